//
// Generated by NVIDIA NVVM Compiler
//
// Compiler Build ID: CL-36424714
// Cuda compilation tools, release 13.0, V13.0.88
// Based on NVVM 20.0.0
//

.version 9.0
.target sm_100
.address_size 64

	// .globl	_Z9movmfConvP7double2S0_S0_S0_S0_S0_S0_S0_PKdPKS_S4_S4_S4_S2_S2_S2_S2_S2_S2_
.func  (.param .align 16 .b8 func_retval0[16]) __internal_trig_reduction_slowpathd
(
	.param .b64 __internal_trig_reduction_slowpathd_param_0
)
;
.const .align 4 .u32 conv_maxDim;
.const .align 4 .b8 conv_dimProd[128];
.const .align 4 .b8 conv_inDimProd[1920];
.const .align 4 .b8 el_dimProd[128];
.const .align 4 .b8 el_inDimProd[1920];
.const .align 4 .u32 scatt_maxDim;
.const .align 4 .b8 scatt_dimProd[128];
.const .align 4 .b8 scatt_inDimProd[1920];
.const .align 4 .b8 mscatt_inDimProd[1920];
.const .align 8 .b8 box_min[24];
.const .align 8 .b8 box_max[24];
.const .align 8 .f64 sigt;
.const .align 8 .b8 mixtureAlpha[256];
.const .align 8 .b8 mixtureMu[256];
.const .align 8 .b8 mixtureC[256];
.const .align 4 .u32 mixturesNum;
.const .align 4 .u32 corrParamNum;
.global .align 8 .b8 __cudart_i2opi_d[144] = {8, 93, 141, 31, 177, 95, 251, 107, 234, 146, 82, 138, 247, 57, 7, 61, 123, 241, 229, 235, 199, 186, 39, 117, 45, 234, 95, 158, 102, 63, 70, 79, 183, 9, 203, 39, 207, 126, 54, 109, 31, 109, 10, 90, 139, 17, 47, 239, 15, 152, 5, 222, 255, 151, 248, 31, 59, 40, 249, 189, 139, 95, 132, 156, 244, 57, 83, 131, 57, 214, 145, 57, 65, 126, 95, 180, 38, 112, 156, 233, 132, 68, 187, 46, 245, 53, 130, 232, 62, 167, 41, 177, 28, 235, 29, 254, 28, 146, 209, 9, 234, 46, 73, 6, 224, 210, 77, 66, 58, 110, 36, 183, 97, 197, 187, 222, 171, 99, 81, 254, 65, 144, 67, 60, 153, 149, 98, 219, 192, 221, 52, 245, 209, 87, 39, 252, 41, 21, 68, 78, 110, 131, 249, 162};

.visible .entry _Z9movmfConvP7double2S0_S0_S0_S0_S0_S0_S0_PKdPKS_S4_S4_S4_S2_S2_S2_S2_S2_S2_(
	.param .u64 .ptr .align 1 _Z9movmfConvP7double2S0_S0_S0_S0_S0_S0_S0_PKdPKS_S4_S4_S4_S2_S2_S2_S2_S2_S2__param_0,
	.param .u64 .ptr .align 1 _Z9movmfConvP7double2S0_S0_S0_S0_S0_S0_S0_PKdPKS_S4_S4_S4_S2_S2_S2_S2_S2_S2__param_1,
	.param .u64 .ptr .align 1 _Z9movmfConvP7double2S0_S0_S0_S0_S0_S0_S0_PKdPKS_S4_S4_S4_S2_S2_S2_S2_S2_S2__param_2,
	.param .u64 .ptr .align 1 _Z9movmfConvP7double2S0_S0_S0_S0_S0_S0_S0_PKdPKS_S4_S4_S4_S2_S2_S2_S2_S2_S2__param_3,
	.param .u64 .ptr .align 1 _Z9movmfConvP7double2S0_S0_S0_S0_S0_S0_S0_PKdPKS_S4_S4_S4_S2_S2_S2_S2_S2_S2__param_4,
	.param .u64 .ptr .align 1 _Z9movmfConvP7double2S0_S0_S0_S0_S0_S0_S0_PKdPKS_S4_S4_S4_S2_S2_S2_S2_S2_S2__param_5,
	.param .u64 .ptr .align 1 _Z9movmfConvP7double2S0_S0_S0_S0_S0_S0_S0_PKdPKS_S4_S4_S4_S2_S2_S2_S2_S2_S2__param_6,
	.param .u64 .ptr .align 1 _Z9movmfConvP7double2S0_S0_S0_S0_S0_S0_S0_PKdPKS_S4_S4_S4_S2_S2_S2_S2_S2_S2__param_7,
	.param .u64 .ptr .align 1 _Z9movmfConvP7double2S0_S0_S0_S0_S0_S0_S0_PKdPKS_S4_S4_S4_S2_S2_S2_S2_S2_S2__param_8,
	.param .u64 .ptr .align 1 _Z9movmfConvP7double2S0_S0_S0_S0_S0_S0_S0_PKdPKS_S4_S4_S4_S2_S2_S2_S2_S2_S2__param_9,
	.param .u64 .ptr .align 1 _Z9movmfConvP7double2S0_S0_S0_S0_S0_S0_S0_PKdPKS_S4_S4_S4_S2_S2_S2_S2_S2_S2__param_10,
	.param .u64 .ptr .align 1 _Z9movmfConvP7double2S0_S0_S0_S0_S0_S0_S0_PKdPKS_S4_S4_S4_S2_S2_S2_S2_S2_S2__param_11,
	.param .u64 .ptr .align 1 _Z9movmfConvP7double2S0_S0_S0_S0_S0_S0_S0_PKdPKS_S4_S4_S4_S2_S2_S2_S2_S2_S2__param_12,
	.param .u64 .ptr .align 1 _Z9movmfConvP7double2S0_S0_S0_S0_S0_S0_S0_PKdPKS_S4_S4_S4_S2_S2_S2_S2_S2_S2__param_13,
	.param .u64 .ptr .align 1 _Z9movmfConvP7double2S0_S0_S0_S0_S0_S0_S0_PKdPKS_S4_S4_S4_S2_S2_S2_S2_S2_S2__param_14,
	.param .u64 .ptr .align 1 _Z9movmfConvP7double2S0_S0_S0_S0_S0_S0_S0_PKdPKS_S4_S4_S4_S2_S2_S2_S2_S2_S2__param_15,
	.param .u64 .ptr .align 1 _Z9movmfConvP7double2S0_S0_S0_S0_S0_S0_S0_PKdPKS_S4_S4_S4_S2_S2_S2_S2_S2_S2__param_16,
	.param .u64 .ptr .align 1 _Z9movmfConvP7double2S0_S0_S0_S0_S0_S0_S0_PKdPKS_S4_S4_S4_S2_S2_S2_S2_S2_S2__param_17,
	.param .u64 .ptr .align 1 _Z9movmfConvP7double2S0_S0_S0_S0_S0_S0_S0_PKdPKS_S4_S4_S4_S2_S2_S2_S2_S2_S2__param_18
)
{
	.local .align 16 .b8 	__local_depot0[128];
	.reg .b64 	%SP;
	.reg .b64 	%SPL;
	.reg .pred 	%p<45>;
	.reg .b32 	%r<490>;
	.reg .b64 	%rd<142>;
	.reg .b64 	%fd<380>;

	mov.u64 	%SPL, __local_depot0;
	ld.param.u64 	%rd10, [_Z9movmfConvP7double2S0_S0_S0_S0_S0_S0_S0_PKdPKS_S4_S4_S4_S2_S2_S2_S2_S2_S2__param_1];
	ld.param.u64 	%rd12, [_Z9movmfConvP7double2S0_S0_S0_S0_S0_S0_S0_PKdPKS_S4_S4_S4_S2_S2_S2_S2_S2_S2__param_3];
	ld.param.u64 	%rd13, [_Z9movmfConvP7double2S0_S0_S0_S0_S0_S0_S0_PKdPKS_S4_S4_S4_S2_S2_S2_S2_S2_S2__param_4];
	ld.param.u64 	%rd14, [_Z9movmfConvP7double2S0_S0_S0_S0_S0_S0_S0_PKdPKS_S4_S4_S4_S2_S2_S2_S2_S2_S2__param_5];
	ld.param.u64 	%rd16, [_Z9movmfConvP7double2S0_S0_S0_S0_S0_S0_S0_PKdPKS_S4_S4_S4_S2_S2_S2_S2_S2_S2__param_7];
	ld.param.u64 	%rd17, [_Z9movmfConvP7double2S0_S0_S0_S0_S0_S0_S0_PKdPKS_S4_S4_S4_S2_S2_S2_S2_S2_S2__param_8];
	ld.param.u64 	%rd18, [_Z9movmfConvP7double2S0_S0_S0_S0_S0_S0_S0_PKdPKS_S4_S4_S4_S2_S2_S2_S2_S2_S2__param_9];
	ld.param.u64 	%rd19, [_Z9movmfConvP7double2S0_S0_S0_S0_S0_S0_S0_PKdPKS_S4_S4_S4_S2_S2_S2_S2_S2_S2__param_10];
	ld.param.u64 	%rd20, [_Z9movmfConvP7double2S0_S0_S0_S0_S0_S0_S0_PKdPKS_S4_S4_S4_S2_S2_S2_S2_S2_S2__param_11];
	ld.param.u64 	%rd21, [_Z9movmfConvP7double2S0_S0_S0_S0_S0_S0_S0_PKdPKS_S4_S4_S4_S2_S2_S2_S2_S2_S2__param_12];
	ld.param.u64 	%rd24, [_Z9movmfConvP7double2S0_S0_S0_S0_S0_S0_S0_PKdPKS_S4_S4_S4_S2_S2_S2_S2_S2_S2__param_15];
	ld.param.u64 	%rd25, [_Z9movmfConvP7double2S0_S0_S0_S0_S0_S0_S0_PKdPKS_S4_S4_S4_S2_S2_S2_S2_S2_S2__param_16];
	ld.param.u64 	%rd26, [_Z9movmfConvP7double2S0_S0_S0_S0_S0_S0_S0_PKdPKS_S4_S4_S4_S2_S2_S2_S2_S2_S2__param_17];
	ld.param.u64 	%rd27, [_Z9movmfConvP7double2S0_S0_S0_S0_S0_S0_S0_PKdPKS_S4_S4_S4_S2_S2_S2_S2_S2_S2__param_18];
	add.u64 	%rd1, %SPL, 0;
	mov.u32 	%r156, %ctaid.x;
	mov.u32 	%r157, %ntid.x;
	mov.u32 	%r158, %tid.x;
	mad.lo.s32 	%r1, %r156, %r157, %r158;
	ld.const.u32 	%r2, [conv_maxDim];
	add.s32 	%r3, %r2, -1;
	mul.wide.u32 	%rd29, %r3, 4;
	mov.u64 	%rd30, conv_dimProd;
	add.s64 	%rd31, %rd30, %rd29;
	ld.const.u32 	%r159, [%rd31];
	setp.ge.u32 	%p1, %r1, %r159;
	@%p1 bra 	$L__BB0_54;
	setp.eq.s32 	%p2, %r3, 0;
	mov.u32 	%r422, %r1;
	@%p2 bra 	$L__BB0_11;
	add.s32 	%r412, %r2, -2;
	and.b32  	%r5, %r3, 3;
	setp.lt.u32 	%p3, %r412, 3;
	mov.u32 	%r419, %r3;
	mov.u32 	%r420, %r2;
	mov.u32 	%r422, %r1;
	@%p3 bra 	$L__BB0_6;
	and.b32  	%r161, %r3, -4;
	neg.s32 	%r411, %r161;
	mov.u32 	%r422, %r1;
$L__BB0_4:
	.pragma "nounroll";
	add.s32 	%r162, %r412, 1;
	add.s32 	%r163, %r412, -3;
	mul.wide.u32 	%rd32, %r412, 4;
	add.s64 	%rd34, %rd30, %rd32;
	ld.const.u32 	%r164, [%rd34];
	div.u32 	%r165, %r422, %r164;
	mul.lo.s32 	%r166, %r165, %r164;
	sub.s32 	%r167, %r422, %r166;
	mul.wide.u32 	%rd35, %r162, 4;
	add.s64 	%rd36, %rd1, %rd35;
	st.local.u32 	[%rd36], %r165;
	add.s32 	%r168, %r412, -1;
	mul.wide.u32 	%rd37, %r168, 4;
	add.s64 	%rd38, %rd30, %rd37;
	ld.const.u32 	%r169, [%rd38];
	div.u32 	%r170, %r167, %r169;
	mul.lo.s32 	%r171, %r170, %r169;
	sub.s32 	%r172, %r167, %r171;
	add.s64 	%rd39, %rd1, %rd32;
	st.local.u32 	[%rd39], %r170;
	add.s32 	%r173, %r412, -2;
	mul.wide.u32 	%rd40, %r173, 4;
	add.s64 	%rd41, %rd30, %rd40;
	ld.const.u32 	%r174, [%rd41];
	div.u32 	%r175, %r172, %r174;
	mul.lo.s32 	%r176, %r175, %r174;
	sub.s32 	%r177, %r172, %r176;
	add.s64 	%rd42, %rd1, %rd37;
	st.local.u32 	[%rd42], %r175;
	mul.wide.u32 	%rd43, %r163, 4;
	add.s64 	%rd44, %rd30, %rd43;
	ld.const.u32 	%r178, [%rd44];
	div.u32 	%r179, %r177, %r178;
	mul.lo.s32 	%r180, %r179, %r178;
	sub.s32 	%r422, %r177, %r180;
	add.s64 	%rd45, %rd1, %rd40;
	st.local.u32 	[%rd45], %r179;
	add.s32 	%r412, %r412, -4;
	add.s32 	%r411, %r411, 4;
	setp.ne.s32 	%p4, %r411, 0;
	@%p4 bra 	$L__BB0_4;
	add.s32 	%r419, %r412, 1;
	add.s32 	%r420, %r412, 2;
$L__BB0_6:
	setp.eq.s32 	%p5, %r5, 0;
	@%p5 bra 	$L__BB0_11;
	setp.eq.s32 	%p6, %r5, 1;
	@%p6 bra 	$L__BB0_9;
	add.s32 	%r182, %r420, -2;
	mul.wide.u32 	%rd46, %r182, 4;
	add.s64 	%rd48, %rd30, %rd46;
	ld.const.u32 	%r183, [%rd48];
	div.u32 	%r184, %r422, %r183;
	mul.lo.s32 	%r185, %r184, %r183;
	sub.s32 	%r186, %r422, %r185;
	mul.wide.u32 	%rd49, %r419, 4;
	add.s64 	%rd50, %rd1, %rd49;
	st.local.u32 	[%rd50], %r184;
	add.s32 	%r420, %r419, -1;
	add.s32 	%r419, %r419, -2;
	mul.wide.u32 	%rd51, %r419, 4;
	add.s64 	%rd52, %rd30, %rd51;
	ld.const.u32 	%r187, [%rd52];
	div.u32 	%r188, %r186, %r187;
	mul.lo.s32 	%r189, %r188, %r187;
	sub.s32 	%r422, %r186, %r189;
	mul.wide.u32 	%rd53, %r420, 4;
	add.s64 	%rd54, %rd1, %rd53;
	st.local.u32 	[%rd54], %r188;
$L__BB0_9:
	and.b32  	%r190, %r3, 1;
	setp.eq.b32 	%p7, %r190, 1;
	not.pred 	%p8, %p7;
	@%p8 bra 	$L__BB0_11;
	add.s32 	%r191, %r420, -2;
	mul.wide.u32 	%rd55, %r191, 4;
	add.s64 	%rd57, %rd30, %rd55;
	ld.const.u32 	%r192, [%rd57];
	div.u32 	%r193, %r422, %r192;
	mul.lo.s32 	%r194, %r193, %r192;
	sub.s32 	%r422, %r422, %r194;
	mul.wide.u32 	%rd58, %r419, 4;
	add.s64 	%rd59, %rd1, %rd58;
	st.local.u32 	[%rd59], %r193;
$L__BB0_11:
	ld.const.u32 	%r196, [conv_dimProd];
	rem.u32 	%r28, %r422, %r196;
	st.local.u32 	[%rd1], %r28;
	setp.eq.s32 	%p9, %r2, 0;
	mov.b32 	%r468, 0;
	mov.u32 	%r469, %r468;
	mov.u32 	%r470, %r468;
	mov.u32 	%r471, %r468;
	mov.u32 	%r472, %r468;
	mov.u32 	%r473, %r468;
	mov.u32 	%r474, %r468;
	mov.u32 	%r475, %r468;
	mov.u32 	%r476, %r468;
	mov.u32 	%r477, %r468;
	mov.u32 	%r478, %r468;
	mov.u32 	%r479, %r468;
	mov.u32 	%r480, %r468;
	mov.u32 	%r481, %r468;
	@%p9 bra 	$L__BB0_20;
	and.b32  	%r29, %r2, 3;
	setp.lt.u32 	%p10, %r2, 4;
	mov.b32 	%r468, 0;
	mov.u32 	%r467, %r468;
	@%p10 bra 	$L__BB0_15;
	and.b32  	%r467, %r2, -4;
	mov.u64 	%rd61, conv_inDimProd;
	add.s64 	%rd140, %rd61, 896;
	neg.s32 	%r423, %r467;
	mov.b32 	%r468, 0;
	mov.u64 	%rd141, %rd1;
	mov.u32 	%r469, %r468;
	mov.u32 	%r470, %r468;
	mov.u32 	%r471, %r468;
	mov.u32 	%r472, %r468;
	mov.u32 	%r473, %r468;
	mov.u32 	%r474, %r468;
	mov.u32 	%r475, %r468;
	mov.u32 	%r476, %r468;
	mov.u32 	%r477, %r468;
	mov.u32 	%r478, %r468;
	mov.u32 	%r479, %r468;
	mov.u32 	%r480, %r468;
	mov.u32 	%r481, %r468;
$L__BB0_14:
	.pragma "nounroll";
	ld.local.v4.u32 	{%r199, %r200, %r201, %r202}, [%rd141];
	ld.const.u32 	%r203, [%rd140+-896];
	mad.lo.s32 	%r204, %r199, %r203, %r481;
	ld.const.u32 	%r205, [%rd140+-768];
	mad.lo.s32 	%r206, %r199, %r205, %r480;
	ld.const.u32 	%r207, [%rd140+-640];
	mad.lo.s32 	%r208, %r199, %r207, %r479;
	ld.const.u32 	%r209, [%rd140+-512];
	mad.lo.s32 	%r210, %r199, %r209, %r478;
	ld.const.u32 	%r211, [%rd140+-384];
	mad.lo.s32 	%r212, %r199, %r211, %r477;
	ld.const.u32 	%r213, [%rd140+-256];
	mad.lo.s32 	%r214, %r199, %r213, %r476;
	ld.const.u32 	%r215, [%rd140+-128];
	mad.lo.s32 	%r216, %r199, %r215, %r475;
	ld.const.u32 	%r217, [%rd140];
	mad.lo.s32 	%r218, %r199, %r217, %r474;
	ld.const.u32 	%r219, [%rd140+128];
	mad.lo.s32 	%r220, %r199, %r219, %r473;
	ld.const.u32 	%r221, [%rd140+256];
	mad.lo.s32 	%r222, %r199, %r221, %r472;
	ld.const.u32 	%r223, [%rd140+384];
	mad.lo.s32 	%r224, %r199, %r223, %r471;
	ld.const.u32 	%r225, [%rd140+512];
	mad.lo.s32 	%r226, %r199, %r225, %r470;
	ld.const.u32 	%r227, [%rd140+640];
	mad.lo.s32 	%r228, %r199, %r227, %r469;
	ld.const.u32 	%r229, [%rd140+768];
	mad.lo.s32 	%r230, %r199, %r229, %r468;
	ld.const.u32 	%r231, [%rd140+-892];
	mad.lo.s32 	%r232, %r200, %r231, %r204;
	ld.const.u32 	%r233, [%rd140+-764];
	mad.lo.s32 	%r234, %r200, %r233, %r206;
	ld.const.u32 	%r235, [%rd140+-636];
	mad.lo.s32 	%r236, %r200, %r235, %r208;
	ld.const.u32 	%r237, [%rd140+-508];
	mad.lo.s32 	%r238, %r200, %r237, %r210;
	ld.const.u32 	%r239, [%rd140+-380];
	mad.lo.s32 	%r240, %r200, %r239, %r212;
	ld.const.u32 	%r241, [%rd140+-252];
	mad.lo.s32 	%r242, %r200, %r241, %r214;
	ld.const.u32 	%r243, [%rd140+-124];
	mad.lo.s32 	%r244, %r200, %r243, %r216;
	ld.const.u32 	%r245, [%rd140+4];
	mad.lo.s32 	%r246, %r200, %r245, %r218;
	ld.const.u32 	%r247, [%rd140+132];
	mad.lo.s32 	%r248, %r200, %r247, %r220;
	ld.const.u32 	%r249, [%rd140+260];
	mad.lo.s32 	%r250, %r200, %r249, %r222;
	ld.const.u32 	%r251, [%rd140+388];
	mad.lo.s32 	%r252, %r200, %r251, %r224;
	ld.const.u32 	%r253, [%rd140+516];
	mad.lo.s32 	%r254, %r200, %r253, %r226;
	ld.const.u32 	%r255, [%rd140+644];
	mad.lo.s32 	%r256, %r200, %r255, %r228;
	ld.const.u32 	%r257, [%rd140+772];
	mad.lo.s32 	%r258, %r200, %r257, %r230;
	ld.const.u32 	%r259, [%rd140+-888];
	mad.lo.s32 	%r260, %r201, %r259, %r232;
	ld.const.u32 	%r261, [%rd140+-760];
	mad.lo.s32 	%r262, %r201, %r261, %r234;
	ld.const.u32 	%r263, [%rd140+-632];
	mad.lo.s32 	%r264, %r201, %r263, %r236;
	ld.const.u32 	%r265, [%rd140+-504];
	mad.lo.s32 	%r266, %r201, %r265, %r238;
	ld.const.u32 	%r267, [%rd140+-376];
	mad.lo.s32 	%r268, %r201, %r267, %r240;
	ld.const.u32 	%r269, [%rd140+-248];
	mad.lo.s32 	%r270, %r201, %r269, %r242;
	ld.const.u32 	%r271, [%rd140+-120];
	mad.lo.s32 	%r272, %r201, %r271, %r244;
	ld.const.u32 	%r273, [%rd140+8];
	mad.lo.s32 	%r274, %r201, %r273, %r246;
	ld.const.u32 	%r275, [%rd140+136];
	mad.lo.s32 	%r276, %r201, %r275, %r248;
	ld.const.u32 	%r277, [%rd140+264];
	mad.lo.s32 	%r278, %r201, %r277, %r250;
	ld.const.u32 	%r279, [%rd140+392];
	mad.lo.s32 	%r280, %r201, %r279, %r252;
	ld.const.u32 	%r281, [%rd140+520];
	mad.lo.s32 	%r282, %r201, %r281, %r254;
	ld.const.u32 	%r283, [%rd140+648];
	mad.lo.s32 	%r284, %r201, %r283, %r256;
	ld.const.u32 	%r285, [%rd140+776];
	mad.lo.s32 	%r286, %r201, %r285, %r258;
	ld.const.u32 	%r287, [%rd140+-884];
	mad.lo.s32 	%r481, %r202, %r287, %r260;
	ld.const.u32 	%r288, [%rd140+-756];
	mad.lo.s32 	%r480, %r202, %r288, %r262;
	ld.const.u32 	%r289, [%rd140+-628];
	mad.lo.s32 	%r479, %r202, %r289, %r264;
	ld.const.u32 	%r290, [%rd140+-500];
	mad.lo.s32 	%r478, %r202, %r290, %r266;
	ld.const.u32 	%r291, [%rd140+-372];
	mad.lo.s32 	%r477, %r202, %r291, %r268;
	ld.const.u32 	%r292, [%rd140+-244];
	mad.lo.s32 	%r476, %r202, %r292, %r270;
	ld.const.u32 	%r293, [%rd140+-116];
	mad.lo.s32 	%r475, %r202, %r293, %r272;
	ld.const.u32 	%r294, [%rd140+12];
	mad.lo.s32 	%r474, %r202, %r294, %r274;
	ld.const.u32 	%r295, [%rd140+140];
	mad.lo.s32 	%r473, %r202, %r295, %r276;
	ld.const.u32 	%r296, [%rd140+268];
	mad.lo.s32 	%r472, %r202, %r296, %r278;
	ld.const.u32 	%r297, [%rd140+396];
	mad.lo.s32 	%r471, %r202, %r297, %r280;
	ld.const.u32 	%r298, [%rd140+524];
	mad.lo.s32 	%r470, %r202, %r298, %r282;
	ld.const.u32 	%r299, [%rd140+652];
	mad.lo.s32 	%r469, %r202, %r299, %r284;
	ld.const.u32 	%r300, [%rd140+780];
	mad.lo.s32 	%r468, %r202, %r300, %r286;
	add.s32 	%r423, %r423, 4;
	add.s64 	%rd141, %rd141, 16;
	add.s64 	%rd140, %rd140, 16;
	setp.ne.s32 	%p11, %r423, 0;
	@%p11 bra 	$L__BB0_14;
$L__BB0_15:
	setp.eq.s32 	%p12, %r29, 0;
	@%p12 bra 	$L__BB0_20;
	setp.eq.s32 	%p13, %r29, 1;
	@%p13 bra 	$L__BB0_18;
	mul.wide.u32 	%rd62, %r467, 4;
	add.s64 	%rd63, %rd1, %rd62;
	ld.local.u32 	%r301, [%rd63];
	mov.u64 	%rd64, conv_inDimProd;
	add.s64 	%rd65, %rd64, %rd62;
	ld.const.u32 	%r302, [%rd65];
	mad.lo.s32 	%r303, %r301, %r302, %r481;
	ld.const.u32 	%r304, [%rd65+128];
	mad.lo.s32 	%r305, %r301, %r304, %r480;
	ld.const.u32 	%r306, [%rd65+256];
	mad.lo.s32 	%r307, %r301, %r306, %r479;
	ld.const.u32 	%r308, [%rd65+384];
	mad.lo.s32 	%r309, %r301, %r308, %r478;
	ld.const.u32 	%r310, [%rd65+512];
	mad.lo.s32 	%r311, %r301, %r310, %r477;
	ld.const.u32 	%r312, [%rd65+640];
	mad.lo.s32 	%r313, %r301, %r312, %r476;
	ld.const.u32 	%r314, [%rd65+768];
	mad.lo.s32 	%r315, %r301, %r314, %r475;
	ld.const.u32 	%r316, [%rd65+896];
	mad.lo.s32 	%r317, %r301, %r316, %r474;
	ld.const.u32 	%r318, [%rd65+1024];
	mad.lo.s32 	%r319, %r301, %r318, %r473;
	ld.const.u32 	%r320, [%rd65+1152];
	mad.lo.s32 	%r321, %r301, %r320, %r472;
	ld.const.u32 	%r322, [%rd65+1280];
	mad.lo.s32 	%r323, %r301, %r322, %r471;
	ld.const.u32 	%r324, [%rd65+1408];
	mad.lo.s32 	%r325, %r301, %r324, %r470;
	ld.const.u32 	%r326, [%rd65+1536];
	mad.lo.s32 	%r327, %r301, %r326, %r469;
	ld.const.u32 	%r328, [%rd65+1664];
	mad.lo.s32 	%r329, %r301, %r328, %r468;
	ld.local.u32 	%r330, [%rd63+4];
	ld.const.u32 	%r331, [%rd65+4];
	mad.lo.s32 	%r481, %r330, %r331, %r303;
	ld.const.u32 	%r332, [%rd65+132];
	mad.lo.s32 	%r480, %r330, %r332, %r305;
	ld.const.u32 	%r333, [%rd65+260];
	mad.lo.s32 	%r479, %r330, %r333, %r307;
	ld.const.u32 	%r334, [%rd65+388];
	mad.lo.s32 	%r478, %r330, %r334, %r309;
	ld.const.u32 	%r335, [%rd65+516];
	mad.lo.s32 	%r477, %r330, %r335, %r311;
	ld.const.u32 	%r336, [%rd65+644];
	mad.lo.s32 	%r476, %r330, %r336, %r313;
	ld.const.u32 	%r337, [%rd65+772];
	mad.lo.s32 	%r475, %r330, %r337, %r315;
	ld.const.u32 	%r338, [%rd65+900];
	mad.lo.s32 	%r474, %r330, %r338, %r317;
	ld.const.u32 	%r339, [%rd65+1028];
	mad.lo.s32 	%r473, %r330, %r339, %r319;
	ld.const.u32 	%r340, [%rd65+1156];
	mad.lo.s32 	%r472, %r330, %r340, %r321;
	ld.const.u32 	%r341, [%rd65+1284];
	mad.lo.s32 	%r471, %r330, %r341, %r323;
	ld.const.u32 	%r342, [%rd65+1412];
	mad.lo.s32 	%r470, %r330, %r342, %r325;
	ld.const.u32 	%r343, [%rd65+1540];
	mad.lo.s32 	%r469, %r330, %r343, %r327;
	ld.const.u32 	%r344, [%rd65+1668];
	mad.lo.s32 	%r468, %r330, %r344, %r329;
	add.s32 	%r467, %r467, 2;
$L__BB0_18:
	and.b32  	%r345, %r2, 1;
	setp.eq.b32 	%p14, %r345, 1;
	not.pred 	%p15, %p14;
	@%p15 bra 	$L__BB0_20;
	mul.wide.u32 	%rd66, %r467, 4;
	add.s64 	%rd67, %rd1, %rd66;
	ld.local.u32 	%r346, [%rd67];
	mov.u64 	%rd68, conv_inDimProd;
	add.s64 	%rd69, %rd68, %rd66;
	ld.const.u32 	%r347, [%rd69];
	mad.lo.s32 	%r481, %r346, %r347, %r481;
	ld.const.u32 	%r348, [%rd69+128];
	mad.lo.s32 	%r480, %r346, %r348, %r480;
	ld.const.u32 	%r349, [%rd69+256];
	mad.lo.s32 	%r479, %r346, %r349, %r479;
	ld.const.u32 	%r350, [%rd69+384];
	mad.lo.s32 	%r478, %r346, %r350, %r478;
	ld.const.u32 	%r351, [%rd69+512];
	mad.lo.s32 	%r477, %r346, %r351, %r477;
	ld.const.u32 	%r352, [%rd69+640];
	mad.lo.s32 	%r476, %r346, %r352, %r476;
	ld.const.u32 	%r353, [%rd69+768];
	mad.lo.s32 	%r475, %r346, %r353, %r475;
	ld.const.u32 	%r354, [%rd69+896];
	mad.lo.s32 	%r474, %r346, %r354, %r474;
	ld.const.u32 	%r355, [%rd69+1024];
	mad.lo.s32 	%r473, %r346, %r355, %r473;
	ld.const.u32 	%r356, [%rd69+1152];
	mad.lo.s32 	%r472, %r346, %r356, %r472;
	ld.const.u32 	%r357, [%rd69+1280];
	mad.lo.s32 	%r471, %r346, %r357, %r471;
	ld.const.u32 	%r358, [%rd69+1408];
	mad.lo.s32 	%r470, %r346, %r358, %r470;
	ld.const.u32 	%r359, [%rd69+1536];
	mad.lo.s32 	%r469, %r346, %r359, %r469;
	ld.const.u32 	%r360, [%rd69+1664];
	mad.lo.s32 	%r468, %r346, %r360, %r468;
$L__BB0_20:
	ld.param.u64 	%rd139, [_Z9movmfConvP7double2S0_S0_S0_S0_S0_S0_S0_PKdPKS_S4_S4_S4_S2_S2_S2_S2_S2_S2__param_14];
	ld.param.u64 	%rd138, [_Z9movmfConvP7double2S0_S0_S0_S0_S0_S0_S0_PKdPKS_S4_S4_S4_S2_S2_S2_S2_S2_S2__param_13];
	ld.local.u32 	%r361, [%rd1+8];
	mul.lo.s32 	%r362, %r361, 3;
	cvta.to.global.u64 	%rd70, %rd17;
	mul.wide.u32 	%rd71, %r362, 8;
	add.s64 	%rd6, %rd70, %rd71;
	cvta.to.global.u64 	%rd72, %rd138;
	mul.wide.u32 	%rd73, %r477, 8;
	add.s64 	%rd74, %rd72, %rd73;
	ld.global.f64 	%fd1, [%rd74];
	cvta.to.global.u64 	%rd75, %rd139;
	mul.wide.u32 	%rd76, %r476, 8;
	add.s64 	%rd77, %rd75, %rd76;
	ld.global.f64 	%fd2, [%rd77];
	cvta.to.global.u64 	%rd78, %rd24;
	mul.wide.u32 	%rd79, %r475, 8;
	add.s64 	%rd80, %rd78, %rd79;
	ld.global.f64 	%fd3, [%rd80];
	cvta.to.global.u64 	%rd81, %rd25;
	mul.wide.u32 	%rd82, %r470, 8;
	add.s64 	%rd83, %rd81, %rd82;
	ld.global.f64 	%fd4, [%rd83];
	cvta.to.global.u64 	%rd84, %rd26;
	mul.wide.u32 	%rd85, %r469, 8;
	add.s64 	%rd86, %rd84, %rd85;
	ld.global.f64 	%fd5, [%rd86];
	cvta.to.global.u64 	%rd87, %rd27;
	mul.wide.u32 	%rd88, %r468, 8;
	add.s64 	%rd89, %rd87, %rd88;
	ld.global.f64 	%fd6, [%rd89];
	cvta.to.global.u64 	%rd90, %rd18;
	mul.wide.u32 	%rd91, %r481, 16;
	add.s64 	%rd92, %rd90, %rd91;
	ld.global.v2.f64 	{%fd10, %fd9}, [%rd92];
	cvta.to.global.u64 	%rd93, %rd19;
	mul.wide.u32 	%rd94, %r480, 16;
	add.s64 	%rd95, %rd93, %rd94;
	ld.global.v2.f64 	{%fd14, %fd13}, [%rd95];
	cvta.to.global.u64 	%rd96, %rd20;
	mul.wide.u32 	%rd97, %r479, 16;
	add.s64 	%rd98, %rd96, %rd97;
	ld.global.v2.f64 	{%fd18, %fd17}, [%rd98];
	cvta.to.global.u64 	%rd99, %rd21;
	mul.wide.u32 	%rd100, %r478, 16;
	add.s64 	%rd101, %rd99, %rd100;
	ld.global.v2.f64 	{%fd22, %fd21}, [%rd101];
	setp.ltu.f64 	%p16, %fd4, 0d0000000000000000;
	@%p16 bra 	$L__BB0_22;
	ld.global.f64 	%fd359, [%rd6];
	ld.const.f64 	%fd361, [box_min];
	mov.f64 	%fd360, %fd359;
	bra.uni 	$L__BB0_23;
$L__BB0_22:
	ld.const.f64 	%fd360, [box_max];
	ld.global.f64 	%fd359, [%rd6];
	mov.f64 	%fd361, %fd359;
$L__BB0_23:
	sub.f64 	%fd102, %fd360, %fd361;
	abs.f64 	%fd103, %fd4;
	div.rn.f64 	%fd30, %fd102, %fd103;
	setp.ltu.f64 	%p17, %fd5, 0d0000000000000000;
	@%p17 bra 	$L__BB0_25;
	ld.global.f64 	%fd362, [%rd6+8];
	ld.const.f64 	%fd364, [box_min+8];
	mov.f64 	%fd363, %fd362;
	bra.uni 	$L__BB0_26;
$L__BB0_25:
	ld.const.f64 	%fd363, [box_max+8];
	ld.global.f64 	%fd362, [%rd6+8];
	mov.f64 	%fd364, %fd362;
$L__BB0_26:
	sub.f64 	%fd104, %fd363, %fd364;
	abs.f64 	%fd105, %fd5;
	div.rn.f64 	%fd38, %fd104, %fd105;
	setp.ltu.f64 	%p18, %fd6, 0d0000000000000000;
	@%p18 bra 	$L__BB0_28;
	ld.global.f64 	%fd365, [%rd6+16];
	ld.const.f64 	%fd367, [box_min+16];
	mov.f64 	%fd366, %fd365;
	bra.uni 	$L__BB0_29;
$L__BB0_28:
	ld.const.f64 	%fd366, [box_max+16];
	ld.global.f64 	%fd365, [%rd6+16];
	mov.f64 	%fd367, %fd365;
$L__BB0_29:
	sub.f64 	%fd106, %fd366, %fd367;
	abs.f64 	%fd107, %fd6;
	div.rn.f64 	%fd108, %fd106, %fd107;
	min.f64 	%fd109, %fd30, %fd38;
	min.f64 	%fd110, %fd109, %fd108;
	abs.f64 	%fd111, %fd110;
	fma.rn.f64 	%fd46, %fd359, 0d401921FB54442D18, %fd9;
	fma.rn.f64 	%fd47, %fd362, 0d401921FB54442D18, %fd13;
	fma.rn.f64 	%fd48, %fd365, 0d401921FB54442D18, %fd17;
	ld.const.f64 	%fd112, [sigt];
	mul.f64 	%fd113, %fd112, %fd111;
	sub.f64 	%fd49, %fd22, %fd113;
	mul.wide.u32 	%rd102, %r28, 8;
	mov.u64 	%rd103, mixtureMu;
	add.s64 	%rd104, %rd103, %rd102;
	ld.const.f64 	%fd50, [%rd104];
	fma.rn.f64 	%fd114, %fd1, %fd50, %fd10;
	sub.f64 	%fd115, %fd114, %fd46;
	add.f64 	%fd116, %fd46, %fd114;
	add.f64 	%fd117, %fd114, %fd114;
	fma.rn.f64 	%fd118, %fd2, %fd50, %fd14;
	sub.f64 	%fd119, %fd118, %fd47;
	add.f64 	%fd120, %fd47, %fd118;
	mul.f64 	%fd121, %fd119, %fd120;
	add.f64 	%fd122, %fd118, %fd118;
	mul.f64 	%fd123, %fd47, %fd122;
	fma.rn.f64 	%fd124, %fd115, %fd116, %fd121;
	fma.rn.f64 	%fd125, %fd46, %fd117, %fd123;
	fma.rn.f64 	%fd126, %fd3, %fd50, %fd18;
	sub.f64 	%fd127, %fd126, %fd48;
	add.f64 	%fd128, %fd48, %fd126;
	add.f64 	%fd129, %fd126, %fd126;
	fma.rn.f64 	%fd130, %fd127, %fd128, %fd124;
	fma.rn.f64 	%fd51, %fd48, %fd129, %fd125;
	abs.f64 	%fd131, %fd130;
	abs.f64 	%fd132, %fd51;
	mov.b64 	%rd105, %fd132;
	mov.b64 	%rd106, %fd131;
	min.u64 	%rd107, %rd105, %rd106;
	mov.b64 	%fd133, %rd107;
	max.u64 	%rd108, %rd106, %rd105;
	mov.b64 	%fd134, %rd108;
	{
	.reg .b32 %temp; 
	mov.b64 	{%temp, %r363}, %fd134;
	}
	and.b32  	%r364, %r363, -4194304;
	xor.b32  	%r365, %r364, 2144337920;
	mov.b32 	%r366, 0;
	mov.b64 	%fd135, {%r366, %r365};
	mul.f64 	%fd136, %fd135, %fd133;
	mul.f64 	%fd137, %fd135, %fd134;
	mul.f64 	%fd138, %fd136, %fd136;
	fma.rn.f64 	%fd139, %fd137, %fd137, %fd138;
	min.f64 	%fd140, %fd139, 0d7FEFFFFFFFFFFFFF;
	rsqrt.approx.ftz.f64 	%fd141, %fd140;
	mul.rn.f64 	%fd142, %fd141, %fd141;
	neg.f64 	%fd143, %fd142;
	fma.rn.f64 	%fd144, %fd140, %fd143, 0d3FF0000000000000;
	fma.rn.f64 	%fd145, %fd144, 0d3FD8000000000000, 0d3FE0000000000000;
	mul.rn.f64 	%fd146, %fd144, %fd141;
	fma.rn.f64 	%fd147, %fd145, %fd146, %fd141;
	mul.f64 	%fd148, %fd139, %fd147;
	or.b32  	%r367, %r364, 1048576;
	mov.b64 	%fd149, {%r366, %r367};
	mul.f64 	%fd150, %fd149, %fd148;
	setp.eq.f64 	%p19, %fd133, 0d0000000000000000;
	selp.f64 	%fd151, %fd134, %fd150, %p19;
	{
	.reg .b32 %temp; 
	mov.b64 	{%temp, %r368}, %fd133;
	}
	mov.f64 	%fd152, 0d7FF0000000000000;
	{
	.reg .b32 %temp; 
	mov.b64 	{%temp, %r135}, %fd152;
	}
	setp.lt.u32 	%p20, %r368, %r135;
	selp.f64 	%fd52, %fd151, %fd133, %p20;
	add.f64 	%fd53, %fd130, %fd52;
	abs.f64 	%fd153, %fd53;
	mov.b64 	%rd109, %fd153;
	min.u64 	%rd110, %rd105, %rd109;
	mov.b64 	%fd54, %rd110;
	max.u64 	%rd111, %rd109, %rd105;
	mov.b64 	%fd55, %rd111;
	{
	.reg .b32 %temp; 
	mov.b64 	{%temp, %r369}, %fd55;
	}
	and.b32  	%r370, %r369, -4194304;
	xor.b32  	%r371, %r370, 2144337920;
	mov.b64 	%fd154, {%r366, %r371};
	mul.f64 	%fd155, %fd154, %fd54;
	mul.f64 	%fd156, %fd154, %fd55;
	mul.f64 	%fd157, %fd155, %fd155;
	fma.rn.f64 	%fd158, %fd156, %fd156, %fd157;
	rsqrt.approx.ftz.f64 	%fd159, %fd158;
	mul.rn.f64 	%fd160, %fd159, %fd159;
	neg.f64 	%fd161, %fd160;
	fma.rn.f64 	%fd162, %fd158, %fd161, 0d3FF0000000000000;
	fma.rn.f64 	%fd163, %fd162, 0d3FD8000000000000, 0d3FE0000000000000;
	mul.rn.f64 	%fd164, %fd162, %fd159;
	fma.rn.f64 	%fd165, %fd163, %fd164, %fd159;
	mul.f64 	%fd368, %fd154, %fd165;
	{
	.reg .b32 %temp; 
	mov.b64 	{%temp, %r372}, %fd368;
	}
	setp.lt.u32 	%p21, %r372, %r135;
	@%p21 bra 	$L__BB0_31;
	setp.nan.f64 	%p22, %fd55, %fd55;
	add.rn.f64 	%fd166, %fd55, %fd54;
	setp.neu.f64 	%p23, %fd55, 0d7FF0000000000000;
	selp.b32 	%r373, %r135, 0, %p23;
	mov.b32 	%r374, 0;
	mov.b64 	%fd167, {%r374, %r373};
	selp.f64 	%fd168, %fd166, %fd167, %p22;
	setp.eq.f64 	%p24, %fd54, 0d7FF0000000000000;
	selp.f64 	%fd368, 0d0000000000000000, %fd168, %p24;
$L__BB0_31:
	ld.param.u64 	%rd136, [_Z9movmfConvP7double2S0_S0_S0_S0_S0_S0_S0_PKdPKS_S4_S4_S4_S2_S2_S2_S2_S2_S2__param_2];
	ld.param.u64 	%rd135, [_Z9movmfConvP7double2S0_S0_S0_S0_S0_S0_S0_PKdPKS_S4_S4_S4_S2_S2_S2_S2_S2_S2__param_0];
	sqrt.rn.f64 	%fd171, %fd52;
	mul.f64 	%fd172, %fd171, %fd368;
	mul.f64 	%fd173, %fd53, %fd172;
	mul.f64 	%fd174, %fd51, %fd172;
	mul.f64 	%fd175, %fd174, %fd174;
	fma.rn.f64 	%fd176, %fd173, %fd173, %fd175;
	rcp.rn.f64 	%fd177, %fd176;
	mul.f64 	%fd178, %fd50, %fd173;
	mul.f64 	%fd179, %fd178, %fd177;
	neg.f64 	%fd180, %fd50;
	mul.f64 	%fd181, %fd174, %fd180;
	mul.f64 	%fd182, %fd181, %fd177;
	neg.f64 	%fd183, %fd182;
	mul.f64 	%fd184, %fd46, %fd183;
	fma.rn.f64 	%fd185, %fd179, %fd10, %fd184;
	mul.f64 	%fd186, %fd10, %fd182;
	fma.rn.f64 	%fd187, %fd179, %fd46, %fd186;
	cvta.to.global.u64 	%rd112, %rd135;
	mul.wide.u32 	%rd113, %r1, 16;
	add.s64 	%rd7, %rd112, %rd113;
	st.global.v2.f64 	[%rd7], {%fd185, %fd187};
	mul.f64 	%fd188, %fd47, %fd183;
	fma.rn.f64 	%fd189, %fd179, %fd14, %fd188;
	mul.f64 	%fd190, %fd14, %fd182;
	fma.rn.f64 	%fd191, %fd179, %fd47, %fd190;
	cvta.to.global.u64 	%rd114, %rd10;
	add.s64 	%rd8, %rd114, %rd113;
	st.global.v2.f64 	[%rd8], {%fd189, %fd191};
	mul.f64 	%fd192, %fd48, %fd183;
	fma.rn.f64 	%fd59, %fd179, %fd18, %fd192;
	mul.f64 	%fd193, %fd18, %fd182;
	fma.rn.f64 	%fd60, %fd179, %fd48, %fd193;
	cvta.to.global.u64 	%rd115, %rd136;
	add.s64 	%rd116, %rd115, %rd113;
	st.global.v2.f64 	[%rd116], {%fd59, %fd60};
	abs.f64 	%fd194, %fd50;
	setp.leu.f64 	%p25, %fd194, 0d3E7AD7F29ABCAF48;
	ld.global.f64 	%fd61, [%rd7];
	ld.global.f64 	%fd62, [%rd8];
	mov.f64 	%fd371, 0d3FF0000000000000;
	mov.f64 	%fd369, 0d0000000000000000;
	mov.f64 	%fd370, %fd369;
	@%p25 bra 	$L__BB0_33;
	abs.f64 	%fd195, %fd61;
	abs.f64 	%fd196, %fd62;
	abs.f64 	%fd197, %fd59;
	add.f64 	%fd198, %fd195, %fd196;
	add.f64 	%fd199, %fd198, %fd197;
	min.f64 	%fd200, %fd195, %fd196;
	max.f64 	%fd201, %fd195, %fd196;
	min.f64 	%fd202, %fd201, %fd197;
	max.f64 	%fd203, %fd201, %fd197;
	{
	.reg .b32 %temp; 
	mov.b64 	{%temp, %r375}, %fd203;
	}
	and.b32  	%r376, %r375, -4194304;
	xor.b32  	%r377, %r376, 2144337920;
	mov.b32 	%r378, 0;
	mov.b64 	%fd204, {%r378, %r377};
	mul.f64 	%fd205, %fd202, %fd204;
	mul.f64 	%fd206, %fd200, %fd204;
	mul.f64 	%fd207, %fd203, %fd204;
	mul.f64 	%fd208, %fd205, %fd205;
	fma.rn.f64 	%fd209, %fd206, %fd206, %fd208;
	fma.rn.f64 	%fd210, %fd207, %fd207, %fd209;
	rsqrt.approx.ftz.f64 	%fd211, %fd210;
	mul.rn.f64 	%fd212, %fd211, %fd211;
	neg.f64 	%fd213, %fd212;
	fma.rn.f64 	%fd214, %fd210, %fd213, 0d3FF0000000000000;
	fma.rn.f64 	%fd215, %fd214, 0d3FD8000000000000, 0d3FE0000000000000;
	mul.rn.f64 	%fd216, %fd214, %fd211;
	fma.rn.f64 	%fd217, %fd215, %fd216, %fd211;
	mul.f64 	%fd218, %fd204, %fd217;
	setp.gt.f64 	%p26, %fd199, 0d0000000000000000;
	add.f64 	%fd219, %fd199, 0d7FF0000000000000;
	selp.f64 	%fd220, %fd218, %fd219, %p26;
	setp.eq.f64 	%p27, %fd203, 0d7FF0000000000000;
	selp.f64 	%fd221, 0d0000000000000000, %fd220, %p27;
	mul.f64 	%fd369, %fd61, %fd221;
	mul.f64 	%fd370, %fd62, %fd221;
	mul.f64 	%fd371, %fd59, %fd221;
$L__BB0_33:
	ld.global.f64 	%fd223, [%rd7+8];
	ld.global.f64 	%fd224, [%rd8+8];
	mul.f64 	%fd225, %fd370, %fd62;
	mul.f64 	%fd226, %fd370, %fd224;
	fma.rn.f64 	%fd227, %fd369, %fd61, %fd225;
	fma.rn.f64 	%fd228, %fd369, %fd223, %fd226;
	fma.rn.f64 	%fd69, %fd371, %fd59, %fd227;
	fma.rn.f64 	%fd70, %fd371, %fd60, %fd228;
	fma.rn.f64 	%fd229, %fd50, %fd369, %fd10;
	fma.rn.f64 	%fd230, %fd50, %fd370, %fd14;
	fma.rn.f64 	%fd231, %fd50, %fd371, %fd18;
	add.f64 	%fd232, %fd46, %fd229;
	sub.f64 	%fd233, %fd229, %fd46;
	add.f64 	%fd234, %fd47, %fd230;
	sub.f64 	%fd235, %fd230, %fd47;
	mul.f64 	%fd236, %fd234, %fd235;
	fma.rn.f64 	%fd237, %fd232, %fd233, %fd236;
	add.f64 	%fd238, %fd48, %fd231;
	sub.f64 	%fd239, %fd231, %fd48;
	fma.rn.f64 	%fd240, %fd238, %fd239, %fd237;
	mul.f64 	%fd241, %fd47, %fd230;
	fma.rn.f64 	%fd242, %fd46, %fd229, %fd241;
	fma.rn.f64 	%fd243, %fd48, %fd231, %fd242;
	add.f64 	%fd244, %fd243, %fd243;
	mul.f64 	%fd245, %fd244, %fd244;
	fma.rn.f64 	%fd246, %fd240, %fd240, %fd245;
	sqrt.rn.f64 	%fd247, %fd246;
	rcp.rn.f64 	%fd248, %fd247;
	add.f64 	%fd249, %fd240, %fd247;
	fma.rn.f64 	%fd250, %fd249, %fd249, %fd245;
	mul.f64 	%fd251, %fd248, %fd250;
	sqrt.rn.f64 	%fd252, %fd251;
	rcp.rn.f64 	%fd253, %fd252;
	mul.f64 	%fd71, %fd249, %fd253;
	mul.f64 	%fd72, %fd244, %fd253;
	add.f64 	%fd73, %fd49, %fd71;
	add.f64 	%fd74, %fd21, %fd72;
	mov.f64 	%fd372, 0d401921FB54442D18;
	{
	.reg .b32 %temp; 
	mov.b64 	{%temp, %r482}, %fd372;
	}
	{
	.reg .b32 %temp; 
	mov.b64 	{%r483, %temp}, %fd372;
	}
	setp.gt.s32 	%p28, %r482, 1048575;
	mov.b32 	%r484, -1023;
	@%p28 bra 	$L__BB0_35;
	mov.f64 	%fd372, 0d437921FB54442D18;
	{
	.reg .b32 %temp; 
	mov.b64 	{%temp, %r482}, %fd372;
	}
	{
	.reg .b32 %temp; 
	mov.b64 	{%r483, %temp}, %fd372;
	}
	mov.b32 	%r484, -1077;
$L__BB0_35:
	add.s32 	%r381, %r482, -1;
	setp.gt.u32 	%p29, %r381, 2146435070;
	@%p29 bra 	$L__BB0_39;
	shr.u32 	%r384, %r482, 20;
	add.s32 	%r485, %r484, %r384;
	and.b32  	%r385, %r482, 1048575;
	or.b32  	%r386, %r385, 1072693248;
	mov.b64 	%fd373, {%r483, %r386};
	setp.lt.u32 	%p31, %r386, 1073127583;
	@%p31 bra 	$L__BB0_38;
	{
	.reg .b32 %temp; 
	mov.b64 	{%r387, %temp}, %fd373;
	}
	{
	.reg .b32 %temp; 
	mov.b64 	{%temp, %r388}, %fd373;
	}
	add.s32 	%r389, %r388, -1048576;
	mov.b64 	%fd373, {%r387, %r389};
	add.s32 	%r485, %r485, 1;
$L__BB0_38:
	add.f64 	%fd256, %fd373, 0dBFF0000000000000;
	add.f64 	%fd257, %fd373, 0d3FF0000000000000;
	rcp.approx.ftz.f64 	%fd258, %fd257;
	neg.f64 	%fd259, %fd257;
	fma.rn.f64 	%fd260, %fd259, %fd258, 0d3FF0000000000000;
	fma.rn.f64 	%fd261, %fd260, %fd260, %fd260;
	fma.rn.f64 	%fd262, %fd261, %fd258, %fd258;
	mul.f64 	%fd263, %fd256, %fd262;
	fma.rn.f64 	%fd264, %fd256, %fd262, %fd263;
	mul.f64 	%fd265, %fd264, %fd264;
	fma.rn.f64 	%fd266, %fd265, 0d3EB1380B3AE80F1E, 0d3ED0EE258B7A8B04;
	fma.rn.f64 	%fd267, %fd266, %fd265, 0d3EF3B2669F02676F;
	fma.rn.f64 	%fd268, %fd267, %fd265, 0d3F1745CBA9AB0956;
	fma.rn.f64 	%fd269, %fd268, %fd265, 0d3F3C71C72D1B5154;
	fma.rn.f64 	%fd270, %fd269, %fd265, 0d3F624924923BE72D;
	fma.rn.f64 	%fd271, %fd270, %fd265, 0d3F8999999999A3C4;
	fma.rn.f64 	%fd272, %fd271, %fd265, 0d3FB5555555555554;
	sub.f64 	%fd273, %fd256, %fd264;
	add.f64 	%fd274, %fd273, %fd273;
	neg.f64 	%fd275, %fd264;
	fma.rn.f64 	%fd276, %fd275, %fd256, %fd274;
	mul.f64 	%fd277, %fd262, %fd276;
	mul.f64 	%fd278, %fd265, %fd272;
	fma.rn.f64 	%fd279, %fd278, %fd264, %fd277;
	xor.b32  	%r390, %r485, -2147483648;
	mov.b32 	%r391, 1127219200;
	mov.b64 	%fd280, {%r390, %r391};
	mov.b32 	%r392, -2147483648;
	mov.b64 	%fd281, {%r392, %r391};
	sub.f64 	%fd282, %fd280, %fd281;
	fma.rn.f64 	%fd283, %fd282, 0d3FE62E42FEFA39EF, %fd264;
	fma.rn.f64 	%fd284, %fd282, 0dBFE62E42FEFA39EF, %fd283;
	sub.f64 	%fd285, %fd284, %fd264;
	sub.f64 	%fd286, %fd279, %fd285;
	fma.rn.f64 	%fd287, %fd282, 0d3C7ABC9E3B39803F, %fd286;
	add.f64 	%fd374, %fd283, %fd287;
	bra.uni 	$L__BB0_40;
$L__BB0_39:
	fma.rn.f64 	%fd255, %fd372, 0d7FF0000000000000, 0d7FF0000000000000;
	{
	.reg .b32 %temp; 
	mov.b64 	{%temp, %r382}, %fd372;
	}
	and.b32  	%r383, %r382, 2147483647;
	setp.eq.s32 	%p30, %r383, 0;
	selp.f64 	%fd374, 0dFFF0000000000000, %fd255, %p30;
$L__BB0_40:
	add.f64 	%fd82, %fd73, %fd374;
	mul.f64 	%fd288, %fd72, %fd72;
	fma.rn.f64 	%fd289, %fd71, %fd71, %fd288;
	sqrt.rn.f64 	%fd375, %fd289;
	{
	.reg .b32 %temp; 
	mov.b64 	{%temp, %r486}, %fd375;
	}
	{
	.reg .b32 %temp; 
	mov.b64 	{%r487, %temp}, %fd375;
	}
	setp.gt.s32 	%p32, %r486, 1048575;
	mov.b32 	%r488, -1023;
	@%p32 bra 	$L__BB0_42;
	mul.f64 	%fd375, %fd375, 0d4350000000000000;
	{
	.reg .b32 %temp; 
	mov.b64 	{%temp, %r486}, %fd375;
	}
	{
	.reg .b32 %temp; 
	mov.b64 	{%r487, %temp}, %fd375;
	}
	mov.b32 	%r488, -1077;
$L__BB0_42:
	add.s32 	%r395, %r486, -1;
	setp.gt.u32 	%p33, %r395, 2146435070;
	@%p33 bra 	$L__BB0_46;
	shr.u32 	%r398, %r486, 20;
	add.s32 	%r489, %r488, %r398;
	and.b32  	%r399, %r486, 1048575;
	or.b32  	%r400, %r399, 1072693248;
	mov.b64 	%fd376, {%r487, %r400};
	setp.lt.u32 	%p35, %r400, 1073127583;
	@%p35 bra 	$L__BB0_45;
	{
	.reg .b32 %temp; 
	mov.b64 	{%r401, %temp}, %fd376;
	}
	{
	.reg .b32 %temp; 
	mov.b64 	{%temp, %r402}, %fd376;
	}
	add.s32 	%r403, %r402, -1048576;
	mov.b64 	%fd376, {%r401, %r403};
	add.s32 	%r489, %r489, 1;
$L__BB0_45:
	add.f64 	%fd291, %fd376, 0dBFF0000000000000;
	add.f64 	%fd292, %fd376, 0d3FF0000000000000;
	rcp.approx.ftz.f64 	%fd293, %fd292;
	neg.f64 	%fd294, %fd292;
	fma.rn.f64 	%fd295, %fd294, %fd293, 0d3FF0000000000000;
	fma.rn.f64 	%fd296, %fd295, %fd295, %fd295;
	fma.rn.f64 	%fd297, %fd296, %fd293, %fd293;
	mul.f64 	%fd298, %fd291, %fd297;
	fma.rn.f64 	%fd299, %fd291, %fd297, %fd298;
	mul.f64 	%fd300, %fd299, %fd299;
	fma.rn.f64 	%fd301, %fd300, 0d3EB1380B3AE80F1E, 0d3ED0EE258B7A8B04;
	fma.rn.f64 	%fd302, %fd301, %fd300, 0d3EF3B2669F02676F;
	fma.rn.f64 	%fd303, %fd302, %fd300, 0d3F1745CBA9AB0956;
	fma.rn.f64 	%fd304, %fd303, %fd300, 0d3F3C71C72D1B5154;
	fma.rn.f64 	%fd305, %fd304, %fd300, 0d3F624924923BE72D;
	fma.rn.f64 	%fd306, %fd305, %fd300, 0d3F8999999999A3C4;
	fma.rn.f64 	%fd307, %fd306, %fd300, 0d3FB5555555555554;
	sub.f64 	%fd308, %fd291, %fd299;
	add.f64 	%fd309, %fd308, %fd308;
	neg.f64 	%fd310, %fd299;
	fma.rn.f64 	%fd311, %fd310, %fd291, %fd309;
	mul.f64 	%fd312, %fd297, %fd311;
	mul.f64 	%fd313, %fd300, %fd307;
	fma.rn.f64 	%fd314, %fd313, %fd299, %fd312;
	xor.b32  	%r404, %r489, -2147483648;
	mov.b32 	%r405, 1127219200;
	mov.b64 	%fd315, {%r404, %r405};
	mov.b32 	%r406, -2147483648;
	mov.b64 	%fd316, {%r406, %r405};
	sub.f64 	%fd317, %fd315, %fd316;
	fma.rn.f64 	%fd318, %fd317, 0d3FE62E42FEFA39EF, %fd299;
	fma.rn.f64 	%fd319, %fd317, 0dBFE62E42FEFA39EF, %fd318;
	sub.f64 	%fd320, %fd319, %fd299;
	sub.f64 	%fd321, %fd314, %fd320;
	fma.rn.f64 	%fd322, %fd317, 0d3C7ABC9E3B39803F, %fd321;
	add.f64 	%fd377, %fd318, %fd322;
	bra.uni 	$L__BB0_47;
$L__BB0_46:
	fma.rn.f64 	%fd290, %fd375, 0d7FF0000000000000, 0d7FF0000000000000;
	{
	.reg .b32 %temp; 
	mov.b64 	{%temp, %r396}, %fd375;
	}
	and.b32  	%r397, %r396, 2147483647;
	setp.eq.s32 	%p34, %r397, 0;
	selp.f64 	%fd377, 0dFFF0000000000000, %fd290, %p34;
$L__BB0_47:
	abs.f64 	%fd92, %fd71;
	abs.f64 	%fd93, %fd72;
	setp.leu.f64 	%p36, %fd93, %fd92;
	setp.gt.f64 	%p37, %fd93, %fd92;
	selp.f64 	%fd94, %fd93, %fd92, %p37;
	selp.f64 	%fd323, %fd92, %fd93, %p37;
	div.rn.f64 	%fd324, %fd323, %fd94;
	mul.f64 	%fd325, %fd324, %fd324;
	fma.rn.f64 	%fd326, %fd325, 0dBEF53E1D2A25FF7E, 0d3F2D3B63DBB65B49;
	fma.rn.f64 	%fd327, %fd326, %fd325, 0dBF5312788DDE082E;
	fma.rn.f64 	%fd328, %fd327, %fd325, 0d3F6F9690C8249315;
	fma.rn.f64 	%fd329, %fd328, %fd325, 0dBF82CF5AABC7CF0D;
	fma.rn.f64 	%fd330, %fd329, %fd325, 0d3F9162B0B2A3BFDE;
	fma.rn.f64 	%fd331, %fd330, %fd325, 0dBF9A7256FEB6FC6B;
	fma.rn.f64 	%fd332, %fd331, %fd325, 0d3FA171560CE4A489;
	fma.rn.f64 	%fd333, %fd332, %fd325, 0dBFA4F44D841450E4;
	fma.rn.f64 	%fd334, %fd333, %fd325, 0d3FA7EE3D3F36BB95;
	fma.rn.f64 	%fd335, %fd334, %fd325, 0dBFAAD32AE04A9FD1;
	fma.rn.f64 	%fd336, %fd335, %fd325, 0d3FAE17813D66954F;
	fma.rn.f64 	%fd337, %fd336, %fd325, 0dBFB11089CA9A5BCD;
	fma.rn.f64 	%fd338, %fd337, %fd325, 0d3FB3B12B2DB51738;
	fma.rn.f64 	%fd339, %fd338, %fd325, 0dBFB745D022F8DC5C;
	fma.rn.f64 	%fd340, %fd339, %fd325, 0d3FBC71C709DFE927;
	fma.rn.f64 	%fd341, %fd340, %fd325, 0dBFC2492491FA1744;
	fma.rn.f64 	%fd342, %fd341, %fd325, 0d3FC99999999840D2;
	fma.rn.f64 	%fd343, %fd342, %fd325, 0dBFD555555555544C;
	mul.f64 	%fd344, %fd325, %fd343;
	fma.rn.f64 	%fd95, %fd344, %fd324, %fd324;
	@%p36 bra 	$L__BB0_49;
	{
	.reg .b32 %temp; 
	mov.b64 	{%temp, %r408}, %fd71;
	}
	setp.lt.s32 	%p39, %r408, 0;
	neg.f64 	%fd347, %fd95;
	selp.f64 	%fd348, %fd95, %fd347, %p39;
	add.f64 	%fd378, %fd348, 0d3FF921FB54442D18;
	bra.uni 	$L__BB0_50;
$L__BB0_49:
	{
	.reg .b32 %temp; 
	mov.b64 	{%temp, %r407}, %fd71;
	}
	setp.lt.s32 	%p38, %r407, 0;
	mov.f64 	%fd345, 0d400921FB54442D18;
	sub.f64 	%fd346, %fd345, %fd95;
	selp.f64 	%fd378, %fd346, %fd95, %p38;
$L__BB0_50:
	setp.neu.f64 	%p40, %fd94, 0d0000000000000000;
	@%p40 bra 	$L__BB0_52;
	{
	.reg .b32 %temp; 
	mov.b64 	{%temp, %r410}, %fd71;
	}
	setp.lt.s32 	%p43, %r410, 0;
	selp.f64 	%fd379, 0d400921FB54442D18, 0d0000000000000000, %p43;
	bra.uni 	$L__BB0_53;
$L__BB0_52:
	setp.eq.f64 	%p41, %fd92, %fd93;
	{
	.reg .b32 %temp; 
	mov.b64 	{%temp, %r409}, %fd71;
	}
	setp.lt.s32 	%p42, %r409, 0;
	selp.f64 	%fd349, 0d4002D97C7F3321D2, 0d3FE921FB54442D18, %p42;
	selp.f64 	%fd379, %fd349, %fd378, %p41;
$L__BB0_53:
	ld.param.u64 	%rd137, [_Z9movmfConvP7double2S0_S0_S0_S0_S0_S0_S0_PKdPKS_S4_S4_S4_S2_S2_S2_S2_S2_S2__param_6];
	add.rn.f64 	%fd350, %fd92, %fd93;
	setp.nan.f64 	%p44, %fd350, %fd350;
	copysign.f64 	%fd351, %fd72, %fd379;
	selp.f64 	%fd352, %fd350, %fd351, %p44;
	sub.f64 	%fd353, %fd82, %fd377;
	sub.f64 	%fd354, %fd74, %fd352;
	mul.wide.u32 	%rd117, %r28, 8;
	mov.u64 	%rd118, mixtureC;
	add.s64 	%rd119, %rd118, %rd117;
	ld.const.f64 	%fd355, [%rd119];
	add.f64 	%fd356, %fd353, %fd355;
	sub.f64 	%fd357, %fd356, %fd69;
	sub.f64 	%fd358, %fd354, %fd70;
	cvta.to.global.u64 	%rd120, %rd12;
	mul.wide.u32 	%rd121, %r1, 16;
	add.s64 	%rd122, %rd120, %rd121;
	st.global.v2.f64 	[%rd122], {%fd357, %fd358};
	cvta.to.global.u64 	%rd123, %rd13;
	mul.wide.u32 	%rd124, %r474, 16;
	add.s64 	%rd125, %rd123, %rd124;
	st.global.v2.f64 	[%rd125], {%fd10, %fd46};
	cvta.to.global.u64 	%rd126, %rd14;
	mul.wide.u32 	%rd127, %r473, 16;
	add.s64 	%rd128, %rd126, %rd127;
	st.global.v2.f64 	[%rd128], {%fd14, %fd47};
	cvta.to.global.u64 	%rd129, %rd137;
	mul.wide.u32 	%rd130, %r472, 16;
	add.s64 	%rd131, %rd129, %rd130;
	st.global.v2.f64 	[%rd131], {%fd18, %fd48};
	cvta.to.global.u64 	%rd132, %rd16;
	mul.wide.u32 	%rd133, %r471, 16;
	add.s64 	%rd134, %rd132, %rd133;
	st.global.v2.f64 	[%rd134], {%fd49, %fd21};
$L__BB0_54:
	ret;

}
	// .globl	_Z11integrateElP7double2PKdS2_PKS_S4_S4_S4_
.visible .entry _Z11integrateElP7double2PKdS2_PKS_S4_S4_S4_(
	.param .u64 .ptr .align 1 _Z11integrateElP7double2PKdS2_PKS_S4_S4_S4__param_0,
	.param .u64 .ptr .align 1 _Z11integrateElP7double2PKdS2_PKS_S4_S4_S4__param_1,
	.param .u64 .ptr .align 1 _Z11integrateElP7double2PKdS2_PKS_S4_S4_S4__param_2,
	.param .u64 .ptr .align 1 _Z11integrateElP7double2PKdS2_PKS_S4_S4_S4__param_3,
	.param .u64 .ptr .align 1 _Z11integrateElP7double2PKdS2_PKS_S4_S4_S4__param_4,
	.param .u64 .ptr .align 1 _Z11integrateElP7double2PKdS2_PKS_S4_S4_S4__param_5,
	.param .u64 .ptr .align 1 _Z11integrateElP7double2PKdS2_PKS_S4_S4_S4__param_6
)
{
	.local .align 16 .b8 	__local_depot1[128];
	.reg .b64 	%SP;
	.reg .b64 	%SPL;
	.reg .pred 	%p<55>;
	.reg .b32 	%r<323>;
	.reg .b32 	%f<3>;
	.reg .b64 	%rd<93>;
	.reg .b64 	%fd<348>;

	mov.u64 	%SPL, __local_depot1;
	ld.param.u64 	%rd15, [_Z11integrateElP7double2PKdS2_PKS_S4_S4_S4__param_0];
	ld.param.u64 	%rd16, [_Z11integrateElP7double2PKdS2_PKS_S4_S4_S4__param_1];
	ld.param.u64 	%rd17, [_Z11integrateElP7double2PKdS2_PKS_S4_S4_S4__param_2];
	ld.param.u64 	%rd20, [_Z11integrateElP7double2PKdS2_PKS_S4_S4_S4__param_5];
	add.u64 	%rd1, %SPL, 0;
	mov.u32 	%r104, %ctaid.x;
	mov.u32 	%r105, %ntid.x;
	mov.u32 	%r106, %tid.x;
	mad.lo.s32 	%r1, %r104, %r105, %r106;
	ld.const.u32 	%r2, [conv_maxDim];
	add.s32 	%r3, %r2, -1;
	mul.wide.u32 	%rd23, %r3, 4;
	mov.u64 	%rd24, el_dimProd;
	add.s64 	%rd25, %rd24, %rd23;
	ld.const.u32 	%r107, [%rd25];
	setp.ge.u32 	%p1, %r1, %r107;
	@%p1 bra 	$L__BB1_67;
	setp.eq.s32 	%p2, %r3, 0;
	mov.u32 	%r289, %r1;
	@%p2 bra 	$L__BB1_11;
	add.s32 	%r279, %r2, -2;
	and.b32  	%r5, %r3, 3;
	setp.lt.u32 	%p3, %r279, 3;
	mov.u32 	%r286, %r3;
	mov.u32 	%r287, %r2;
	mov.u32 	%r289, %r1;
	@%p3 bra 	$L__BB1_6;
	and.b32  	%r109, %r3, -4;
	neg.s32 	%r278, %r109;
	mov.u32 	%r289, %r1;
$L__BB1_4:
	.pragma "nounroll";
	add.s32 	%r110, %r279, 1;
	add.s32 	%r111, %r279, -3;
	mul.wide.u32 	%rd26, %r279, 4;
	add.s64 	%rd28, %rd24, %rd26;
	ld.const.u32 	%r112, [%rd28];
	div.u32 	%r113, %r289, %r112;
	mul.lo.s32 	%r114, %r113, %r112;
	sub.s32 	%r115, %r289, %r114;
	mul.wide.u32 	%rd29, %r110, 4;
	add.s64 	%rd30, %rd1, %rd29;
	st.local.u32 	[%rd30], %r113;
	add.s32 	%r116, %r279, -1;
	mul.wide.u32 	%rd31, %r116, 4;
	add.s64 	%rd32, %rd24, %rd31;
	ld.const.u32 	%r117, [%rd32];
	div.u32 	%r118, %r115, %r117;
	mul.lo.s32 	%r119, %r118, %r117;
	sub.s32 	%r120, %r115, %r119;
	add.s64 	%rd33, %rd1, %rd26;
	st.local.u32 	[%rd33], %r118;
	add.s32 	%r121, %r279, -2;
	mul.wide.u32 	%rd34, %r121, 4;
	add.s64 	%rd35, %rd24, %rd34;
	ld.const.u32 	%r122, [%rd35];
	div.u32 	%r123, %r120, %r122;
	mul.lo.s32 	%r124, %r123, %r122;
	sub.s32 	%r125, %r120, %r124;
	add.s64 	%rd36, %rd1, %rd31;
	st.local.u32 	[%rd36], %r123;
	mul.wide.u32 	%rd37, %r111, 4;
	add.s64 	%rd38, %rd24, %rd37;
	ld.const.u32 	%r126, [%rd38];
	div.u32 	%r127, %r125, %r126;
	mul.lo.s32 	%r128, %r127, %r126;
	sub.s32 	%r289, %r125, %r128;
	add.s64 	%rd39, %rd1, %rd34;
	st.local.u32 	[%rd39], %r127;
	add.s32 	%r279, %r279, -4;
	add.s32 	%r278, %r278, 4;
	setp.ne.s32 	%p4, %r278, 0;
	@%p4 bra 	$L__BB1_4;
	add.s32 	%r286, %r279, 1;
	add.s32 	%r287, %r279, 2;
$L__BB1_6:
	setp.eq.s32 	%p5, %r5, 0;
	@%p5 bra 	$L__BB1_11;
	setp.eq.s32 	%p6, %r5, 1;
	@%p6 bra 	$L__BB1_9;
	add.s32 	%r130, %r287, -2;
	mul.wide.u32 	%rd40, %r130, 4;
	add.s64 	%rd42, %rd24, %rd40;
	ld.const.u32 	%r131, [%rd42];
	div.u32 	%r132, %r289, %r131;
	mul.lo.s32 	%r133, %r132, %r131;
	sub.s32 	%r134, %r289, %r133;
	mul.wide.u32 	%rd43, %r286, 4;
	add.s64 	%rd44, %rd1, %rd43;
	st.local.u32 	[%rd44], %r132;
	add.s32 	%r287, %r286, -1;
	add.s32 	%r286, %r286, -2;
	mul.wide.u32 	%rd45, %r286, 4;
	add.s64 	%rd46, %rd24, %rd45;
	ld.const.u32 	%r135, [%rd46];
	div.u32 	%r136, %r134, %r135;
	mul.lo.s32 	%r137, %r136, %r135;
	sub.s32 	%r289, %r134, %r137;
	mul.wide.u32 	%rd47, %r287, 4;
	add.s64 	%rd48, %rd1, %rd47;
	st.local.u32 	[%rd48], %r136;
$L__BB1_9:
	and.b32  	%r138, %r3, 1;
	setp.eq.b32 	%p7, %r138, 1;
	not.pred 	%p8, %p7;
	@%p8 bra 	$L__BB1_11;
	add.s32 	%r139, %r287, -2;
	mul.wide.u32 	%rd49, %r139, 4;
	add.s64 	%rd51, %rd24, %rd49;
	ld.const.u32 	%r140, [%rd51];
	div.u32 	%r141, %r289, %r140;
	mul.lo.s32 	%r142, %r141, %r140;
	sub.s32 	%r289, %r289, %r142;
	mul.wide.u32 	%rd52, %r286, 4;
	add.s64 	%rd53, %rd1, %rd52;
	st.local.u32 	[%rd53], %r141;
$L__BB1_11:
	ld.const.u32 	%r144, [el_dimProd];
	rem.u32 	%r145, %r289, %r144;
	st.local.u32 	[%rd1], %r145;
	setp.eq.s32 	%p9, %r2, 0;
	mov.b32 	%r305, 0;
	mov.u32 	%r306, %r305;
	mov.u32 	%r307, %r305;
	mov.u32 	%r308, %r305;
	@%p9 bra 	$L__BB1_20;
	and.b32  	%r28, %r2, 3;
	setp.lt.u32 	%p10, %r2, 4;
	mov.b32 	%r305, 0;
	mov.u32 	%r304, %r305;
	@%p10 bra 	$L__BB1_15;
	and.b32  	%r304, %r2, -4;
	mov.u64 	%rd55, el_inDimProd;
	add.s64 	%rd88, %rd55, 256;
	neg.s32 	%r290, %r304;
	mov.b32 	%r305, 0;
	mov.u64 	%rd89, %rd1;
	mov.u32 	%r306, %r305;
	mov.u32 	%r307, %r305;
	mov.u32 	%r308, %r305;
$L__BB1_14:
	.pragma "nounroll";
	ld.local.v4.u32 	{%r148, %r149, %r150, %r151}, [%rd89];
	ld.const.u32 	%r152, [%rd88+-256];
	mad.lo.s32 	%r153, %r148, %r152, %r308;
	ld.const.u32 	%r154, [%rd88+-128];
	mad.lo.s32 	%r155, %r148, %r154, %r307;
	ld.const.u32 	%r156, [%rd88];
	mad.lo.s32 	%r157, %r148, %r156, %r306;
	ld.const.u32 	%r158, [%rd88+128];
	mad.lo.s32 	%r159, %r148, %r158, %r305;
	ld.const.u32 	%r160, [%rd88+-252];
	mad.lo.s32 	%r161, %r149, %r160, %r153;
	ld.const.u32 	%r162, [%rd88+-124];
	mad.lo.s32 	%r163, %r149, %r162, %r155;
	ld.const.u32 	%r164, [%rd88+4];
	mad.lo.s32 	%r165, %r149, %r164, %r157;
	ld.const.u32 	%r166, [%rd88+132];
	mad.lo.s32 	%r167, %r149, %r166, %r159;
	ld.const.u32 	%r168, [%rd88+-248];
	mad.lo.s32 	%r169, %r150, %r168, %r161;
	ld.const.u32 	%r170, [%rd88+-120];
	mad.lo.s32 	%r171, %r150, %r170, %r163;
	ld.const.u32 	%r172, [%rd88+8];
	mad.lo.s32 	%r173, %r150, %r172, %r165;
	ld.const.u32 	%r174, [%rd88+136];
	mad.lo.s32 	%r175, %r150, %r174, %r167;
	ld.const.u32 	%r176, [%rd88+-244];
	mad.lo.s32 	%r308, %r151, %r176, %r169;
	ld.const.u32 	%r177, [%rd88+-116];
	mad.lo.s32 	%r307, %r151, %r177, %r171;
	ld.const.u32 	%r178, [%rd88+12];
	mad.lo.s32 	%r306, %r151, %r178, %r173;
	ld.const.u32 	%r179, [%rd88+140];
	mad.lo.s32 	%r305, %r151, %r179, %r175;
	add.s32 	%r290, %r290, 4;
	add.s64 	%rd89, %rd89, 16;
	add.s64 	%rd88, %rd88, 16;
	setp.ne.s32 	%p11, %r290, 0;
	@%p11 bra 	$L__BB1_14;
$L__BB1_15:
	setp.eq.s32 	%p12, %r28, 0;
	@%p12 bra 	$L__BB1_20;
	setp.eq.s32 	%p13, %r28, 1;
	@%p13 bra 	$L__BB1_18;
	mul.wide.u32 	%rd56, %r304, 4;
	add.s64 	%rd57, %rd1, %rd56;
	ld.local.u32 	%r180, [%rd57];
	mov.u64 	%rd58, el_inDimProd;
	add.s64 	%rd59, %rd58, %rd56;
	ld.const.u32 	%r181, [%rd59];
	mad.lo.s32 	%r182, %r180, %r181, %r308;
	ld.const.u32 	%r183, [%rd59+128];
	mad.lo.s32 	%r184, %r180, %r183, %r307;
	ld.const.u32 	%r185, [%rd59+256];
	mad.lo.s32 	%r186, %r180, %r185, %r306;
	ld.const.u32 	%r187, [%rd59+384];
	mad.lo.s32 	%r188, %r180, %r187, %r305;
	ld.local.u32 	%r189, [%rd57+4];
	ld.const.u32 	%r190, [%rd59+4];
	mad.lo.s32 	%r308, %r189, %r190, %r182;
	ld.const.u32 	%r191, [%rd59+132];
	mad.lo.s32 	%r307, %r189, %r191, %r184;
	ld.const.u32 	%r192, [%rd59+260];
	mad.lo.s32 	%r306, %r189, %r192, %r186;
	ld.const.u32 	%r193, [%rd59+388];
	mad.lo.s32 	%r305, %r189, %r193, %r188;
	add.s32 	%r304, %r304, 2;
$L__BB1_18:
	and.b32  	%r194, %r2, 1;
	setp.eq.b32 	%p14, %r194, 1;
	not.pred 	%p15, %p14;
	@%p15 bra 	$L__BB1_20;
	mul.wide.u32 	%rd60, %r304, 4;
	add.s64 	%rd61, %rd1, %rd60;
	ld.local.u32 	%r195, [%rd61];
	mov.u64 	%rd62, el_inDimProd;
	add.s64 	%rd63, %rd62, %rd60;
	ld.const.u32 	%r196, [%rd63];
	mad.lo.s32 	%r308, %r195, %r196, %r308;
	ld.const.u32 	%r197, [%rd63+128];
	mad.lo.s32 	%r307, %r195, %r197, %r307;
	ld.const.u32 	%r198, [%rd63+256];
	mad.lo.s32 	%r306, %r195, %r198, %r306;
	ld.const.u32 	%r199, [%rd63+384];
	mad.lo.s32 	%r305, %r195, %r199, %r305;
$L__BB1_20:
	ld.local.u32 	%r201, [%rd1+8];
	mul.lo.s32 	%r202, %r201, 3;
	cvta.to.global.u64 	%rd64, %rd16;
	mul.wide.u32 	%rd65, %r202, 8;
	add.s64 	%rd6, %rd64, %rd65;
	cvta.to.global.u64 	%rd66, %rd17;
	mul.wide.u32 	%rd67, %r201, 8;
	add.s64 	%rd68, %rd66, %rd67;
	ld.global.f64 	%fd327, [%rd68];
	{
	.reg .b32 %temp; 
	mov.b64 	{%temp, %r309}, %fd327;
	}
	{
	.reg .b32 %temp; 
	mov.b64 	{%r310, %temp}, %fd327;
	}
	setp.gt.s32 	%p16, %r309, 1048575;
	mov.b32 	%r311, -1023;
	@%p16 bra 	$L__BB1_22;
	mul.f64 	%fd327, %fd327, 0d4350000000000000;
	{
	.reg .b32 %temp; 
	mov.b64 	{%temp, %r309}, %fd327;
	}
	{
	.reg .b32 %temp; 
	mov.b64 	{%r310, %temp}, %fd327;
	}
	mov.b32 	%r311, -1077;
$L__BB1_22:
	add.s32 	%r204, %r309, -1;
	setp.gt.u32 	%p17, %r204, 2146435070;
	@%p17 bra 	$L__BB1_26;
	shr.u32 	%r207, %r309, 20;
	add.s32 	%r312, %r311, %r207;
	and.b32  	%r208, %r309, 1048575;
	or.b32  	%r209, %r208, 1072693248;
	mov.b64 	%fd328, {%r310, %r209};
	setp.lt.u32 	%p19, %r209, 1073127583;
	@%p19 bra 	$L__BB1_25;
	{
	.reg .b32 %temp; 
	mov.b64 	{%r210, %temp}, %fd328;
	}
	{
	.reg .b32 %temp; 
	mov.b64 	{%temp, %r211}, %fd328;
	}
	add.s32 	%r212, %r211, -1048576;
	mov.b64 	%fd328, {%r210, %r212};
	add.s32 	%r312, %r312, 1;
$L__BB1_25:
	add.f64 	%fd81, %fd328, 0dBFF0000000000000;
	add.f64 	%fd82, %fd328, 0d3FF0000000000000;
	rcp.approx.ftz.f64 	%fd83, %fd82;
	neg.f64 	%fd84, %fd82;
	fma.rn.f64 	%fd85, %fd84, %fd83, 0d3FF0000000000000;
	fma.rn.f64 	%fd86, %fd85, %fd85, %fd85;
	fma.rn.f64 	%fd87, %fd86, %fd83, %fd83;
	mul.f64 	%fd88, %fd81, %fd87;
	fma.rn.f64 	%fd89, %fd81, %fd87, %fd88;
	mul.f64 	%fd90, %fd89, %fd89;
	fma.rn.f64 	%fd91, %fd90, 0d3EB1380B3AE80F1E, 0d3ED0EE258B7A8B04;
	fma.rn.f64 	%fd92, %fd91, %fd90, 0d3EF3B2669F02676F;
	fma.rn.f64 	%fd93, %fd92, %fd90, 0d3F1745CBA9AB0956;
	fma.rn.f64 	%fd94, %fd93, %fd90, 0d3F3C71C72D1B5154;
	fma.rn.f64 	%fd95, %fd94, %fd90, 0d3F624924923BE72D;
	fma.rn.f64 	%fd96, %fd95, %fd90, 0d3F8999999999A3C4;
	fma.rn.f64 	%fd97, %fd96, %fd90, 0d3FB5555555555554;
	sub.f64 	%fd98, %fd81, %fd89;
	add.f64 	%fd99, %fd98, %fd98;
	neg.f64 	%fd100, %fd89;
	fma.rn.f64 	%fd101, %fd100, %fd81, %fd99;
	mul.f64 	%fd102, %fd87, %fd101;
	mul.f64 	%fd103, %fd90, %fd97;
	fma.rn.f64 	%fd104, %fd103, %fd89, %fd102;
	xor.b32  	%r213, %r312, -2147483648;
	mov.b32 	%r214, 1127219200;
	mov.b64 	%fd105, {%r213, %r214};
	mov.b32 	%r215, -2147483648;
	mov.b64 	%fd106, {%r215, %r214};
	sub.f64 	%fd107, %fd105, %fd106;
	fma.rn.f64 	%fd108, %fd107, 0d3FE62E42FEFA39EF, %fd89;
	fma.rn.f64 	%fd109, %fd107, 0dBFE62E42FEFA39EF, %fd108;
	sub.f64 	%fd110, %fd109, %fd89;
	sub.f64 	%fd111, %fd104, %fd110;
	fma.rn.f64 	%fd112, %fd107, 0d3C7ABC9E3B39803F, %fd111;
	add.f64 	%fd329, %fd108, %fd112;
	bra.uni 	$L__BB1_27;
$L__BB1_26:
	fma.rn.f64 	%fd80, %fd327, 0d7FF0000000000000, 0d7FF0000000000000;
	{
	.reg .b32 %temp; 
	mov.b64 	{%temp, %r205}, %fd327;
	}
	and.b32  	%r206, %r205, 2147483647;
	setp.eq.s32 	%p18, %r206, 0;
	selp.f64 	%fd329, 0dFFF0000000000000, %fd80, %p18;
$L__BB1_27:
	ld.const.u32 	%r74, [mixturesNum];
	setp.ne.s32 	%p20, %r74, 0;
	cvta.to.global.u64 	%rd69, %rd15;
	mul.wide.u32 	%rd70, %r1, 16;
	add.s64 	%rd7, %rd69, %rd70;
	@%p20 bra 	$L__BB1_29;
	ld.global.v2.f64 	{%fd342, %fd341}, [%rd7];
	bra.uni 	$L__BB1_53;
$L__BB1_29:
	cvta.to.global.u64 	%rd74, %rd20;
	mul.wide.u32 	%rd75, %r306, 16;
	add.s64 	%rd8, %rd74, %rd75;
	mov.b32 	%r216, 1127219200;
	mov.b32 	%r217, -2147483648;
	mov.b64 	%fd12, {%r217, %r216};
	ld.global.v2.f64 	{%fd342, %fd341}, [%rd7];
	neg.s32 	%r313, %r74;
	mov.u64 	%rd92, mixtureC;
	mov.u64 	%rd91, mixtureAlpha;
	mov.u64 	%rd90, mixtureMu;
	mul.wide.u32 	%rd77, %r308, 16;
$L__BB1_30:
	ld.param.u64 	%rd87, [_Z11integrateElP7double2PKdS2_PKS_S4_S4_S4__param_6];
	ld.param.u64 	%rd86, [_Z11integrateElP7double2PKdS2_PKS_S4_S4_S4__param_4];
	ld.param.u64 	%rd85, [_Z11integrateElP7double2PKdS2_PKS_S4_S4_S4__param_3];
	cvta.to.global.u64 	%rd76, %rd85;
	add.s64 	%rd78, %rd76, %rd77;
	ld.global.v2.f64 	{%fd113, %fd114}, [%rd78];
	ld.const.f64 	%fd115, [%rd90];
	ld.global.f64 	%fd116, [%rd6];
	fma.rn.f64 	%fd117, %fd115, %fd116, %fd113;
	cvta.to.global.u64 	%rd79, %rd86;
	mul.wide.u32 	%rd80, %r307, 16;
	add.s64 	%rd81, %rd79, %rd80;
	ld.global.v2.f64 	{%fd118, %fd119}, [%rd81];
	ld.global.f64 	%fd120, [%rd6+8];
	fma.rn.f64 	%fd121, %fd115, %fd120, %fd118;
	ld.global.v2.f64 	{%fd122, %fd123}, [%rd8];
	ld.global.f64 	%fd124, [%rd6+16];
	fma.rn.f64 	%fd125, %fd115, %fd124, %fd122;
	add.f64 	%fd126, %fd114, %fd117;
	sub.f64 	%fd127, %fd117, %fd114;
	add.f64 	%fd128, %fd119, %fd121;
	sub.f64 	%fd129, %fd121, %fd119;
	mul.f64 	%fd130, %fd128, %fd129;
	fma.rn.f64 	%fd131, %fd126, %fd127, %fd130;
	add.f64 	%fd132, %fd123, %fd125;
	sub.f64 	%fd133, %fd125, %fd123;
	fma.rn.f64 	%fd134, %fd132, %fd133, %fd131;
	mul.f64 	%fd135, %fd119, %fd121;
	fma.rn.f64 	%fd136, %fd114, %fd117, %fd135;
	fma.rn.f64 	%fd137, %fd123, %fd125, %fd136;
	add.f64 	%fd138, %fd137, %fd137;
	mul.f64 	%fd139, %fd138, %fd138;
	fma.rn.f64 	%fd140, %fd134, %fd134, %fd139;
	sqrt.rn.f64 	%fd141, %fd140;
	rcp.rn.f64 	%fd142, %fd141;
	add.f64 	%fd143, %fd134, %fd141;
	fma.rn.f64 	%fd144, %fd143, %fd143, %fd139;
	mul.f64 	%fd145, %fd142, %fd144;
	sqrt.rn.f64 	%fd146, %fd145;
	rcp.rn.f64 	%fd147, %fd146;
	mul.f64 	%fd17, %fd143, %fd147;
	mul.f64 	%fd18, %fd138, %fd147;
	cvta.to.global.u64 	%rd82, %rd87;
	mul.wide.u32 	%rd83, %r305, 16;
	add.s64 	%rd84, %rd82, %rd83;
	ld.global.v2.f64 	{%fd148, %fd149}, [%rd84];
	ld.const.f64 	%fd150, [%rd92];
	sub.f64 	%fd151, %fd150, %fd329;
	add.f64 	%fd152, %fd148, %fd151;
	add.f64 	%fd19, %fd152, %fd17;
	add.f64 	%fd20, %fd149, %fd18;
	mul.f64 	%fd153, %fd18, %fd18;
	fma.rn.f64 	%fd154, %fd17, %fd17, %fd153;
	sqrt.rn.f64 	%fd332, %fd154;
	{
	.reg .b32 %temp; 
	mov.b64 	{%temp, %r314}, %fd332;
	}
	{
	.reg .b32 %temp; 
	mov.b64 	{%r315, %temp}, %fd332;
	}
	setp.gt.s32 	%p21, %r314, 1048575;
	mov.b32 	%r316, -1023;
	@%p21 bra 	$L__BB1_32;
	mul.f64 	%fd332, %fd332, 0d4350000000000000;
	{
	.reg .b32 %temp; 
	mov.b64 	{%temp, %r314}, %fd332;
	}
	{
	.reg .b32 %temp; 
	mov.b64 	{%r315, %temp}, %fd332;
	}
	mov.b32 	%r316, -1077;
$L__BB1_32:
	add.s32 	%r220, %r314, -1;
	setp.gt.u32 	%p22, %r220, 2146435070;
	@%p22 bra 	$L__BB1_36;
	shr.u32 	%r223, %r314, 20;
	add.s32 	%r317, %r316, %r223;
	and.b32  	%r224, %r314, 1048575;
	or.b32  	%r225, %r224, 1072693248;
	mov.b64 	%fd333, {%r315, %r225};
	setp.lt.u32 	%p24, %r225, 1073127583;
	@%p24 bra 	$L__BB1_35;
	{
	.reg .b32 %temp; 
	mov.b64 	{%r226, %temp}, %fd333;
	}
	{
	.reg .b32 %temp; 
	mov.b64 	{%temp, %r227}, %fd333;
	}
	add.s32 	%r228, %r227, -1048576;
	mov.b64 	%fd333, {%r226, %r228};
	add.s32 	%r317, %r317, 1;
$L__BB1_35:
	add.f64 	%fd156, %fd333, 0dBFF0000000000000;
	add.f64 	%fd157, %fd333, 0d3FF0000000000000;
	rcp.approx.ftz.f64 	%fd158, %fd157;
	neg.f64 	%fd159, %fd157;
	fma.rn.f64 	%fd160, %fd159, %fd158, 0d3FF0000000000000;
	fma.rn.f64 	%fd161, %fd160, %fd160, %fd160;
	fma.rn.f64 	%fd162, %fd161, %fd158, %fd158;
	mul.f64 	%fd163, %fd156, %fd162;
	fma.rn.f64 	%fd164, %fd156, %fd162, %fd163;
	mul.f64 	%fd165, %fd164, %fd164;
	fma.rn.f64 	%fd166, %fd165, 0d3EB1380B3AE80F1E, 0d3ED0EE258B7A8B04;
	fma.rn.f64 	%fd167, %fd166, %fd165, 0d3EF3B2669F02676F;
	fma.rn.f64 	%fd168, %fd167, %fd165, 0d3F1745CBA9AB0956;
	fma.rn.f64 	%fd169, %fd168, %fd165, 0d3F3C71C72D1B5154;
	fma.rn.f64 	%fd170, %fd169, %fd165, 0d3F624924923BE72D;
	fma.rn.f64 	%fd171, %fd170, %fd165, 0d3F8999999999A3C4;
	fma.rn.f64 	%fd172, %fd171, %fd165, 0d3FB5555555555554;
	sub.f64 	%fd173, %fd156, %fd164;
	add.f64 	%fd174, %fd173, %fd173;
	neg.f64 	%fd175, %fd164;
	fma.rn.f64 	%fd176, %fd175, %fd156, %fd174;
	mul.f64 	%fd177, %fd162, %fd176;
	mul.f64 	%fd178, %fd165, %fd172;
	fma.rn.f64 	%fd179, %fd178, %fd164, %fd177;
	xor.b32  	%r229, %r317, -2147483648;
	mov.b32 	%r230, 1127219200;
	mov.b64 	%fd180, {%r229, %r230};
	sub.f64 	%fd181, %fd180, %fd12;
	fma.rn.f64 	%fd182, %fd181, 0d3FE62E42FEFA39EF, %fd164;
	fma.rn.f64 	%fd183, %fd181, 0dBFE62E42FEFA39EF, %fd182;
	sub.f64 	%fd184, %fd183, %fd164;
	sub.f64 	%fd185, %fd179, %fd184;
	fma.rn.f64 	%fd186, %fd181, 0d3C7ABC9E3B39803F, %fd185;
	add.f64 	%fd334, %fd182, %fd186;
	bra.uni 	$L__BB1_37;
$L__BB1_36:
	fma.rn.f64 	%fd155, %fd332, 0d7FF0000000000000, 0d7FF0000000000000;
	{
	.reg .b32 %temp; 
	mov.b64 	{%temp, %r221}, %fd332;
	}
	and.b32  	%r222, %r221, 2147483647;
	setp.eq.s32 	%p23, %r222, 0;
	selp.f64 	%fd334, 0dFFF0000000000000, %fd155, %p23;
$L__BB1_37:
	abs.f64 	%fd30, %fd17;
	abs.f64 	%fd31, %fd18;
	setp.leu.f64 	%p25, %fd31, %fd30;
	setp.gt.f64 	%p26, %fd31, %fd30;
	selp.f64 	%fd32, %fd31, %fd30, %p26;
	selp.f64 	%fd187, %fd30, %fd31, %p26;
	div.rn.f64 	%fd188, %fd187, %fd32;
	mul.f64 	%fd189, %fd188, %fd188;
	fma.rn.f64 	%fd190, %fd189, 0dBEF53E1D2A25FF7E, 0d3F2D3B63DBB65B49;
	fma.rn.f64 	%fd191, %fd190, %fd189, 0dBF5312788DDE082E;
	fma.rn.f64 	%fd192, %fd191, %fd189, 0d3F6F9690C8249315;
	fma.rn.f64 	%fd193, %fd192, %fd189, 0dBF82CF5AABC7CF0D;
	fma.rn.f64 	%fd194, %fd193, %fd189, 0d3F9162B0B2A3BFDE;
	fma.rn.f64 	%fd195, %fd194, %fd189, 0dBF9A7256FEB6FC6B;
	fma.rn.f64 	%fd196, %fd195, %fd189, 0d3FA171560CE4A489;
	fma.rn.f64 	%fd197, %fd196, %fd189, 0dBFA4F44D841450E4;
	fma.rn.f64 	%fd198, %fd197, %fd189, 0d3FA7EE3D3F36BB95;
	fma.rn.f64 	%fd199, %fd198, %fd189, 0dBFAAD32AE04A9FD1;
	fma.rn.f64 	%fd200, %fd199, %fd189, 0d3FAE17813D66954F;
	fma.rn.f64 	%fd201, %fd200, %fd189, 0dBFB11089CA9A5BCD;
	fma.rn.f64 	%fd202, %fd201, %fd189, 0d3FB3B12B2DB51738;
	fma.rn.f64 	%fd203, %fd202, %fd189, 0dBFB745D022F8DC5C;
	fma.rn.f64 	%fd204, %fd203, %fd189, 0d3FBC71C709DFE927;
	fma.rn.f64 	%fd205, %fd204, %fd189, 0dBFC2492491FA1744;
	fma.rn.f64 	%fd206, %fd205, %fd189, 0d3FC99999999840D2;
	fma.rn.f64 	%fd207, %fd206, %fd189, 0dBFD555555555544C;
	mul.f64 	%fd208, %fd189, %fd207;
	fma.rn.f64 	%fd33, %fd208, %fd188, %fd188;
	@%p25 bra 	$L__BB1_39;
	{
	.reg .b32 %temp; 
	mov.b64 	{%temp, %r232}, %fd17;
	}
	setp.lt.s32 	%p28, %r232, 0;
	neg.f64 	%fd211, %fd33;
	selp.f64 	%fd212, %fd33, %fd211, %p28;
	add.f64 	%fd335, %fd212, 0d3FF921FB54442D18;
	bra.uni 	$L__BB1_40;
$L__BB1_39:
	{
	.reg .b32 %temp; 
	mov.b64 	{%temp, %r231}, %fd17;
	}
	setp.lt.s32 	%p27, %r231, 0;
	mov.f64 	%fd209, 0d400921FB54442D18;
	sub.f64 	%fd210, %fd209, %fd33;
	selp.f64 	%fd335, %fd210, %fd33, %p27;
$L__BB1_40:
	setp.neu.f64 	%p29, %fd32, 0d0000000000000000;
	@%p29 bra 	$L__BB1_42;
	{
	.reg .b32 %temp; 
	mov.b64 	{%temp, %r234}, %fd17;
	}
	setp.lt.s32 	%p32, %r234, 0;
	selp.f64 	%fd336, 0d400921FB54442D18, 0d0000000000000000, %p32;
	bra.uni 	$L__BB1_43;
$L__BB1_42:
	setp.eq.f64 	%p30, %fd30, %fd31;
	{
	.reg .b32 %temp; 
	mov.b64 	{%temp, %r233}, %fd17;
	}
	setp.lt.s32 	%p31, %r233, 0;
	selp.f64 	%fd213, 0d4002D97C7F3321D2, 0d3FE921FB54442D18, %p31;
	selp.f64 	%fd336, %fd213, %fd335, %p30;
$L__BB1_43:
	add.rn.f64 	%fd214, %fd30, %fd31;
	setp.nan.f64 	%p33, %fd214, %fd214;
	copysign.f64 	%fd215, %fd18, %fd336;
	selp.f64 	%fd216, %fd214, %fd215, %p33;
	sub.f64 	%fd40, %fd19, %fd334;
	sub.f64 	%fd41, %fd20, %fd216;
	abs.f64 	%fd42, %fd41;
	setp.neu.f64 	%p34, %fd42, 0d7FF0000000000000;
	@%p34 bra 	$L__BB1_45;
	mov.f64 	%fd222, 0d0000000000000000;
	mul.rn.f64 	%fd337, %fd41, %fd222;
	mov.b32 	%r318, 0;
	bra.uni 	$L__BB1_47;
$L__BB1_45:
	mul.f64 	%fd217, %fd41, 0d3FE45F306DC9C883;
	cvt.rni.s32.f64 	%r318, %fd217;
	cvt.rn.f64.s32 	%fd218, %r318;
	fma.rn.f64 	%fd219, %fd218, 0dBFF921FB54442D18, %fd41;
	fma.rn.f64 	%fd220, %fd218, 0dBC91A62633145C00, %fd219;
	fma.rn.f64 	%fd337, %fd218, 0dB97B839A252049C0, %fd220;
	setp.ltu.f64 	%p35, %fd42, 0d41E0000000000000;
	@%p35 bra 	$L__BB1_47;
	{ // callseq 0, 0
	.param .b64 param0;
	st.param.f64 	[param0], %fd41;
	.param .align 16 .b8 retval0[16];
	call.uni (retval0), 
	__internal_trig_reduction_slowpathd, 
	(
	param0
	);
	ld.param.f64 	%fd337, [retval0];
	ld.param.b32 	%r318, [retval0+8];
	} // callseq 0
$L__BB1_47:
	mul.rn.f64 	%fd223, %fd337, %fd337;
	fma.rn.f64 	%fd224, %fd223, 0dBDA8FF8320FD8164, 0d3E21EEA7C1EF8528;
	fma.rn.f64 	%fd225, %fd224, %fd223, 0dBE927E4F8E06E6D9;
	fma.rn.f64 	%fd226, %fd225, %fd223, 0d3EFA01A019DDBCE9;
	fma.rn.f64 	%fd227, %fd226, %fd223, 0dBF56C16C16C15D47;
	fma.rn.f64 	%fd228, %fd227, %fd223, 0d3FA5555555555551;
	fma.rn.f64 	%fd229, %fd228, %fd223, 0dBFE0000000000000;
	fma.rn.f64 	%fd230, %fd229, %fd223, 0d3FF0000000000000;
	fma.rn.f64 	%fd231, %fd223, 0d3DE5DB65F9785EBA, 0dBE5AE5F12CB0D246;
	fma.rn.f64 	%fd232, %fd231, %fd223, 0d3EC71DE369ACE392;
	fma.rn.f64 	%fd233, %fd232, %fd223, 0dBF2A01A019DB62A1;
	fma.rn.f64 	%fd234, %fd233, %fd223, 0d3F81111111110818;
	fma.rn.f64 	%fd235, %fd234, %fd223, 0dBFC5555555555554;
	fma.rn.f64 	%fd236, %fd235, %fd223, 0d0000000000000000;
	fma.rn.f64 	%fd237, %fd236, %fd337, %fd337;
	and.b32  	%r237, %r318, 1;
	setp.eq.b32 	%p36, %r237, 1;
	{
	.reg .b32 %temp; 
	mov.b64 	{%temp, %r238}, %fd237;
	}
	{
	.reg .b32 %temp; 
	mov.b64 	{%r239, %temp}, %fd237;
	}
	xor.b32  	%r240, %r238, -2147483648;
	mov.b64 	%fd238, {%r239, %r240};
	selp.f64 	%fd338, %fd230, %fd237, %p36;
	selp.f64 	%fd339, %fd238, %fd230, %p36;
	and.b32  	%r241, %r318, 2;
	setp.eq.s32 	%p37, %r241, 0;
	@%p37 bra 	$L__BB1_49;
	{
	.reg .b32 %temp; 
	mov.b64 	{%temp, %r242}, %fd338;
	}
	{
	.reg .b32 %temp; 
	mov.b64 	{%r243, %temp}, %fd338;
	}
	xor.b32  	%r244, %r242, -2147483648;
	mov.b64 	%fd338, {%r243, %r244};
	{
	.reg .b32 %temp; 
	mov.b64 	{%temp, %r245}, %fd339;
	}
	{
	.reg .b32 %temp; 
	mov.b64 	{%r246, %temp}, %fd339;
	}
	xor.b32  	%r247, %r245, -2147483648;
	mov.b64 	%fd339, {%r246, %r247};
$L__BB1_49:
	fma.rn.f64 	%fd239, %fd40, 0d3FF71547652B82FE, 0d4338000000000000;
	{
	.reg .b32 %temp; 
	mov.b64 	{%r90, %temp}, %fd239;
	}
	mov.f64 	%fd240, 0dC338000000000000;
	add.rn.f64 	%fd241, %fd239, %fd240;
	fma.rn.f64 	%fd242, %fd241, 0dBFE62E42FEFA39EF, %fd40;
	fma.rn.f64 	%fd243, %fd241, 0dBC7ABC9E3B39803F, %fd242;
	fma.rn.f64 	%fd244, %fd243, 0d3E5ADE1569CE2BDF, 0d3E928AF3FCA213EA;
	fma.rn.f64 	%fd245, %fd244, %fd243, 0d3EC71DEE62401315;
	fma.rn.f64 	%fd246, %fd245, %fd243, 0d3EFA01997C89EB71;
	fma.rn.f64 	%fd247, %fd246, %fd243, 0d3F2A01A014761F65;
	fma.rn.f64 	%fd248, %fd247, %fd243, 0d3F56C16C1852B7AF;
	fma.rn.f64 	%fd249, %fd248, %fd243, 0d3F81111111122322;
	fma.rn.f64 	%fd250, %fd249, %fd243, 0d3FA55555555502A1;
	fma.rn.f64 	%fd251, %fd250, %fd243, 0d3FC5555555555511;
	fma.rn.f64 	%fd252, %fd251, %fd243, 0d3FE000000000000B;
	fma.rn.f64 	%fd253, %fd252, %fd243, 0d3FF0000000000000;
	fma.rn.f64 	%fd254, %fd253, %fd243, 0d3FF0000000000000;
	{
	.reg .b32 %temp; 
	mov.b64 	{%r91, %temp}, %fd254;
	}
	{
	.reg .b32 %temp; 
	mov.b64 	{%temp, %r92}, %fd254;
	}
	shl.b32 	%r248, %r90, 20;
	add.s32 	%r249, %r248, %r92;
	mov.b64 	%fd340, {%r91, %r249};
	{
	.reg .b32 %temp; 
	mov.b64 	{%temp, %r250}, %fd40;
	}
	mov.b32 	%f2, %r250;
	abs.f32 	%f1, %f2;
	setp.lt.f32 	%p38, %f1, 0f4086232B;
	@%p38 bra 	$L__BB1_52;
	setp.lt.f64 	%p39, %fd40, 0d0000000000000000;
	add.f64 	%fd255, %fd40, 0d7FF0000000000000;
	selp.f64 	%fd340, 0d0000000000000000, %fd255, %p39;
	setp.geu.f32 	%p40, %f1, 0f40874800;
	@%p40 bra 	$L__BB1_52;
	shr.u32 	%r251, %r90, 31;
	add.s32 	%r252, %r90, %r251;
	shr.s32 	%r253, %r252, 1;
	shl.b32 	%r254, %r253, 20;
	add.s32 	%r255, %r92, %r254;
	mov.b64 	%fd256, {%r91, %r255};
	sub.s32 	%r256, %r90, %r253;
	shl.b32 	%r257, %r256, 20;
	add.s32 	%r258, %r257, 1072693248;
	mov.b32 	%r259, 0;
	mov.b64 	%fd257, {%r259, %r258};
	mul.f64 	%fd340, %fd257, %fd256;
$L__BB1_52:
	ld.const.f64 	%fd258, [%rd91];
	mul.f64 	%fd259, %fd258, 0d401921FB54442D18;
	mul.f64 	%fd260, %fd339, %fd340;
	mul.f64 	%fd261, %fd338, %fd340;
	fma.rn.f64 	%fd342, %fd259, %fd260, %fd342;
	fma.rn.f64 	%fd341, %fd259, %fd261, %fd341;
	st.global.v2.f64 	[%rd7], {%fd342, %fd341};
	add.s32 	%r313, %r313, 1;
	setp.ne.s32 	%p41, %r313, 0;
	add.s64 	%rd92, %rd92, 8;
	add.s64 	%rd91, %rd91, 8;
	add.s64 	%rd90, %rd90, 8;
	@%p41 bra 	$L__BB1_30;
$L__BB1_53:
	mul.f64 	%fd262, %fd341, %fd341;
	fma.rn.f64 	%fd263, %fd342, %fd342, %fd262;
	sqrt.rn.f64 	%fd343, %fd263;
	{
	.reg .b32 %temp; 
	mov.b64 	{%temp, %r319}, %fd343;
	}
	{
	.reg .b32 %temp; 
	mov.b64 	{%r320, %temp}, %fd343;
	}
	setp.gt.s32 	%p42, %r319, 1048575;
	mov.b32 	%r321, -1023;
	@%p42 bra 	$L__BB1_55;
	mul.f64 	%fd343, %fd343, 0d4350000000000000;
	{
	.reg .b32 %temp; 
	mov.b64 	{%temp, %r319}, %fd343;
	}
	{
	.reg .b32 %temp; 
	mov.b64 	{%r320, %temp}, %fd343;
	}
	mov.b32 	%r321, -1077;
$L__BB1_55:
	add.s32 	%r262, %r319, -1;
	setp.gt.u32 	%p43, %r262, 2146435070;
	@%p43 bra 	$L__BB1_59;
	shr.u32 	%r265, %r319, 20;
	add.s32 	%r322, %r321, %r265;
	and.b32  	%r266, %r319, 1048575;
	or.b32  	%r267, %r266, 1072693248;
	mov.b64 	%fd344, {%r320, %r267};
	setp.lt.u32 	%p45, %r267, 1073127583;
	@%p45 bra 	$L__BB1_58;
	{
	.reg .b32 %temp; 
	mov.b64 	{%r268, %temp}, %fd344;
	}
	{
	.reg .b32 %temp; 
	mov.b64 	{%temp, %r269}, %fd344;
	}
	add.s32 	%r270, %r269, -1048576;
	mov.b64 	%fd344, {%r268, %r270};
	add.s32 	%r322, %r322, 1;
$L__BB1_58:
	add.f64 	%fd265, %fd344, 0dBFF0000000000000;
	add.f64 	%fd266, %fd344, 0d3FF0000000000000;
	rcp.approx.ftz.f64 	%fd267, %fd266;
	neg.f64 	%fd268, %fd266;
	fma.rn.f64 	%fd269, %fd268, %fd267, 0d3FF0000000000000;
	fma.rn.f64 	%fd270, %fd269, %fd269, %fd269;
	fma.rn.f64 	%fd271, %fd270, %fd267, %fd267;
	mul.f64 	%fd272, %fd265, %fd271;
	fma.rn.f64 	%fd273, %fd265, %fd271, %fd272;
	mul.f64 	%fd274, %fd273, %fd273;
	fma.rn.f64 	%fd275, %fd274, 0d3EB1380B3AE80F1E, 0d3ED0EE258B7A8B04;
	fma.rn.f64 	%fd276, %fd275, %fd274, 0d3EF3B2669F02676F;
	fma.rn.f64 	%fd277, %fd276, %fd274, 0d3F1745CBA9AB0956;
	fma.rn.f64 	%fd278, %fd277, %fd274, 0d3F3C71C72D1B5154;
	fma.rn.f64 	%fd279, %fd278, %fd274, 0d3F624924923BE72D;
	fma.rn.f64 	%fd280, %fd279, %fd274, 0d3F8999999999A3C4;
	fma.rn.f64 	%fd281, %fd280, %fd274, 0d3FB5555555555554;
	sub.f64 	%fd282, %fd265, %fd273;
	add.f64 	%fd283, %fd282, %fd282;
	neg.f64 	%fd284, %fd273;
	fma.rn.f64 	%fd285, %fd284, %fd265, %fd283;
	mul.f64 	%fd286, %fd271, %fd285;
	mul.f64 	%fd287, %fd274, %fd281;
	fma.rn.f64 	%fd288, %fd287, %fd273, %fd286;
	xor.b32  	%r271, %r322, -2147483648;
	mov.b32 	%r272, 1127219200;
	mov.b64 	%fd289, {%r271, %r272};
	mov.b32 	%r273, -2147483648;
	mov.b64 	%fd290, {%r273, %r272};
	sub.f64 	%fd291, %fd289, %fd290;
	fma.rn.f64 	%fd292, %fd291, 0d3FE62E42FEFA39EF, %fd273;
	fma.rn.f64 	%fd293, %fd291, 0dBFE62E42FEFA39EF, %fd292;
	sub.f64 	%fd294, %fd293, %fd273;
	sub.f64 	%fd295, %fd288, %fd294;
	fma.rn.f64 	%fd296, %fd291, 0d3C7ABC9E3B39803F, %fd295;
	add.f64 	%fd345, %fd292, %fd296;
	bra.uni 	$L__BB1_60;
$L__BB1_59:
	fma.rn.f64 	%fd264, %fd343, 0d7FF0000000000000, 0d7FF0000000000000;
	{
	.reg .b32 %temp; 
	mov.b64 	{%temp, %r263}, %fd343;
	}
	and.b32  	%r264, %r263, 2147483647;
	setp.eq.s32 	%p44, %r264, 0;
	selp.f64 	%fd345, 0dFFF0000000000000, %fd264, %p44;
$L__BB1_60:
	abs.f64 	%fd70, %fd342;
	abs.f64 	%fd71, %fd341;
	setp.leu.f64 	%p46, %fd71, %fd70;
	setp.gt.f64 	%p47, %fd71, %fd70;
	selp.f64 	%fd72, %fd71, %fd70, %p47;
	selp.f64 	%fd297, %fd70, %fd71, %p47;
	div.rn.f64 	%fd298, %fd297, %fd72;
	mul.f64 	%fd299, %fd298, %fd298;
	fma.rn.f64 	%fd300, %fd299, 0dBEF53E1D2A25FF7E, 0d3F2D3B63DBB65B49;
	fma.rn.f64 	%fd301, %fd300, %fd299, 0dBF5312788DDE082E;
	fma.rn.f64 	%fd302, %fd301, %fd299, 0d3F6F9690C8249315;
	fma.rn.f64 	%fd303, %fd302, %fd299, 0dBF82CF5AABC7CF0D;
	fma.rn.f64 	%fd304, %fd303, %fd299, 0d3F9162B0B2A3BFDE;
	fma.rn.f64 	%fd305, %fd304, %fd299, 0dBF9A7256FEB6FC6B;
	fma.rn.f64 	%fd306, %fd305, %fd299, 0d3FA171560CE4A489;
	fma.rn.f64 	%fd307, %fd306, %fd299, 0dBFA4F44D841450E4;
	fma.rn.f64 	%fd308, %fd307, %fd299, 0d3FA7EE3D3F36BB95;
	fma.rn.f64 	%fd309, %fd308, %fd299, 0dBFAAD32AE04A9FD1;
	fma.rn.f64 	%fd310, %fd309, %fd299, 0d3FAE17813D66954F;
	fma.rn.f64 	%fd311, %fd310, %fd299, 0dBFB11089CA9A5BCD;
	fma.rn.f64 	%fd312, %fd311, %fd299, 0d3FB3B12B2DB51738;
	fma.rn.f64 	%fd313, %fd312, %fd299, 0dBFB745D022F8DC5C;
	fma.rn.f64 	%fd314, %fd313, %fd299, 0d3FBC71C709DFE927;
	fma.rn.f64 	%fd315, %fd314, %fd299, 0dBFC2492491FA1744;
	fma.rn.f64 	%fd316, %fd315, %fd299, 0d3FC99999999840D2;
	fma.rn.f64 	%fd317, %fd316, %fd299, 0dBFD555555555544C;
	mul.f64 	%fd318, %fd299, %fd317;
	fma.rn.f64 	%fd73, %fd318, %fd298, %fd298;
	@%p46 bra 	$L__BB1_62;
	{
	.reg .b32 %temp; 
	mov.b64 	{%temp, %r275}, %fd342;
	}
	setp.lt.s32 	%p49, %r275, 0;
	neg.f64 	%fd321, %fd73;
	selp.f64 	%fd322, %fd73, %fd321, %p49;
	add.f64 	%fd346, %fd322, 0d3FF921FB54442D18;
	bra.uni 	$L__BB1_63;
$L__BB1_62:
	{
	.reg .b32 %temp; 
	mov.b64 	{%temp, %r274}, %fd342;
	}
	setp.lt.s32 	%p48, %r274, 0;
	mov.f64 	%fd319, 0d400921FB54442D18;
	sub.f64 	%fd320, %fd319, %fd73;
	selp.f64 	%fd346, %fd320, %fd73, %p48;
$L__BB1_63:
	setp.neu.f64 	%p50, %fd72, 0d0000000000000000;
	@%p50 bra 	$L__BB1_65;
	{
	.reg .b32 %temp; 
	mov.b64 	{%temp, %r277}, %fd342;
	}
	setp.lt.s32 	%p53, %r277, 0;
	selp.f64 	%fd347, 0d400921FB54442D18, 0d0000000000000000, %p53;
	bra.uni 	$L__BB1_66;
$L__BB1_65:
	setp.eq.f64 	%p51, %fd70, %fd71;
	{
	.reg .b32 %temp; 
	mov.b64 	{%temp, %r276}, %fd342;
	}
	setp.lt.s32 	%p52, %r276, 0;
	selp.f64 	%fd323, 0d4002D97C7F3321D2, 0d3FE921FB54442D18, %p52;
	selp.f64 	%fd347, %fd323, %fd346, %p51;
$L__BB1_66:
	add.rn.f64 	%fd324, %fd70, %fd71;
	setp.nan.f64 	%p54, %fd324, %fd324;
	copysign.f64 	%fd325, %fd341, %fd347;
	selp.f64 	%fd326, %fd324, %fd325, %p54;
	st.global.v2.f64 	[%rd7], {%fd345, %fd326};
$L__BB1_67:
	ret;

}
	// .globl	_Z16singleScatteringP7double2PKdPKS_S4_S4_S4_S4_S4_S4_S4_S4_S2_S2_S2_
.visible .entry _Z16singleScatteringP7double2PKdPKS_S4_S4_S4_S4_S4_S4_S4_S4_S2_S2_S2_(
	.param .u64 .ptr .align 1 _Z16singleScatteringP7double2PKdPKS_S4_S4_S4_S4_S4_S4_S4_S4_S2_S2_S2__param_0,
	.param .u64 .ptr .align 1 _Z16singleScatteringP7double2PKdPKS_S4_S4_S4_S4_S4_S4_S4_S4_S2_S2_S2__param_1,
	.param .u64 .ptr .align 1 _Z16singleScatteringP7double2PKdPKS_S4_S4_S4_S4_S4_S4_S4_S4_S2_S2_S2__param_2,
	.param .u64 .ptr .align 1 _Z16singleScatteringP7double2PKdPKS_S4_S4_S4_S4_S4_S4_S4_S4_S2_S2_S2__param_3,
	.param .u64 .ptr .align 1 _Z16singleScatteringP7double2PKdPKS_S4_S4_S4_S4_S4_S4_S4_S4_S2_S2_S2__param_4,
	.param .u64 .ptr .align 1 _Z16singleScatteringP7double2PKdPKS_S4_S4_S4_S4_S4_S4_S4_S4_S2_S2_S2__param_5,
	.param .u64 .ptr .align 1 _Z16singleScatteringP7double2PKdPKS_S4_S4_S4_S4_S4_S4_S4_S4_S2_S2_S2__param_6,
	.param .u64 .ptr .align 1 _Z16singleScatteringP7double2PKdPKS_S4_S4_S4_S4_S4_S4_S4_S4_S2_S2_S2__param_7,
	.param .u64 .ptr .align 1 _Z16singleScatteringP7double2PKdPKS_S4_S4_S4_S4_S4_S4_S4_S4_S2_S2_S2__param_8,
	.param .u64 .ptr .align 1 _Z16singleScatteringP7double2PKdPKS_S4_S4_S4_S4_S4_S4_S4_S4_S2_S2_S2__param_9,
	.param .u64 .ptr .align 1 _Z16singleScatteringP7double2PKdPKS_S4_S4_S4_S4_S4_S4_S4_S4_S2_S2_S2__param_10,
	.param .u64 .ptr .align 1 _Z16singleScatteringP7double2PKdPKS_S4_S4_S4_S4_S4_S4_S4_S4_S2_S2_S2__param_11,
	.param .u64 .ptr .align 1 _Z16singleScatteringP7double2PKdPKS_S4_S4_S4_S4_S4_S4_S4_S4_S2_S2_S2__param_12,
	.param .u64 .ptr .align 1 _Z16singleScatteringP7double2PKdPKS_S4_S4_S4_S4_S4_S4_S4_S4_S2_S2_S2__param_13
)
{
	.local .align 16 .b8 	__local_depot2[288];
	.reg .b64 	%SP;
	.reg .b64 	%SPL;
	.reg .pred 	%p<48>;
	.reg .b32 	%r<372>;
	.reg .b32 	%f<3>;
	.reg .b64 	%rd<131>;
	.reg .b64 	%fd<336>;

	mov.u64 	%SPL, __local_depot2;
	ld.param.u64 	%rd25, [_Z16singleScatteringP7double2PKdPKS_S4_S4_S4_S4_S4_S4_S4_S4_S2_S2_S2__param_0];
	ld.param.u64 	%rd19, [_Z16singleScatteringP7double2PKdPKS_S4_S4_S4_S4_S4_S4_S4_S4_S2_S2_S2__param_1];
	ld.param.u64 	%rd20, [_Z16singleScatteringP7double2PKdPKS_S4_S4_S4_S4_S4_S4_S4_S4_S2_S2_S2__param_2];
	ld.param.u64 	%rd22, [_Z16singleScatteringP7double2PKdPKS_S4_S4_S4_S4_S4_S4_S4_S4_S2_S2_S2__param_4];
	ld.param.u64 	%rd26, [_Z16singleScatteringP7double2PKdPKS_S4_S4_S4_S4_S4_S4_S4_S4_S2_S2_S2__param_7];
	ld.param.u64 	%rd27, [_Z16singleScatteringP7double2PKdPKS_S4_S4_S4_S4_S4_S4_S4_S4_S2_S2_S2__param_8];
	ld.param.u64 	%rd28, [_Z16singleScatteringP7double2PKdPKS_S4_S4_S4_S4_S4_S4_S4_S4_S2_S2_S2__param_9];
	ld.param.u64 	%rd29, [_Z16singleScatteringP7double2PKdPKS_S4_S4_S4_S4_S4_S4_S4_S4_S2_S2_S2__param_10];
	ld.param.u64 	%rd30, [_Z16singleScatteringP7double2PKdPKS_S4_S4_S4_S4_S4_S4_S4_S4_S2_S2_S2__param_11];
	ld.param.u64 	%rd31, [_Z16singleScatteringP7double2PKdPKS_S4_S4_S4_S4_S4_S4_S4_S4_S2_S2_S2__param_12];
	ld.param.u64 	%rd32, [_Z16singleScatteringP7double2PKdPKS_S4_S4_S4_S4_S4_S4_S4_S4_S2_S2_S2__param_13];
	cvta.to.global.u64 	%rd1, %rd25;
	cvta.to.global.u64 	%rd2, %rd29;
	cvta.to.global.u64 	%rd3, %rd28;
	cvta.to.global.u64 	%rd4, %rd27;
	cvta.to.global.u64 	%rd5, %rd26;
	cvta.to.global.u64 	%rd6, %rd32;
	cvta.to.global.u64 	%rd7, %rd31;
	cvta.to.global.u64 	%rd8, %rd30;
	add.u64 	%rd9, %SPL, 0;
	add.u64 	%rd10, %SPL, 128;
	add.u64 	%rd11, %SPL, 256;
	mov.u32 	%r122, %ctaid.x;
	mov.u32 	%r123, %ntid.x;
	mov.u32 	%r124, %tid.x;
	mad.lo.s32 	%r1, %r122, %r123, %r124;
	ld.const.u32 	%r2, [scatt_maxDim];
	add.s32 	%r3, %r2, -1;
	mul.wide.u32 	%rd36, %r3, 4;
	mov.u64 	%rd37, scatt_dimProd;
	add.s64 	%rd38, %rd37, %rd36;
	ld.const.u32 	%r125, [%rd38];
	setp.ge.u32 	%p1, %r1, %r125;
	@%p1 bra 	$L__BB2_61;
	setp.eq.s32 	%p2, %r3, 0;
	mov.u32 	%r326, %r1;
	@%p2 bra 	$L__BB2_10;
	add.s32 	%r127, %r2, -2;
	and.b32  	%r4, %r3, 3;
	setp.lt.u32 	%p3, %r127, 3;
	mov.u32 	%r319, %r3;
	mov.u32 	%r320, %r2;
	mov.u32 	%r326, %r1;
	@%p3 bra 	$L__BB2_5;
	and.b32  	%r5, %r3, -4;
	mov.b32 	%r317, 0;
	mov.u32 	%r319, %r3;
	mov.u32 	%r320, %r2;
	mov.u32 	%r326, %r1;
$L__BB2_4:
	.pragma "nounroll";
	add.s32 	%r129, %r320, -2;
	mul.wide.u32 	%rd39, %r129, 4;
	add.s64 	%rd41, %rd37, %rd39;
	ld.const.u32 	%r130, [%rd41];
	div.u32 	%r131, %r326, %r130;
	mul.lo.s32 	%r132, %r131, %r130;
	sub.s32 	%r133, %r326, %r132;
	mul.wide.u32 	%rd42, %r319, 4;
	add.s64 	%rd43, %rd9, %rd42;
	st.local.u32 	[%rd43], %r131;
	add.s32 	%r134, %r319, -1;
	add.s32 	%r135, %r319, -2;
	mul.wide.u32 	%rd44, %r135, 4;
	add.s64 	%rd45, %rd37, %rd44;
	ld.const.u32 	%r136, [%rd45];
	div.u32 	%r137, %r133, %r136;
	mul.lo.s32 	%r138, %r137, %r136;
	sub.s32 	%r139, %r133, %r138;
	mul.wide.u32 	%rd46, %r134, 4;
	add.s64 	%rd47, %rd9, %rd46;
	st.local.u32 	[%rd47], %r137;
	add.s32 	%r320, %r319, -3;
	mul.wide.u32 	%rd48, %r320, 4;
	add.s64 	%rd49, %rd37, %rd48;
	ld.const.u32 	%r140, [%rd49];
	div.u32 	%r141, %r139, %r140;
	mul.lo.s32 	%r142, %r141, %r140;
	sub.s32 	%r143, %r139, %r142;
	add.s64 	%rd50, %rd9, %rd44;
	st.local.u32 	[%rd50], %r141;
	add.s32 	%r319, %r319, -4;
	mul.wide.u32 	%rd51, %r319, 4;
	add.s64 	%rd52, %rd37, %rd51;
	ld.const.u32 	%r144, [%rd52];
	div.u32 	%r145, %r143, %r144;
	mul.lo.s32 	%r146, %r145, %r144;
	sub.s32 	%r326, %r143, %r146;
	add.s64 	%rd53, %rd9, %rd48;
	st.local.u32 	[%rd53], %r145;
	add.s32 	%r317, %r317, 4;
	setp.ne.s32 	%p4, %r317, %r5;
	@%p4 bra 	$L__BB2_4;
$L__BB2_5:
	setp.eq.s32 	%p5, %r4, 0;
	@%p5 bra 	$L__BB2_10;
	setp.eq.s32 	%p6, %r4, 1;
	@%p6 bra 	$L__BB2_8;
	add.s32 	%r148, %r320, -2;
	mul.wide.u32 	%rd54, %r148, 4;
	add.s64 	%rd56, %rd37, %rd54;
	ld.const.u32 	%r149, [%rd56];
	div.u32 	%r150, %r326, %r149;
	mul.lo.s32 	%r151, %r150, %r149;
	sub.s32 	%r152, %r326, %r151;
	mul.wide.u32 	%rd57, %r319, 4;
	add.s64 	%rd58, %rd9, %rd57;
	st.local.u32 	[%rd58], %r150;
	add.s32 	%r320, %r319, -1;
	add.s32 	%r319, %r319, -2;
	mul.wide.u32 	%rd59, %r319, 4;
	add.s64 	%rd60, %rd37, %rd59;
	ld.const.u32 	%r153, [%rd60];
	div.u32 	%r154, %r152, %r153;
	mul.lo.s32 	%r155, %r154, %r153;
	sub.s32 	%r326, %r152, %r155;
	mul.wide.u32 	%rd61, %r320, 4;
	add.s64 	%rd62, %rd9, %rd61;
	st.local.u32 	[%rd62], %r154;
$L__BB2_8:
	and.b32  	%r156, %r3, 1;
	setp.eq.b32 	%p7, %r156, 1;
	not.pred 	%p8, %p7;
	@%p8 bra 	$L__BB2_10;
	add.s32 	%r157, %r320, -2;
	mul.wide.u32 	%rd63, %r157, 4;
	add.s64 	%rd65, %rd37, %rd63;
	ld.const.u32 	%r158, [%rd65];
	div.u32 	%r159, %r326, %r158;
	mul.lo.s32 	%r160, %r159, %r158;
	sub.s32 	%r326, %r326, %r160;
	mul.wide.u32 	%rd66, %r319, 4;
	add.s64 	%rd67, %rd9, %rd66;
	st.local.u32 	[%rd67], %r159;
$L__BB2_10:
	ld.const.u32 	%r27, [scatt_dimProd];
	rem.u32 	%r28, %r326, %r27;
	st.local.u32 	[%rd9], %r28;
	setp.eq.s32 	%p9, %r2, 0;
	mov.b32 	%r354, 0;
	mov.u32 	%r355, %r354;
	mov.u32 	%r356, %r354;
	mov.u32 	%r357, %r354;
	mov.u32 	%r358, %r354;
	mov.u32 	%r359, %r354;
	mov.u32 	%r360, %r354;
	mov.u32 	%r361, %r354;
	@%p9 bra 	$L__BB2_19;
	and.b32  	%r29, %r2, 3;
	setp.lt.u32 	%p10, %r2, 4;
	mov.b32 	%r354, 0;
	mov.u32 	%r353, %r354;
	@%p10 bra 	$L__BB2_14;
	and.b32  	%r353, %r2, -4;
	mov.b32 	%r354, 0;
	mov.u64 	%rd70, scatt_inDimProd;
	mov.u32 	%r355, %r354;
	mov.u32 	%r356, %r354;
	mov.u32 	%r357, %r354;
	mov.u32 	%r358, %r354;
	mov.u32 	%r359, %r354;
	mov.u32 	%r360, %r354;
	mov.u32 	%r361, %r354;
	mov.u32 	%r335, %r354;
$L__BB2_13:
	.pragma "nounroll";
	mul.wide.u32 	%rd68, %r335, 4;
	add.s64 	%rd69, %rd9, %rd68;
	ld.local.v4.u32 	{%r164, %r165, %r166, %r167}, [%rd69];
	add.s64 	%rd71, %rd70, %rd68;
	ld.const.u32 	%r168, [%rd71];
	mad.lo.s32 	%r169, %r164, %r168, %r361;
	ld.const.u32 	%r170, [%rd71+128];
	mad.lo.s32 	%r171, %r164, %r170, %r360;
	ld.const.u32 	%r172, [%rd71+256];
	mad.lo.s32 	%r173, %r164, %r172, %r359;
	ld.const.u32 	%r174, [%rd71+384];
	mad.lo.s32 	%r175, %r164, %r174, %r358;
	ld.const.u32 	%r176, [%rd71+512];
	mad.lo.s32 	%r177, %r164, %r176, %r357;
	ld.const.u32 	%r178, [%rd71+640];
	mad.lo.s32 	%r179, %r164, %r178, %r356;
	ld.const.u32 	%r180, [%rd71+768];
	mad.lo.s32 	%r181, %r164, %r180, %r355;
	ld.const.u32 	%r182, [%rd71+896];
	mad.lo.s32 	%r183, %r164, %r182, %r354;
	ld.const.u32 	%r184, [%rd71+4];
	mad.lo.s32 	%r185, %r165, %r184, %r169;
	ld.const.u32 	%r186, [%rd71+132];
	mad.lo.s32 	%r187, %r165, %r186, %r171;
	ld.const.u32 	%r188, [%rd71+260];
	mad.lo.s32 	%r189, %r165, %r188, %r173;
	ld.const.u32 	%r190, [%rd71+388];
	mad.lo.s32 	%r191, %r165, %r190, %r175;
	ld.const.u32 	%r192, [%rd71+516];
	mad.lo.s32 	%r193, %r165, %r192, %r177;
	ld.const.u32 	%r194, [%rd71+644];
	mad.lo.s32 	%r195, %r165, %r194, %r179;
	ld.const.u32 	%r196, [%rd71+772];
	mad.lo.s32 	%r197, %r165, %r196, %r181;
	ld.const.u32 	%r198, [%rd71+900];
	mad.lo.s32 	%r199, %r165, %r198, %r183;
	ld.const.u32 	%r200, [%rd71+8];
	mad.lo.s32 	%r201, %r166, %r200, %r185;
	ld.const.u32 	%r202, [%rd71+136];
	mad.lo.s32 	%r203, %r166, %r202, %r187;
	ld.const.u32 	%r204, [%rd71+264];
	mad.lo.s32 	%r205, %r166, %r204, %r189;
	ld.const.u32 	%r206, [%rd71+392];
	mad.lo.s32 	%r207, %r166, %r206, %r191;
	ld.const.u32 	%r208, [%rd71+520];
	mad.lo.s32 	%r209, %r166, %r208, %r193;
	ld.const.u32 	%r210, [%rd71+648];
	mad.lo.s32 	%r211, %r166, %r210, %r195;
	ld.const.u32 	%r212, [%rd71+776];
	mad.lo.s32 	%r213, %r166, %r212, %r197;
	ld.const.u32 	%r214, [%rd71+904];
	mad.lo.s32 	%r215, %r166, %r214, %r199;
	ld.const.u32 	%r216, [%rd71+12];
	mad.lo.s32 	%r361, %r167, %r216, %r201;
	ld.const.u32 	%r217, [%rd71+140];
	mad.lo.s32 	%r360, %r167, %r217, %r203;
	ld.const.u32 	%r218, [%rd71+268];
	mad.lo.s32 	%r359, %r167, %r218, %r205;
	ld.const.u32 	%r219, [%rd71+396];
	mad.lo.s32 	%r358, %r167, %r219, %r207;
	ld.const.u32 	%r220, [%rd71+524];
	mad.lo.s32 	%r357, %r167, %r220, %r209;
	ld.const.u32 	%r221, [%rd71+652];
	mad.lo.s32 	%r356, %r167, %r221, %r211;
	ld.const.u32 	%r222, [%rd71+780];
	mad.lo.s32 	%r355, %r167, %r222, %r213;
	ld.const.u32 	%r223, [%rd71+908];
	mad.lo.s32 	%r354, %r167, %r223, %r215;
	add.s32 	%r335, %r335, 4;
	setp.ne.s32 	%p11, %r335, %r353;
	@%p11 bra 	$L__BB2_13;
$L__BB2_14:
	setp.eq.s32 	%p12, %r29, 0;
	@%p12 bra 	$L__BB2_19;
	setp.eq.s32 	%p13, %r29, 1;
	@%p13 bra 	$L__BB2_17;
	mul.wide.u32 	%rd72, %r353, 4;
	add.s64 	%rd73, %rd9, %rd72;
	ld.local.u32 	%r224, [%rd73];
	mov.u64 	%rd74, scatt_inDimProd;
	add.s64 	%rd75, %rd74, %rd72;
	ld.const.u32 	%r225, [%rd75];
	mad.lo.s32 	%r226, %r224, %r225, %r361;
	ld.const.u32 	%r227, [%rd75+128];
	mad.lo.s32 	%r228, %r224, %r227, %r360;
	ld.const.u32 	%r229, [%rd75+256];
	mad.lo.s32 	%r230, %r224, %r229, %r359;
	ld.const.u32 	%r231, [%rd75+384];
	mad.lo.s32 	%r232, %r224, %r231, %r358;
	ld.const.u32 	%r233, [%rd75+512];
	mad.lo.s32 	%r234, %r224, %r233, %r357;
	ld.const.u32 	%r235, [%rd75+640];
	mad.lo.s32 	%r236, %r224, %r235, %r356;
	ld.const.u32 	%r237, [%rd75+768];
	mad.lo.s32 	%r238, %r224, %r237, %r355;
	ld.const.u32 	%r239, [%rd75+896];
	mad.lo.s32 	%r240, %r224, %r239, %r354;
	ld.local.u32 	%r241, [%rd73+4];
	ld.const.u32 	%r242, [%rd75+4];
	mad.lo.s32 	%r361, %r241, %r242, %r226;
	ld.const.u32 	%r243, [%rd75+132];
	mad.lo.s32 	%r360, %r241, %r243, %r228;
	ld.const.u32 	%r244, [%rd75+260];
	mad.lo.s32 	%r359, %r241, %r244, %r230;
	ld.const.u32 	%r245, [%rd75+388];
	mad.lo.s32 	%r358, %r241, %r245, %r232;
	ld.const.u32 	%r246, [%rd75+516];
	mad.lo.s32 	%r357, %r241, %r246, %r234;
	ld.const.u32 	%r247, [%rd75+644];
	mad.lo.s32 	%r356, %r241, %r247, %r236;
	ld.const.u32 	%r248, [%rd75+772];
	mad.lo.s32 	%r355, %r241, %r248, %r238;
	ld.const.u32 	%r249, [%rd75+900];
	mad.lo.s32 	%r354, %r241, %r249, %r240;
	add.s32 	%r353, %r353, 2;
$L__BB2_17:
	and.b32  	%r250, %r2, 1;
	setp.eq.b32 	%p14, %r250, 1;
	not.pred 	%p15, %p14;
	@%p15 bra 	$L__BB2_19;
	mul.wide.u32 	%rd76, %r353, 4;
	add.s64 	%rd77, %rd9, %rd76;
	ld.local.u32 	%r251, [%rd77];
	mov.u64 	%rd78, scatt_inDimProd;
	add.s64 	%rd79, %rd78, %rd76;
	ld.const.u32 	%r252, [%rd79];
	mad.lo.s32 	%r361, %r251, %r252, %r361;
	ld.const.u32 	%r253, [%rd79+128];
	mad.lo.s32 	%r360, %r251, %r253, %r360;
	ld.const.u32 	%r254, [%rd79+256];
	mad.lo.s32 	%r359, %r251, %r254, %r359;
	ld.const.u32 	%r255, [%rd79+384];
	mad.lo.s32 	%r358, %r251, %r255, %r358;
	ld.const.u32 	%r256, [%rd79+512];
	mad.lo.s32 	%r357, %r251, %r256, %r357;
	ld.const.u32 	%r257, [%rd79+640];
	mad.lo.s32 	%r356, %r251, %r257, %r356;
	ld.const.u32 	%r258, [%rd79+768];
	mad.lo.s32 	%r355, %r251, %r258, %r355;
	ld.const.u32 	%r259, [%rd79+896];
	mad.lo.s32 	%r354, %r251, %r259, %r354;
$L__BB2_19:
	div.u32 	%r92, %r1, %r27;
	cvta.to.global.u64 	%rd80, %rd20;
	mul.wide.u32 	%rd81, %r28, 16;
	add.s64 	%rd82, %rd80, %rd81;
	ld.global.v2.f64 	{%fd1, %fd2}, [%rd82];
	mul.lo.s32 	%r260, %r28, 3;
	cvta.to.global.u64 	%rd83, %rd19;
	mul.wide.u32 	%rd84, %r260, 8;
	add.s64 	%rd12, %rd83, %rd84;
	mov.f64 	%fd84, 0d0000000000000000;
	st.local.v2.f64 	[%rd11], {%fd84, %fd84};
	st.local.v2.f64 	[%rd11+16], {%fd84, %fd84};
	mul.wide.u32 	%rd85, %r356, 8;
	add.s64 	%rd86, %rd8, %rd85;
	ld.global.f64 	%fd3, [%rd86];
	mul.wide.u32 	%rd87, %r355, 8;
	add.s64 	%rd88, %rd7, %rd87;
	ld.global.f64 	%fd4, [%rd88];
	mul.wide.u32 	%rd89, %r354, 8;
	add.s64 	%rd90, %rd6, %rd89;
	ld.global.f64 	%fd5, [%rd90];
	mul.wide.u32 	%rd91, %r360, 16;
	add.s64 	%rd92, %rd5, %rd91;
	ld.global.v2.f64 	{%fd85, %fd6}, [%rd92];
	st.local.f64 	[%rd10], %fd85;
	mul.wide.u32 	%rd93, %r359, 16;
	add.s64 	%rd94, %rd4, %rd93;
	ld.global.v2.f64 	{%fd86, %fd7}, [%rd94];
	st.local.f64 	[%rd10+16], %fd86;
	mul.wide.u32 	%rd95, %r358, 16;
	add.s64 	%rd96, %rd3, %rd95;
	ld.global.v2.f64 	{%fd87, %fd8}, [%rd96];
	st.local.f64 	[%rd10+32], %fd87;
	mul.wide.u32 	%rd97, %r357, 16;
	add.s64 	%rd98, %rd2, %rd97;
	ld.global.v2.f64 	{%fd9, %fd10}, [%rd98];
	setp.gtu.f64 	%p16, %fd3, 0d0000000000000000;
	@%p16 bra 	$L__BB2_21;
	ld.global.f64 	%fd318, [%rd12];
	ld.const.f64 	%fd320, [box_min];
	mov.f64 	%fd319, %fd318;
	bra.uni 	$L__BB2_22;
$L__BB2_21:
	ld.const.f64 	%fd319, [box_max];
	ld.global.f64 	%fd318, [%rd12];
	mov.f64 	%fd320, %fd318;
$L__BB2_22:
	sub.f64 	%fd88, %fd319, %fd320;
	abs.f64 	%fd89, %fd3;
	div.rn.f64 	%fd18, %fd88, %fd89;
	setp.gtu.f64 	%p17, %fd4, 0d0000000000000000;
	@%p17 bra 	$L__BB2_24;
	ld.global.f64 	%fd321, [%rd12+8];
	ld.const.f64 	%fd323, [box_min+8];
	mov.f64 	%fd322, %fd321;
	bra.uni 	$L__BB2_25;
$L__BB2_24:
	ld.const.f64 	%fd322, [box_max+8];
	ld.global.f64 	%fd321, [%rd12+8];
	mov.f64 	%fd323, %fd321;
$L__BB2_25:
	sub.f64 	%fd90, %fd322, %fd323;
	abs.f64 	%fd91, %fd4;
	div.rn.f64 	%fd26, %fd90, %fd91;
	setp.gtu.f64 	%p18, %fd5, 0d0000000000000000;
	@%p18 bra 	$L__BB2_27;
	ld.global.f64 	%fd324, [%rd12+16];
	ld.const.f64 	%fd326, [box_min+16];
	mov.f64 	%fd325, %fd324;
	bra.uni 	$L__BB2_28;
$L__BB2_27:
	ld.const.f64 	%fd325, [box_max+16];
	ld.global.f64 	%fd324, [%rd12+16];
	mov.f64 	%fd326, %fd324;
$L__BB2_28:
	sub.f64 	%fd92, %fd325, %fd326;
	abs.f64 	%fd93, %fd5;
	div.rn.f64 	%fd94, %fd92, %fd93;
	min.f64 	%fd95, %fd18, %fd26;
	min.f64 	%fd96, %fd95, %fd94;
	abs.f64 	%fd97, %fd96;
	mul.f64 	%fd34, %fd318, 0d401921FB54442D18;
	sub.f64 	%fd98, %fd6, %fd34;
	st.local.f64 	[%rd10+8], %fd98;
	mul.f64 	%fd35, %fd321, 0d401921FB54442D18;
	sub.f64 	%fd99, %fd7, %fd35;
	st.local.f64 	[%rd10+24], %fd99;
	mul.f64 	%fd36, %fd324, 0d401921FB54442D18;
	sub.f64 	%fd100, %fd8, %fd36;
	st.local.f64 	[%rd10+40], %fd100;
	ld.const.f64 	%fd37, [sigt];
	mul.f64 	%fd101, %fd97, %fd37;
	sub.f64 	%fd102, %fd9, %fd101;
	st.local.v2.f64 	[%rd10+48], {%fd102, %fd10};
	ld.const.u32 	%r93, [corrParamNum];
	setp.ne.s32 	%p19, %r93, 2;
	@%p19 bra 	$L__BB2_30;
	add.s32 	%r261, %r356, 1;
	mul.wide.u32 	%rd99, %r261, 8;
	add.s64 	%rd100, %rd8, %rd99;
	ld.global.f64 	%fd103, [%rd100];
	add.s32 	%r262, %r355, 1;
	mul.wide.u32 	%rd101, %r262, 8;
	add.s64 	%rd102, %rd7, %rd101;
	ld.global.f64 	%fd104, [%rd102];
	add.s32 	%r263, %r354, 1;
	mul.wide.u32 	%rd103, %r263, 8;
	add.s64 	%rd104, %rd6, %rd103;
	ld.global.f64 	%fd105, [%rd104];
	add.s32 	%r264, %r360, 1;
	mul.wide.u32 	%rd105, %r264, 16;
	add.s64 	%rd106, %rd5, %rd105;
	ld.global.v2.f64 	{%fd106, %fd107}, [%rd106];
	add.s32 	%r265, %r359, 1;
	mul.wide.u32 	%rd107, %r265, 16;
	add.s64 	%rd108, %rd4, %rd107;
	ld.global.v2.f64 	{%fd108, %fd109}, [%rd108];
	add.s32 	%r266, %r358, 1;
	mul.wide.u32 	%rd109, %r266, 16;
	add.s64 	%rd110, %rd3, %rd109;
	ld.global.v2.f64 	{%fd110, %fd111}, [%rd110];
	add.s32 	%r267, %r357, 1;
	mul.wide.u32 	%rd111, %r267, 16;
	add.s64 	%rd112, %rd2, %rd111;
	ld.global.v2.f64 	{%fd112, %fd113}, [%rd112];
	setp.gtu.f64 	%p20, %fd103, 0d0000000000000000;
	ld.const.f64 	%fd114, [box_max];
	ld.const.f64 	%fd115, [box_min];
	selp.f64 	%fd116, %fd114, %fd318, %p20;
	selp.f64 	%fd117, %fd318, %fd115, %p20;
	sub.f64 	%fd118, %fd116, %fd117;
	abs.f64 	%fd119, %fd103;
	div.rn.f64 	%fd120, %fd118, %fd119;
	setp.gtu.f64 	%p21, %fd104, 0d0000000000000000;
	ld.const.f64 	%fd121, [box_max+8];
	ld.const.f64 	%fd122, [box_min+8];
	selp.f64 	%fd123, %fd121, %fd321, %p21;
	selp.f64 	%fd124, %fd321, %fd122, %p21;
	sub.f64 	%fd125, %fd123, %fd124;
	abs.f64 	%fd126, %fd104;
	div.rn.f64 	%fd127, %fd125, %fd126;
	setp.gtu.f64 	%p22, %fd105, 0d0000000000000000;
	ld.const.f64 	%fd128, [box_min+16];
	ld.const.f64 	%fd129, [box_max+16];
	selp.f64 	%fd130, %fd129, %fd324, %p22;
	selp.f64 	%fd131, %fd324, %fd128, %p22;
	sub.f64 	%fd132, %fd130, %fd131;
	abs.f64 	%fd133, %fd105;
	div.rn.f64 	%fd134, %fd132, %fd133;
	min.f64 	%fd135, %fd120, %fd127;
	min.f64 	%fd136, %fd135, %fd134;
	abs.f64 	%fd137, %fd136;
	sub.f64 	%fd138, %fd107, %fd34;
	st.local.v2.f64 	[%rd10+64], {%fd106, %fd138};
	sub.f64 	%fd139, %fd109, %fd35;
	st.local.v2.f64 	[%rd10+80], {%fd108, %fd139};
	sub.f64 	%fd140, %fd111, %fd36;
	st.local.v2.f64 	[%rd10+96], {%fd110, %fd140};
	mul.f64 	%fd141, %fd137, %fd37;
	sub.f64 	%fd142, %fd112, %fd141;
	st.local.v2.f64 	[%rd10+112], {%fd142, %fd113};
$L__BB2_30:
	ld.const.u32 	%r94, [mixturesNum];
	setp.eq.s32 	%p23, %r94, 0;
	@%p23 bra 	$L__BB2_58;
	setp.eq.s32 	%p24, %r93, 0;
	@%p24 bra 	$L__BB2_58;
	ld.param.u64 	%rd129, [_Z16singleScatteringP7double2PKdPKS_S4_S4_S4_S4_S4_S4_S4_S4_S2_S2_S2__param_6];
	ld.param.u64 	%rd128, [_Z16singleScatteringP7double2PKdPKS_S4_S4_S4_S4_S4_S4_S4_S4_S2_S2_S2__param_5];
	ld.param.u64 	%rd127, [_Z16singleScatteringP7double2PKdPKS_S4_S4_S4_S4_S4_S4_S4_S4_S2_S2_S2__param_3];
	cvta.to.global.u64 	%rd13, %rd127;
	cvta.to.global.u64 	%rd14, %rd22;
	cvta.to.global.u64 	%rd15, %rd128;
	cvta.to.global.u64 	%rd16, %rd129;
	mov.b32 	%r269, 1127219200;
	mov.b32 	%r270, -2147483648;
	mov.b64 	%fd38, {%r270, %r269};
	mov.b32 	%r363, 0;
	neg.s32 	%r97, %r93;
	mov.u64 	%rd114, mixtureAlpha;
$L__BB2_33:
	mul.wide.u32 	%rd113, %r363, 8;
	add.s64 	%rd115, %rd114, %rd113;
	ld.const.f64 	%fd143, [%rd115];
	mul.f64 	%fd39, %fd1, %fd143;
	mul.f64 	%fd40, %fd2, %fd143;
	neg.f64 	%fd41, %fd40;
	mov.b32 	%r365, 0;
	mov.u32 	%r364, %r361;
	mov.u64 	%rd130, %rd11;
	mov.u32 	%r366, %r97;
$L__BB2_34:
	mul.wide.u32 	%rd116, %r364, 16;
	add.s64 	%rd117, %rd13, %rd116;
	ld.global.v2.f64 	{%fd144, %fd145}, [%rd117];
	mul.wide.u32 	%rd118, %r365, 16;
	add.s64 	%rd119, %rd10, %rd118;
	ld.local.v2.f64 	{%fd146, %fd147}, [%rd119];
	add.f64 	%fd148, %fd144, %fd146;
	add.f64 	%fd149, %fd145, %fd147;
	add.s64 	%rd120, %rd14, %rd116;
	ld.global.v2.f64 	{%fd150, %fd151}, [%rd120];
	ld.local.v2.f64 	{%fd152, %fd153}, [%rd119+16];
	add.f64 	%fd154, %fd150, %fd152;
	add.f64 	%fd155, %fd151, %fd153;
	add.s64 	%rd121, %rd15, %rd116;
	ld.global.v2.f64 	{%fd156, %fd157}, [%rd121];
	ld.local.v2.f64 	{%fd158, %fd159}, [%rd119+32];
	add.f64 	%fd160, %fd156, %fd158;
	add.f64 	%fd161, %fd157, %fd159;
	add.f64 	%fd162, %fd148, %fd149;
	sub.f64 	%fd163, %fd148, %fd149;
	add.f64 	%fd164, %fd154, %fd155;
	sub.f64 	%fd165, %fd154, %fd155;
	mul.f64 	%fd166, %fd164, %fd165;
	fma.rn.f64 	%fd167, %fd162, %fd163, %fd166;
	add.f64 	%fd168, %fd160, %fd161;
	sub.f64 	%fd169, %fd160, %fd161;
	fma.rn.f64 	%fd170, %fd168, %fd169, %fd167;
	mul.f64 	%fd171, %fd154, %fd155;
	fma.rn.f64 	%fd172, %fd148, %fd149, %fd171;
	fma.rn.f64 	%fd173, %fd160, %fd161, %fd172;
	add.f64 	%fd174, %fd173, %fd173;
	mul.f64 	%fd175, %fd174, %fd174;
	fma.rn.f64 	%fd176, %fd170, %fd170, %fd175;
	sqrt.rn.f64 	%fd177, %fd176;
	rcp.rn.f64 	%fd178, %fd177;
	add.f64 	%fd179, %fd170, %fd177;
	fma.rn.f64 	%fd180, %fd179, %fd179, %fd175;
	mul.f64 	%fd181, %fd178, %fd180;
	sqrt.rn.f64 	%fd182, %fd181;
	rcp.rn.f64 	%fd183, %fd182;
	mul.f64 	%fd42, %fd179, %fd183;
	mul.f64 	%fd43, %fd174, %fd183;
	ld.local.v2.f64 	{%fd45, %fd44}, [%rd130];
	add.s64 	%rd122, %rd16, %rd116;
	ld.global.v2.f64 	{%fd184, %fd185}, [%rd122];
	ld.local.v2.f64 	{%fd186, %fd187}, [%rd119+48];
	add.f64 	%fd188, %fd184, %fd186;
	add.f64 	%fd189, %fd185, %fd187;
	add.f64 	%fd46, %fd188, %fd42;
	add.f64 	%fd47, %fd189, %fd43;
	mul.f64 	%fd190, %fd43, %fd43;
	fma.rn.f64 	%fd191, %fd42, %fd42, %fd190;
	sqrt.rn.f64 	%fd327, %fd191;
	{
	.reg .b32 %temp; 
	mov.b64 	{%temp, %r367}, %fd327;
	}
	{
	.reg .b32 %temp; 
	mov.b64 	{%r368, %temp}, %fd327;
	}
	setp.gt.s32 	%p25, %r367, 1048575;
	mov.b32 	%r369, -1023;
	@%p25 bra 	$L__BB2_36;
	mul.f64 	%fd327, %fd327, 0d4350000000000000;
	{
	.reg .b32 %temp; 
	mov.b64 	{%temp, %r367}, %fd327;
	}
	{
	.reg .b32 %temp; 
	mov.b64 	{%r368, %temp}, %fd327;
	}
	mov.b32 	%r369, -1077;
$L__BB2_36:
	add.s32 	%r274, %r367, -1;
	setp.gt.u32 	%p26, %r274, 2146435070;
	@%p26 bra 	$L__BB2_40;
	shr.u32 	%r277, %r367, 20;
	add.s32 	%r370, %r369, %r277;
	and.b32  	%r278, %r367, 1048575;
	or.b32  	%r279, %r278, 1072693248;
	mov.b64 	%fd328, {%r368, %r279};
	setp.lt.u32 	%p28, %r279, 1073127583;
	@%p28 bra 	$L__BB2_39;
	{
	.reg .b32 %temp; 
	mov.b64 	{%r280, %temp}, %fd328;
	}
	{
	.reg .b32 %temp; 
	mov.b64 	{%temp, %r281}, %fd328;
	}
	add.s32 	%r282, %r281, -1048576;
	mov.b64 	%fd328, {%r280, %r282};
	add.s32 	%r370, %r370, 1;
$L__BB2_39:
	add.f64 	%fd193, %fd328, 0dBFF0000000000000;
	add.f64 	%fd194, %fd328, 0d3FF0000000000000;
	rcp.approx.ftz.f64 	%fd195, %fd194;
	neg.f64 	%fd196, %fd194;
	fma.rn.f64 	%fd197, %fd196, %fd195, 0d3FF0000000000000;
	fma.rn.f64 	%fd198, %fd197, %fd197, %fd197;
	fma.rn.f64 	%fd199, %fd198, %fd195, %fd195;
	mul.f64 	%fd200, %fd193, %fd199;
	fma.rn.f64 	%fd201, %fd193, %fd199, %fd200;
	mul.f64 	%fd202, %fd201, %fd201;
	fma.rn.f64 	%fd203, %fd202, 0d3EB1380B3AE80F1E, 0d3ED0EE258B7A8B04;
	fma.rn.f64 	%fd204, %fd203, %fd202, 0d3EF3B2669F02676F;
	fma.rn.f64 	%fd205, %fd204, %fd202, 0d3F1745CBA9AB0956;
	fma.rn.f64 	%fd206, %fd205, %fd202, 0d3F3C71C72D1B5154;
	fma.rn.f64 	%fd207, %fd206, %fd202, 0d3F624924923BE72D;
	fma.rn.f64 	%fd208, %fd207, %fd202, 0d3F8999999999A3C4;
	fma.rn.f64 	%fd209, %fd208, %fd202, 0d3FB5555555555554;
	sub.f64 	%fd210, %fd193, %fd201;
	add.f64 	%fd211, %fd210, %fd210;
	neg.f64 	%fd212, %fd201;
	fma.rn.f64 	%fd213, %fd212, %fd193, %fd211;
	mul.f64 	%fd214, %fd199, %fd213;
	mul.f64 	%fd215, %fd202, %fd209;
	fma.rn.f64 	%fd216, %fd215, %fd201, %fd214;
	xor.b32  	%r283, %r370, -2147483648;
	mov.b32 	%r284, 1127219200;
	mov.b64 	%fd217, {%r283, %r284};
	sub.f64 	%fd218, %fd217, %fd38;
	fma.rn.f64 	%fd219, %fd218, 0d3FE62E42FEFA39EF, %fd201;
	fma.rn.f64 	%fd220, %fd218, 0dBFE62E42FEFA39EF, %fd219;
	sub.f64 	%fd221, %fd220, %fd201;
	sub.f64 	%fd222, %fd216, %fd221;
	fma.rn.f64 	%fd223, %fd218, 0d3C7ABC9E3B39803F, %fd222;
	add.f64 	%fd329, %fd219, %fd223;
	bra.uni 	$L__BB2_41;
$L__BB2_40:
	fma.rn.f64 	%fd192, %fd327, 0d7FF0000000000000, 0d7FF0000000000000;
	{
	.reg .b32 %temp; 
	mov.b64 	{%temp, %r275}, %fd327;
	}
	and.b32  	%r276, %r275, 2147483647;
	setp.eq.s32 	%p27, %r276, 0;
	selp.f64 	%fd329, 0dFFF0000000000000, %fd192, %p27;
$L__BB2_41:
	abs.f64 	%fd57, %fd42;
	abs.f64 	%fd58, %fd43;
	setp.leu.f64 	%p29, %fd58, %fd57;
	setp.gt.f64 	%p30, %fd58, %fd57;
	selp.f64 	%fd59, %fd58, %fd57, %p30;
	selp.f64 	%fd224, %fd57, %fd58, %p30;
	div.rn.f64 	%fd225, %fd224, %fd59;
	mul.f64 	%fd226, %fd225, %fd225;
	fma.rn.f64 	%fd227, %fd226, 0dBEF53E1D2A25FF7E, 0d3F2D3B63DBB65B49;
	fma.rn.f64 	%fd228, %fd227, %fd226, 0dBF5312788DDE082E;
	fma.rn.f64 	%fd229, %fd228, %fd226, 0d3F6F9690C8249315;
	fma.rn.f64 	%fd230, %fd229, %fd226, 0dBF82CF5AABC7CF0D;
	fma.rn.f64 	%fd231, %fd230, %fd226, 0d3F9162B0B2A3BFDE;
	fma.rn.f64 	%fd232, %fd231, %fd226, 0dBF9A7256FEB6FC6B;
	fma.rn.f64 	%fd233, %fd232, %fd226, 0d3FA171560CE4A489;
	fma.rn.f64 	%fd234, %fd233, %fd226, 0dBFA4F44D841450E4;
	fma.rn.f64 	%fd235, %fd234, %fd226, 0d3FA7EE3D3F36BB95;
	fma.rn.f64 	%fd236, %fd235, %fd226, 0dBFAAD32AE04A9FD1;
	fma.rn.f64 	%fd237, %fd236, %fd226, 0d3FAE17813D66954F;
	fma.rn.f64 	%fd238, %fd237, %fd226, 0dBFB11089CA9A5BCD;
	fma.rn.f64 	%fd239, %fd238, %fd226, 0d3FB3B12B2DB51738;
	fma.rn.f64 	%fd240, %fd239, %fd226, 0dBFB745D022F8DC5C;
	fma.rn.f64 	%fd241, %fd240, %fd226, 0d3FBC71C709DFE927;
	fma.rn.f64 	%fd242, %fd241, %fd226, 0dBFC2492491FA1744;
	fma.rn.f64 	%fd243, %fd242, %fd226, 0d3FC99999999840D2;
	fma.rn.f64 	%fd244, %fd243, %fd226, 0dBFD555555555544C;
	mul.f64 	%fd245, %fd226, %fd244;
	fma.rn.f64 	%fd60, %fd245, %fd225, %fd225;
	@%p29 bra 	$L__BB2_43;
	{
	.reg .b32 %temp; 
	mov.b64 	{%temp, %r286}, %fd42;
	}
	setp.lt.s32 	%p32, %r286, 0;
	neg.f64 	%fd248, %fd60;
	selp.f64 	%fd249, %fd60, %fd248, %p32;
	add.f64 	%fd330, %fd249, 0d3FF921FB54442D18;
	bra.uni 	$L__BB2_44;
$L__BB2_43:
	{
	.reg .b32 %temp; 
	mov.b64 	{%temp, %r285}, %fd42;
	}
	setp.lt.s32 	%p31, %r285, 0;
	mov.f64 	%fd246, 0d400921FB54442D18;
	sub.f64 	%fd247, %fd246, %fd60;
	selp.f64 	%fd330, %fd247, %fd60, %p31;
$L__BB2_44:
	setp.neu.f64 	%p33, %fd59, 0d0000000000000000;
	@%p33 bra 	$L__BB2_46;
	{
	.reg .b32 %temp; 
	mov.b64 	{%temp, %r288}, %fd42;
	}
	setp.lt.s32 	%p36, %r288, 0;
	selp.f64 	%fd331, 0d400921FB54442D18, 0d0000000000000000, %p36;
	bra.uni 	$L__BB2_47;
$L__BB2_46:
	setp.eq.f64 	%p34, %fd57, %fd58;
	{
	.reg .b32 %temp; 
	mov.b64 	{%temp, %r287}, %fd42;
	}
	setp.lt.s32 	%p35, %r287, 0;
	selp.f64 	%fd250, 0d4002D97C7F3321D2, 0d3FE921FB54442D18, %p35;
	selp.f64 	%fd331, %fd250, %fd330, %p34;
$L__BB2_47:
	add.rn.f64 	%fd251, %fd57, %fd58;
	setp.nan.f64 	%p37, %fd251, %fd251;
	copysign.f64 	%fd252, %fd43, %fd331;
	selp.f64 	%fd253, %fd251, %fd252, %p37;
	sub.f64 	%fd67, %fd46, %fd329;
	sub.f64 	%fd68, %fd47, %fd253;
	abs.f64 	%fd69, %fd68;
	setp.neu.f64 	%p38, %fd69, 0d7FF0000000000000;
	@%p38 bra 	$L__BB2_49;
	mov.f64 	%fd259, 0d0000000000000000;
	mul.rn.f64 	%fd332, %fd68, %fd259;
	mov.b32 	%r371, 0;
	bra.uni 	$L__BB2_51;
$L__BB2_49:
	mul.f64 	%fd254, %fd68, 0d3FE45F306DC9C883;
	cvt.rni.s32.f64 	%r371, %fd254;
	cvt.rn.f64.s32 	%fd255, %r371;
	fma.rn.f64 	%fd256, %fd255, 0dBFF921FB54442D18, %fd68;
	fma.rn.f64 	%fd257, %fd255, 0dBC91A62633145C00, %fd256;
	fma.rn.f64 	%fd332, %fd255, 0dB97B839A252049C0, %fd257;
	setp.ltu.f64 	%p39, %fd69, 0d41E0000000000000;
	@%p39 bra 	$L__BB2_51;
	{ // callseq 1, 0
	.param .b64 param0;
	st.param.f64 	[param0], %fd68;
	.param .align 16 .b8 retval0[16];
	call.uni (retval0), 
	__internal_trig_reduction_slowpathd, 
	(
	param0
	);
	ld.param.f64 	%fd332, [retval0];
	ld.param.b32 	%r371, [retval0+8];
	} // callseq 1
$L__BB2_51:
	mul.rn.f64 	%fd260, %fd332, %fd332;
	fma.rn.f64 	%fd261, %fd260, 0dBDA8FF8320FD8164, 0d3E21EEA7C1EF8528;
	fma.rn.f64 	%fd262, %fd261, %fd260, 0dBE927E4F8E06E6D9;
	fma.rn.f64 	%fd263, %fd262, %fd260, 0d3EFA01A019DDBCE9;
	fma.rn.f64 	%fd264, %fd263, %fd260, 0dBF56C16C16C15D47;
	fma.rn.f64 	%fd265, %fd264, %fd260, 0d3FA5555555555551;
	fma.rn.f64 	%fd266, %fd265, %fd260, 0dBFE0000000000000;
	fma.rn.f64 	%fd267, %fd266, %fd260, 0d3FF0000000000000;
	fma.rn.f64 	%fd268, %fd260, 0d3DE5DB65F9785EBA, 0dBE5AE5F12CB0D246;
	fma.rn.f64 	%fd269, %fd268, %fd260, 0d3EC71DE369ACE392;
	fma.rn.f64 	%fd270, %fd269, %fd260, 0dBF2A01A019DB62A1;
	fma.rn.f64 	%fd271, %fd270, %fd260, 0d3F81111111110818;
	fma.rn.f64 	%fd272, %fd271, %fd260, 0dBFC5555555555554;
	fma.rn.f64 	%fd273, %fd272, %fd260, 0d0000000000000000;
	fma.rn.f64 	%fd274, %fd273, %fd332, %fd332;
	and.b32  	%r291, %r371, 1;
	setp.eq.b32 	%p40, %r291, 1;
	{
	.reg .b32 %temp; 
	mov.b64 	{%temp, %r292}, %fd274;
	}
	{
	.reg .b32 %temp; 
	mov.b64 	{%r293, %temp}, %fd274;
	}
	xor.b32  	%r294, %r292, -2147483648;
	mov.b64 	%fd275, {%r293, %r294};
	selp.f64 	%fd333, %fd267, %fd274, %p40;
	selp.f64 	%fd334, %fd275, %fd267, %p40;
	and.b32  	%r295, %r371, 2;
	setp.eq.s32 	%p41, %r295, 0;
	@%p41 bra 	$L__BB2_53;
	{
	.reg .b32 %temp; 
	mov.b64 	{%temp, %r296}, %fd333;
	}
	{
	.reg .b32 %temp; 
	mov.b64 	{%r297, %temp}, %fd333;
	}
	xor.b32  	%r298, %r296, -2147483648;
	mov.b64 	%fd333, {%r297, %r298};
	{
	.reg .b32 %temp; 
	mov.b64 	{%temp, %r299}, %fd334;
	}
	{
	.reg .b32 %temp; 
	mov.b64 	{%r300, %temp}, %fd334;
	}
	xor.b32  	%r301, %r299, -2147483648;
	mov.b64 	%fd334, {%r300, %r301};
$L__BB2_53:
	fma.rn.f64 	%fd276, %fd67, 0d3FF71547652B82FE, 0d4338000000000000;
	{
	.reg .b32 %temp; 
	mov.b64 	{%r114, %temp}, %fd276;
	}
	mov.f64 	%fd277, 0dC338000000000000;
	add.rn.f64 	%fd278, %fd276, %fd277;
	fma.rn.f64 	%fd279, %fd278, 0dBFE62E42FEFA39EF, %fd67;
	fma.rn.f64 	%fd280, %fd278, 0dBC7ABC9E3B39803F, %fd279;
	fma.rn.f64 	%fd281, %fd280, 0d3E5ADE1569CE2BDF, 0d3E928AF3FCA213EA;
	fma.rn.f64 	%fd282, %fd281, %fd280, 0d3EC71DEE62401315;
	fma.rn.f64 	%fd283, %fd282, %fd280, 0d3EFA01997C89EB71;
	fma.rn.f64 	%fd284, %fd283, %fd280, 0d3F2A01A014761F65;
	fma.rn.f64 	%fd285, %fd284, %fd280, 0d3F56C16C1852B7AF;
	fma.rn.f64 	%fd286, %fd285, %fd280, 0d3F81111111122322;
	fma.rn.f64 	%fd287, %fd286, %fd280, 0d3FA55555555502A1;
	fma.rn.f64 	%fd288, %fd287, %fd280, 0d3FC5555555555511;
	fma.rn.f64 	%fd289, %fd288, %fd280, 0d3FE000000000000B;
	fma.rn.f64 	%fd290, %fd289, %fd280, 0d3FF0000000000000;
	fma.rn.f64 	%fd291, %fd290, %fd280, 0d3FF0000000000000;
	{
	.reg .b32 %temp; 
	mov.b64 	{%r115, %temp}, %fd291;
	}
	{
	.reg .b32 %temp; 
	mov.b64 	{%temp, %r116}, %fd291;
	}
	shl.b32 	%r302, %r114, 20;
	add.s32 	%r303, %r302, %r116;
	mov.b64 	%fd335, {%r115, %r303};
	{
	.reg .b32 %temp; 
	mov.b64 	{%temp, %r304}, %fd67;
	}
	mov.b32 	%f2, %r304;
	abs.f32 	%f1, %f2;
	setp.lt.f32 	%p42, %f1, 0f4086232B;
	@%p42 bra 	$L__BB2_56;
	setp.lt.f64 	%p43, %fd67, 0d0000000000000000;
	add.f64 	%fd292, %fd67, 0d7FF0000000000000;
	selp.f64 	%fd335, 0d0000000000000000, %fd292, %p43;
	setp.geu.f32 	%p44, %f1, 0f40874800;
	@%p44 bra 	$L__BB2_56;
	shr.u32 	%r305, %r114, 31;
	add.s32 	%r306, %r114, %r305;
	shr.s32 	%r307, %r306, 1;
	shl.b32 	%r308, %r307, 20;
	add.s32 	%r309, %r116, %r308;
	mov.b64 	%fd293, {%r115, %r309};
	sub.s32 	%r310, %r114, %r307;
	shl.b32 	%r311, %r310, 20;
	add.s32 	%r312, %r311, 1072693248;
	mov.b32 	%r313, 0;
	mov.b64 	%fd294, {%r313, %r312};
	mul.f64 	%fd335, %fd294, %fd293;
$L__BB2_56:
	mul.f64 	%fd295, %fd334, %fd335;
	mul.f64 	%fd296, %fd333, %fd335;
	mul.f64 	%fd297, %fd296, %fd41;
	fma.rn.f64 	%fd298, %fd39, %fd295, %fd297;
	mul.f64 	%fd299, %fd40, %fd295;
	fma.rn.f64 	%fd300, %fd39, %fd296, %fd299;
	add.f64 	%fd301, %fd45, %fd298;
	add.f64 	%fd302, %fd44, %fd300;
	st.local.v2.f64 	[%rd130], {%fd301, %fd302};
	add.s32 	%r366, %r366, 1;
	setp.ne.s32 	%p45, %r366, 0;
	add.s64 	%rd130, %rd130, 16;
	add.s32 	%r365, %r365, 4;
	add.s32 	%r364, %r364, %r94;
	@%p45 bra 	$L__BB2_34;
	add.s32 	%r361, %r361, 1;
	add.s32 	%r363, %r363, 1;
	setp.ne.s32 	%p46, %r363, %r94;
	@%p46 bra 	$L__BB2_33;
$L__BB2_58:
	setp.ne.s32 	%p47, %r93, 2;
	@%p47 bra 	$L__BB2_60;
	mul.wide.u32 	%rd125, %r92, 16;
	add.s64 	%rd126, %rd1, %rd125;
	ld.local.v2.f64 	{%fd307, %fd308}, [%rd11];
	ld.local.v2.f64 	{%fd309, %fd310}, [%rd11+16];
	mul.f64 	%fd311, %fd308, %fd310;
	fma.rn.f64 	%fd312, %fd307, %fd309, %fd311;
	neg.f64 	%fd313, %fd310;
	mul.f64 	%fd314, %fd308, %fd309;
	fma.rn.f64 	%fd315, %fd307, %fd313, %fd314;
	atom.global.add.f64 	%fd316, [%rd126], %fd312;
	atom.global.add.f64 	%fd317, [%rd126+8], %fd315;
	bra.uni 	$L__BB2_61;
$L__BB2_60:
	mul.wide.u32 	%rd123, %r92, 16;
	add.s64 	%rd124, %rd1, %rd123;
	ld.local.v2.f64 	{%fd303, %fd304}, [%rd11];
	atom.global.add.f64 	%fd305, [%rd124], %fd303;
	atom.global.add.f64 	%fd306, [%rd124+8], %fd304;
$L__BB2_61:
	ret;

}
	// .globl	_Z18multipleScatteringP7double2PKS_PKdS4_S2_PKbS2_S2_S2_S2_S4_S4_S4_
.visible .entry _Z18multipleScatteringP7double2PKS_PKdS4_S2_PKbS2_S2_S2_S2_S4_S4_S4_(
	.param .u64 .ptr .align 1 _Z18multipleScatteringP7double2PKS_PKdS4_S2_PKbS2_S2_S2_S2_S4_S4_S4__param_0,
	.param .u64 .ptr .align 1 _Z18multipleScatteringP7double2PKS_PKdS4_S2_PKbS2_S2_S2_S2_S4_S4_S4__param_1,
	.param .u64 .ptr .align 1 _Z18multipleScatteringP7double2PKS_PKdS4_S2_PKbS2_S2_S2_S2_S4_S4_S4__param_2,
	.param .u64 .ptr .align 1 _Z18multipleScatteringP7double2PKS_PKdS4_S2_PKbS2_S2_S2_S2_S4_S4_S4__param_3,
	.param .u64 .ptr .align 1 _Z18multipleScatteringP7double2PKS_PKdS4_S2_PKbS2_S2_S2_S2_S4_S4_S4__param_4,
	.param .u64 .ptr .align 1 _Z18multipleScatteringP7double2PKS_PKdS4_S2_PKbS2_S2_S2_S2_S4_S4_S4__param_5,
	.param .u64 .ptr .align 1 _Z18multipleScatteringP7double2PKS_PKdS4_S2_PKbS2_S2_S2_S2_S4_S4_S4__param_6,
	.param .u64 .ptr .align 1 _Z18multipleScatteringP7double2PKS_PKdS4_S2_PKbS2_S2_S2_S2_S4_S4_S4__param_7,
	.param .u64 .ptr .align 1 _Z18multipleScatteringP7double2PKS_PKdS4_S2_PKbS2_S2_S2_S2_S4_S4_S4__param_8,
	.param .u64 .ptr .align 1 _Z18multipleScatteringP7double2PKS_PKdS4_S2_PKbS2_S2_S2_S2_S4_S4_S4__param_9,
	.param .u64 .ptr .align 1 _Z18multipleScatteringP7double2PKS_PKdS4_S2_PKbS2_S2_S2_S2_S4_S4_S4__param_10,
	.param .u64 .ptr .align 1 _Z18multipleScatteringP7double2PKS_PKdS4_S2_PKbS2_S2_S2_S2_S4_S4_S4__param_11,
	.param .u64 .ptr .align 1 _Z18multipleScatteringP7double2PKS_PKdS4_S2_PKbS2_S2_S2_S2_S4_S4_S4__param_12
)
{
	.local .align 16 .b8 	__local_depot3[288];
	.reg .b64 	%SP;
	.reg .b64 	%SPL;
	.reg .pred 	%p<49>;
	.reg .b16 	%rs<2>;
	.reg .b32 	%r<368>;
	.reg .b32 	%f<3>;
	.reg .b64 	%rd<147>;
	.reg .b64 	%fd<337>;

	mov.u64 	%SPL, __local_depot3;
	ld.param.u64 	%rd20, [_Z18multipleScatteringP7double2PKS_PKdS4_S2_PKbS2_S2_S2_S2_S4_S4_S4__param_2];
	ld.param.u64 	%rd22, [_Z18multipleScatteringP7double2PKS_PKdS4_S2_PKbS2_S2_S2_S2_S4_S4_S4__param_4];
	ld.param.u64 	%rd23, [_Z18multipleScatteringP7double2PKS_PKdS4_S2_PKbS2_S2_S2_S2_S4_S4_S4__param_5];
	ld.param.u64 	%rd24, [_Z18multipleScatteringP7double2PKS_PKdS4_S2_PKbS2_S2_S2_S2_S4_S4_S4__param_6];
	ld.param.u64 	%rd26, [_Z18multipleScatteringP7double2PKS_PKdS4_S2_PKbS2_S2_S2_S2_S4_S4_S4__param_7];
	ld.param.u64 	%rd27, [_Z18multipleScatteringP7double2PKS_PKdS4_S2_PKbS2_S2_S2_S2_S4_S4_S4__param_8];
	ld.param.u64 	%rd28, [_Z18multipleScatteringP7double2PKS_PKdS4_S2_PKbS2_S2_S2_S2_S4_S4_S4__param_9];
	ld.param.u64 	%rd25, [_Z18multipleScatteringP7double2PKS_PKdS4_S2_PKbS2_S2_S2_S2_S4_S4_S4__param_10];
	ld.param.u64 	%rd29, [_Z18multipleScatteringP7double2PKS_PKdS4_S2_PKbS2_S2_S2_S2_S4_S4_S4__param_11];
	ld.param.u64 	%rd30, [_Z18multipleScatteringP7double2PKS_PKdS4_S2_PKbS2_S2_S2_S2_S4_S4_S4__param_12];
	cvta.to.global.u64 	%rd1, %rd28;
	cvta.to.global.u64 	%rd2, %rd27;
	cvta.to.global.u64 	%rd3, %rd26;
	cvta.to.global.u64 	%rd4, %rd24;
	cvta.to.global.u64 	%rd5, %rd30;
	cvta.to.global.u64 	%rd6, %rd29;
	cvta.to.global.u64 	%rd7, %rd25;
	add.u64 	%rd8, %SPL, 0;
	add.u64 	%rd9, %SPL, 128;
	add.u64 	%rd10, %SPL, 256;
	mov.u32 	%r118, %ctaid.x;
	mov.u32 	%r119, %ntid.x;
	mov.u32 	%r120, %tid.x;
	mad.lo.s32 	%r1, %r118, %r119, %r120;
	ld.const.u32 	%r2, [scatt_maxDim];
	add.s32 	%r3, %r2, -1;
	mul.wide.u32 	%rd34, %r3, 4;
	mov.u64 	%rd35, scatt_dimProd;
	add.s64 	%rd36, %rd35, %rd34;
	ld.const.u32 	%r121, [%rd36];
	setp.ge.u32 	%p1, %r1, %r121;
	@%p1 bra 	$L__BB3_62;
	cvta.to.global.u64 	%rd37, %rd23;
	ld.const.u32 	%r4, [scatt_dimProd];
	rem.u32 	%r122, %r1, %r4;
	cvt.u64.u32 	%rd38, %r122;
	add.s64 	%rd39, %rd37, %rd38;
	ld.global.u8 	%rs1, [%rd39];
	setp.eq.s16 	%p2, %rs1, 0;
	@%p2 bra 	$L__BB3_62;
	setp.eq.s32 	%p3, %r3, 0;
	mov.u32 	%r324, %r1;
	@%p3 bra 	$L__BB3_11;
	add.s32 	%r124, %r2, -2;
	and.b32  	%r5, %r3, 3;
	setp.lt.u32 	%p4, %r124, 3;
	mov.u32 	%r317, %r3;
	mov.u32 	%r318, %r2;
	mov.u32 	%r324, %r1;
	@%p4 bra 	$L__BB3_6;
	and.b32  	%r6, %r3, -4;
	mov.b32 	%r315, 0;
	mov.u32 	%r317, %r3;
	mov.u32 	%r318, %r2;
	mov.u32 	%r324, %r1;
$L__BB3_5:
	.pragma "nounroll";
	add.s32 	%r126, %r318, -2;
	mul.wide.u32 	%rd40, %r126, 4;
	add.s64 	%rd42, %rd35, %rd40;
	ld.const.u32 	%r127, [%rd42];
	div.u32 	%r128, %r324, %r127;
	mul.lo.s32 	%r129, %r128, %r127;
	sub.s32 	%r130, %r324, %r129;
	mul.wide.u32 	%rd43, %r317, 4;
	add.s64 	%rd44, %rd8, %rd43;
	st.local.u32 	[%rd44], %r128;
	add.s32 	%r131, %r317, -1;
	add.s32 	%r132, %r317, -2;
	mul.wide.u32 	%rd45, %r132, 4;
	add.s64 	%rd46, %rd35, %rd45;
	ld.const.u32 	%r133, [%rd46];
	div.u32 	%r134, %r130, %r133;
	mul.lo.s32 	%r135, %r134, %r133;
	sub.s32 	%r136, %r130, %r135;
	mul.wide.u32 	%rd47, %r131, 4;
	add.s64 	%rd48, %rd8, %rd47;
	st.local.u32 	[%rd48], %r134;
	add.s32 	%r318, %r317, -3;
	mul.wide.u32 	%rd49, %r318, 4;
	add.s64 	%rd50, %rd35, %rd49;
	ld.const.u32 	%r137, [%rd50];
	div.u32 	%r138, %r136, %r137;
	mul.lo.s32 	%r139, %r138, %r137;
	sub.s32 	%r140, %r136, %r139;
	add.s64 	%rd51, %rd8, %rd45;
	st.local.u32 	[%rd51], %r138;
	add.s32 	%r317, %r317, -4;
	mul.wide.u32 	%rd52, %r317, 4;
	add.s64 	%rd53, %rd35, %rd52;
	ld.const.u32 	%r141, [%rd53];
	div.u32 	%r142, %r140, %r141;
	mul.lo.s32 	%r143, %r142, %r141;
	sub.s32 	%r324, %r140, %r143;
	add.s64 	%rd54, %rd8, %rd49;
	st.local.u32 	[%rd54], %r142;
	add.s32 	%r315, %r315, 4;
	setp.ne.s32 	%p5, %r315, %r6;
	@%p5 bra 	$L__BB3_5;
$L__BB3_6:
	setp.eq.s32 	%p6, %r5, 0;
	@%p6 bra 	$L__BB3_11;
	setp.eq.s32 	%p7, %r5, 1;
	@%p7 bra 	$L__BB3_9;
	add.s32 	%r145, %r318, -2;
	mul.wide.u32 	%rd55, %r145, 4;
	add.s64 	%rd57, %rd35, %rd55;
	ld.const.u32 	%r146, [%rd57];
	div.u32 	%r147, %r324, %r146;
	mul.lo.s32 	%r148, %r147, %r146;
	sub.s32 	%r149, %r324, %r148;
	mul.wide.u32 	%rd58, %r317, 4;
	add.s64 	%rd59, %rd8, %rd58;
	st.local.u32 	[%rd59], %r147;
	add.s32 	%r318, %r317, -1;
	add.s32 	%r317, %r317, -2;
	mul.wide.u32 	%rd60, %r317, 4;
	add.s64 	%rd61, %rd35, %rd60;
	ld.const.u32 	%r150, [%rd61];
	div.u32 	%r151, %r149, %r150;
	mul.lo.s32 	%r152, %r151, %r150;
	sub.s32 	%r324, %r149, %r152;
	mul.wide.u32 	%rd62, %r318, 4;
	add.s64 	%rd63, %rd8, %rd62;
	st.local.u32 	[%rd63], %r151;
$L__BB3_9:
	and.b32  	%r153, %r3, 1;
	setp.eq.b32 	%p8, %r153, 1;
	not.pred 	%p9, %p8;
	@%p9 bra 	$L__BB3_11;
	add.s32 	%r154, %r318, -2;
	mul.wide.u32 	%rd64, %r154, 4;
	add.s64 	%rd66, %rd35, %rd64;
	ld.const.u32 	%r155, [%rd66];
	div.u32 	%r156, %r324, %r155;
	mul.lo.s32 	%r157, %r156, %r155;
	sub.s32 	%r324, %r324, %r157;
	mul.wide.u32 	%rd67, %r317, 4;
	add.s64 	%rd68, %rd8, %rd67;
	st.local.u32 	[%rd68], %r156;
$L__BB3_11:
	rem.u32 	%r28, %r324, %r4;
	st.local.u32 	[%rd8], %r28;
	setp.eq.s32 	%p10, %r2, 0;
	mov.b32 	%r352, 0;
	mov.u32 	%r353, %r352;
	mov.u32 	%r354, %r352;
	mov.u32 	%r355, %r352;
	mov.u32 	%r356, %r352;
	mov.u32 	%r357, %r352;
	mov.u32 	%r358, %r352;
	mov.u32 	%r359, %r352;
	@%p10 bra 	$L__BB3_20;
	and.b32  	%r29, %r2, 3;
	setp.lt.u32 	%p11, %r2, 4;
	mov.b32 	%r352, 0;
	mov.u32 	%r351, %r352;
	@%p11 bra 	$L__BB3_15;
	and.b32  	%r351, %r2, -4;
	mov.b32 	%r352, 0;
	mov.u64 	%rd71, mscatt_inDimProd;
	mov.u32 	%r353, %r352;
	mov.u32 	%r354, %r352;
	mov.u32 	%r355, %r352;
	mov.u32 	%r356, %r352;
	mov.u32 	%r357, %r352;
	mov.u32 	%r358, %r352;
	mov.u32 	%r359, %r352;
	mov.u32 	%r333, %r352;
$L__BB3_14:
	.pragma "nounroll";
	mul.wide.u32 	%rd69, %r333, 4;
	add.s64 	%rd70, %rd8, %rd69;
	ld.local.v4.u32 	{%r161, %r162, %r163, %r164}, [%rd70];
	add.s64 	%rd72, %rd71, %rd69;
	ld.const.u32 	%r165, [%rd72];
	mad.lo.s32 	%r166, %r161, %r165, %r359;
	ld.const.u32 	%r167, [%rd72+128];
	mad.lo.s32 	%r168, %r161, %r167, %r358;
	ld.const.u32 	%r169, [%rd72+256];
	mad.lo.s32 	%r170, %r161, %r169, %r357;
	ld.const.u32 	%r171, [%rd72+384];
	mad.lo.s32 	%r172, %r161, %r171, %r356;
	ld.const.u32 	%r173, [%rd72+512];
	mad.lo.s32 	%r174, %r161, %r173, %r355;
	ld.const.u32 	%r175, [%rd72+640];
	mad.lo.s32 	%r176, %r161, %r175, %r354;
	ld.const.u32 	%r177, [%rd72+768];
	mad.lo.s32 	%r178, %r161, %r177, %r353;
	ld.const.u32 	%r179, [%rd72+896];
	mad.lo.s32 	%r180, %r161, %r179, %r352;
	ld.const.u32 	%r181, [%rd72+4];
	mad.lo.s32 	%r182, %r162, %r181, %r166;
	ld.const.u32 	%r183, [%rd72+132];
	mad.lo.s32 	%r184, %r162, %r183, %r168;
	ld.const.u32 	%r185, [%rd72+260];
	mad.lo.s32 	%r186, %r162, %r185, %r170;
	ld.const.u32 	%r187, [%rd72+388];
	mad.lo.s32 	%r188, %r162, %r187, %r172;
	ld.const.u32 	%r189, [%rd72+516];
	mad.lo.s32 	%r190, %r162, %r189, %r174;
	ld.const.u32 	%r191, [%rd72+644];
	mad.lo.s32 	%r192, %r162, %r191, %r176;
	ld.const.u32 	%r193, [%rd72+772];
	mad.lo.s32 	%r194, %r162, %r193, %r178;
	ld.const.u32 	%r195, [%rd72+900];
	mad.lo.s32 	%r196, %r162, %r195, %r180;
	ld.const.u32 	%r197, [%rd72+8];
	mad.lo.s32 	%r198, %r163, %r197, %r182;
	ld.const.u32 	%r199, [%rd72+136];
	mad.lo.s32 	%r200, %r163, %r199, %r184;
	ld.const.u32 	%r201, [%rd72+264];
	mad.lo.s32 	%r202, %r163, %r201, %r186;
	ld.const.u32 	%r203, [%rd72+392];
	mad.lo.s32 	%r204, %r163, %r203, %r188;
	ld.const.u32 	%r205, [%rd72+520];
	mad.lo.s32 	%r206, %r163, %r205, %r190;
	ld.const.u32 	%r207, [%rd72+648];
	mad.lo.s32 	%r208, %r163, %r207, %r192;
	ld.const.u32 	%r209, [%rd72+776];
	mad.lo.s32 	%r210, %r163, %r209, %r194;
	ld.const.u32 	%r211, [%rd72+904];
	mad.lo.s32 	%r212, %r163, %r211, %r196;
	ld.const.u32 	%r213, [%rd72+12];
	mad.lo.s32 	%r359, %r164, %r213, %r198;
	ld.const.u32 	%r214, [%rd72+140];
	mad.lo.s32 	%r358, %r164, %r214, %r200;
	ld.const.u32 	%r215, [%rd72+268];
	mad.lo.s32 	%r357, %r164, %r215, %r202;
	ld.const.u32 	%r216, [%rd72+396];
	mad.lo.s32 	%r356, %r164, %r216, %r204;
	ld.const.u32 	%r217, [%rd72+524];
	mad.lo.s32 	%r355, %r164, %r217, %r206;
	ld.const.u32 	%r218, [%rd72+652];
	mad.lo.s32 	%r354, %r164, %r218, %r208;
	ld.const.u32 	%r219, [%rd72+780];
	mad.lo.s32 	%r353, %r164, %r219, %r210;
	ld.const.u32 	%r220, [%rd72+908];
	mad.lo.s32 	%r352, %r164, %r220, %r212;
	add.s32 	%r333, %r333, 4;
	setp.ne.s32 	%p12, %r333, %r351;
	@%p12 bra 	$L__BB3_14;
$L__BB3_15:
	setp.eq.s32 	%p13, %r29, 0;
	@%p13 bra 	$L__BB3_20;
	setp.eq.s32 	%p14, %r29, 1;
	@%p14 bra 	$L__BB3_18;
	mul.wide.u32 	%rd73, %r351, 4;
	add.s64 	%rd74, %rd8, %rd73;
	ld.local.u32 	%r221, [%rd74];
	mov.u64 	%rd75, mscatt_inDimProd;
	add.s64 	%rd76, %rd75, %rd73;
	ld.const.u32 	%r222, [%rd76];
	mad.lo.s32 	%r223, %r221, %r222, %r359;
	ld.const.u32 	%r224, [%rd76+128];
	mad.lo.s32 	%r225, %r221, %r224, %r358;
	ld.const.u32 	%r226, [%rd76+256];
	mad.lo.s32 	%r227, %r221, %r226, %r357;
	ld.const.u32 	%r228, [%rd76+384];
	mad.lo.s32 	%r229, %r221, %r228, %r356;
	ld.const.u32 	%r230, [%rd76+512];
	mad.lo.s32 	%r231, %r221, %r230, %r355;
	ld.const.u32 	%r232, [%rd76+640];
	mad.lo.s32 	%r233, %r221, %r232, %r354;
	ld.const.u32 	%r234, [%rd76+768];
	mad.lo.s32 	%r235, %r221, %r234, %r353;
	ld.const.u32 	%r236, [%rd76+896];
	mad.lo.s32 	%r237, %r221, %r236, %r352;
	ld.local.u32 	%r238, [%rd74+4];
	ld.const.u32 	%r239, [%rd76+4];
	mad.lo.s32 	%r359, %r238, %r239, %r223;
	ld.const.u32 	%r240, [%rd76+132];
	mad.lo.s32 	%r358, %r238, %r240, %r225;
	ld.const.u32 	%r241, [%rd76+260];
	mad.lo.s32 	%r357, %r238, %r241, %r227;
	ld.const.u32 	%r242, [%rd76+388];
	mad.lo.s32 	%r356, %r238, %r242, %r229;
	ld.const.u32 	%r243, [%rd76+516];
	mad.lo.s32 	%r355, %r238, %r243, %r231;
	ld.const.u32 	%r244, [%rd76+644];
	mad.lo.s32 	%r354, %r238, %r244, %r233;
	ld.const.u32 	%r245, [%rd76+772];
	mad.lo.s32 	%r353, %r238, %r245, %r235;
	ld.const.u32 	%r246, [%rd76+900];
	mad.lo.s32 	%r352, %r238, %r246, %r237;
	add.s32 	%r351, %r351, 2;
$L__BB3_18:
	and.b32  	%r247, %r2, 1;
	setp.eq.b32 	%p15, %r247, 1;
	not.pred 	%p16, %p15;
	@%p16 bra 	$L__BB3_20;
	mul.wide.u32 	%rd77, %r351, 4;
	add.s64 	%rd78, %rd8, %rd77;
	ld.local.u32 	%r248, [%rd78];
	mov.u64 	%rd79, mscatt_inDimProd;
	add.s64 	%rd80, %rd79, %rd77;
	ld.const.u32 	%r249, [%rd80];
	mad.lo.s32 	%r359, %r248, %r249, %r359;
	ld.const.u32 	%r250, [%rd80+128];
	mad.lo.s32 	%r358, %r248, %r250, %r358;
	ld.const.u32 	%r251, [%rd80+256];
	mad.lo.s32 	%r357, %r248, %r251, %r357;
	ld.const.u32 	%r252, [%rd80+384];
	mad.lo.s32 	%r356, %r248, %r252, %r356;
	ld.const.u32 	%r253, [%rd80+512];
	mad.lo.s32 	%r355, %r248, %r253, %r355;
	ld.const.u32 	%r254, [%rd80+640];
	mad.lo.s32 	%r354, %r248, %r254, %r354;
	ld.const.u32 	%r255, [%rd80+768];
	mad.lo.s32 	%r353, %r248, %r255, %r353;
	ld.const.u32 	%r256, [%rd80+896];
	mad.lo.s32 	%r352, %r248, %r256, %r352;
$L__BB3_20:
	div.u32 	%r92, %r1, %r4;
	cvta.to.global.u64 	%rd81, %rd22;
	mul.wide.u32 	%rd82, %r28, 16;
	add.s64 	%rd83, %rd81, %rd82;
	ld.global.v2.f64 	{%fd1, %fd2}, [%rd83];
	mul.lo.s32 	%r257, %r28, 3;
	cvta.to.global.u64 	%rd84, %rd20;
	mul.wide.u32 	%rd85, %r257, 8;
	add.s64 	%rd11, %rd84, %rd85;
	mov.f64 	%fd88, 0d0000000000000000;
	st.local.v2.f64 	[%rd10], {%fd88, %fd88};
	st.local.v2.f64 	[%rd10+16], {%fd88, %fd88};
	mul.wide.u32 	%rd86, %r354, 8;
	add.s64 	%rd87, %rd7, %rd86;
	ld.global.f64 	%fd3, [%rd87];
	mul.wide.u32 	%rd88, %r353, 8;
	add.s64 	%rd89, %rd6, %rd88;
	ld.global.f64 	%fd4, [%rd89];
	mul.wide.u32 	%rd90, %r352, 8;
	add.s64 	%rd91, %rd5, %rd90;
	ld.global.f64 	%fd5, [%rd91];
	mul.wide.u32 	%rd92, %r358, 16;
	add.s64 	%rd93, %rd4, %rd92;
	ld.global.v2.f64 	{%fd89, %fd6}, [%rd93];
	st.local.f64 	[%rd9], %fd89;
	mul.wide.u32 	%rd94, %r357, 16;
	add.s64 	%rd95, %rd3, %rd94;
	ld.global.v2.f64 	{%fd90, %fd7}, [%rd95];
	st.local.f64 	[%rd9+16], %fd90;
	mul.wide.u32 	%rd96, %r356, 16;
	add.s64 	%rd97, %rd2, %rd96;
	ld.global.v2.f64 	{%fd91, %fd8}, [%rd97];
	st.local.f64 	[%rd9+32], %fd91;
	mul.wide.u32 	%rd98, %r355, 16;
	add.s64 	%rd99, %rd1, %rd98;
	ld.global.v2.f64 	{%fd9, %fd10}, [%rd99];
	setp.gtu.f64 	%p17, %fd3, 0d0000000000000000;
	@%p17 bra 	$L__BB3_22;
	ld.global.f64 	%fd319, [%rd11];
	ld.const.f64 	%fd321, [box_min];
	mov.f64 	%fd320, %fd319;
	bra.uni 	$L__BB3_23;
$L__BB3_22:
	ld.const.f64 	%fd320, [box_max];
	ld.global.f64 	%fd319, [%rd11];
	mov.f64 	%fd321, %fd319;
$L__BB3_23:
	sub.f64 	%fd92, %fd320, %fd321;
	abs.f64 	%fd93, %fd3;
	div.rn.f64 	%fd18, %fd92, %fd93;
	setp.gtu.f64 	%p18, %fd4, 0d0000000000000000;
	@%p18 bra 	$L__BB3_25;
	ld.global.f64 	%fd322, [%rd11+8];
	ld.const.f64 	%fd324, [box_min+8];
	mov.f64 	%fd323, %fd322;
	bra.uni 	$L__BB3_26;
$L__BB3_25:
	ld.const.f64 	%fd323, [box_max+8];
	ld.global.f64 	%fd322, [%rd11+8];
	mov.f64 	%fd324, %fd322;
$L__BB3_26:
	sub.f64 	%fd94, %fd323, %fd324;
	abs.f64 	%fd95, %fd4;
	div.rn.f64 	%fd26, %fd94, %fd95;
	setp.gtu.f64 	%p19, %fd5, 0d0000000000000000;
	@%p19 bra 	$L__BB3_28;
	ld.global.f64 	%fd325, [%rd11+16];
	ld.const.f64 	%fd327, [box_min+16];
	mov.f64 	%fd326, %fd325;
	bra.uni 	$L__BB3_29;
$L__BB3_28:
	ld.const.f64 	%fd326, [box_max+16];
	ld.global.f64 	%fd325, [%rd11+16];
	mov.f64 	%fd327, %fd325;
$L__BB3_29:
	sub.f64 	%fd96, %fd326, %fd327;
	abs.f64 	%fd97, %fd5;
	div.rn.f64 	%fd98, %fd96, %fd97;
	min.f64 	%fd99, %fd18, %fd26;
	min.f64 	%fd100, %fd99, %fd98;
	abs.f64 	%fd101, %fd100;
	mul.f64 	%fd34, %fd319, 0d401921FB54442D18;
	sub.f64 	%fd102, %fd6, %fd34;
	st.local.f64 	[%rd9+8], %fd102;
	mul.f64 	%fd35, %fd322, 0d401921FB54442D18;
	sub.f64 	%fd103, %fd7, %fd35;
	st.local.f64 	[%rd9+24], %fd103;
	mul.f64 	%fd36, %fd325, 0d401921FB54442D18;
	sub.f64 	%fd104, %fd8, %fd36;
	st.local.f64 	[%rd9+40], %fd104;
	ld.const.f64 	%fd37, [sigt];
	mul.f64 	%fd105, %fd101, %fd37;
	sub.f64 	%fd106, %fd9, %fd105;
	st.local.v2.f64 	[%rd9+48], {%fd106, %fd10};
	ld.const.u32 	%r93, [corrParamNum];
	setp.ne.s32 	%p20, %r93, 2;
	@%p20 bra 	$L__BB3_31;
	ld.param.u64 	%rd144, [_Z18multipleScatteringP7double2PKS_PKdS4_S2_PKbS2_S2_S2_S2_S4_S4_S4__param_10];
	ld.param.u64 	%rd143, [_Z18multipleScatteringP7double2PKS_PKdS4_S2_PKbS2_S2_S2_S2_S4_S4_S4__param_6];
	add.s32 	%r258, %r354, 1;
	cvta.to.global.u64 	%rd100, %rd144;
	mul.wide.u32 	%rd101, %r258, 8;
	add.s64 	%rd102, %rd100, %rd101;
	ld.global.f64 	%fd107, [%rd102];
	add.s32 	%r259, %r353, 1;
	mul.wide.u32 	%rd103, %r259, 8;
	add.s64 	%rd104, %rd6, %rd103;
	ld.global.f64 	%fd108, [%rd104];
	add.s32 	%r260, %r352, 1;
	mul.wide.u32 	%rd105, %r260, 8;
	add.s64 	%rd106, %rd5, %rd105;
	ld.global.f64 	%fd109, [%rd106];
	add.s32 	%r261, %r358, 1;
	cvta.to.global.u64 	%rd107, %rd143;
	mul.wide.u32 	%rd108, %r261, 16;
	add.s64 	%rd109, %rd107, %rd108;
	ld.global.v2.f64 	{%fd110, %fd111}, [%rd109];
	add.s32 	%r262, %r357, 1;
	mul.wide.u32 	%rd110, %r262, 16;
	add.s64 	%rd111, %rd3, %rd110;
	ld.global.v2.f64 	{%fd112, %fd113}, [%rd111];
	add.s32 	%r263, %r356, 1;
	mul.wide.u32 	%rd112, %r263, 16;
	add.s64 	%rd113, %rd2, %rd112;
	ld.global.v2.f64 	{%fd114, %fd115}, [%rd113];
	add.s32 	%r264, %r355, 1;
	mul.wide.u32 	%rd114, %r264, 16;
	add.s64 	%rd115, %rd1, %rd114;
	ld.global.v2.f64 	{%fd116, %fd117}, [%rd115];
	setp.gtu.f64 	%p21, %fd107, 0d0000000000000000;
	ld.const.f64 	%fd118, [box_max];
	ld.const.f64 	%fd119, [box_min];
	selp.f64 	%fd120, %fd118, %fd319, %p21;
	selp.f64 	%fd121, %fd319, %fd119, %p21;
	sub.f64 	%fd122, %fd120, %fd121;
	abs.f64 	%fd123, %fd107;
	div.rn.f64 	%fd124, %fd122, %fd123;
	setp.gtu.f64 	%p22, %fd108, 0d0000000000000000;
	ld.const.f64 	%fd125, [box_max+8];
	ld.const.f64 	%fd126, [box_min+8];
	selp.f64 	%fd127, %fd125, %fd322, %p22;
	selp.f64 	%fd128, %fd322, %fd126, %p22;
	sub.f64 	%fd129, %fd127, %fd128;
	abs.f64 	%fd130, %fd108;
	div.rn.f64 	%fd131, %fd129, %fd130;
	setp.gtu.f64 	%p23, %fd109, 0d0000000000000000;
	ld.const.f64 	%fd132, [box_min+16];
	ld.const.f64 	%fd133, [box_max+16];
	selp.f64 	%fd134, %fd133, %fd325, %p23;
	selp.f64 	%fd135, %fd325, %fd132, %p23;
	sub.f64 	%fd136, %fd134, %fd135;
	abs.f64 	%fd137, %fd109;
	div.rn.f64 	%fd138, %fd136, %fd137;
	min.f64 	%fd139, %fd124, %fd131;
	min.f64 	%fd140, %fd139, %fd138;
	abs.f64 	%fd141, %fd140;
	sub.f64 	%fd142, %fd111, %fd34;
	st.local.v2.f64 	[%rd9+64], {%fd110, %fd142};
	sub.f64 	%fd143, %fd113, %fd35;
	st.local.v2.f64 	[%rd9+80], {%fd112, %fd143};
	sub.f64 	%fd144, %fd115, %fd36;
	st.local.v2.f64 	[%rd9+96], {%fd114, %fd144};
	mul.f64 	%fd145, %fd141, %fd37;
	sub.f64 	%fd146, %fd116, %fd145;
	st.local.v2.f64 	[%rd9+112], {%fd146, %fd117};
$L__BB3_31:
	ld.const.u32 	%r94, [mixturesNum];
	setp.eq.s32 	%p24, %r94, 0;
	@%p24 bra 	$L__BB3_59;
	setp.eq.s32 	%p25, %r93, 0;
	@%p25 bra 	$L__BB3_59;
	ld.param.u64 	%rd142, [_Z18multipleScatteringP7double2PKS_PKdS4_S2_PKbS2_S2_S2_S2_S4_S4_S4__param_3];
	cvta.to.global.u64 	%rd116, %rd142;
	add.s64 	%rd118, %rd116, %rd85;
	ld.global.f64 	%fd38, [%rd118];
	ld.global.f64 	%fd39, [%rd118+8];
	ld.global.f64 	%fd40, [%rd118+16];
	mov.b32 	%r267, 1127219200;
	mov.b32 	%r268, -2147483648;
	mov.b64 	%fd41, {%r268, %r267};
	mov.b32 	%r360, 0;
	mul.wide.u32 	%rd120, %r359, 16;
	neg.s32 	%r96, %r93;
	mov.u64 	%rd122, mixtureAlpha;
	mov.u64 	%rd124, mixtureMu;
$L__BB3_34:
	ld.param.u64 	%rd141, [_Z18multipleScatteringP7double2PKS_PKdS4_S2_PKbS2_S2_S2_S2_S4_S4_S4__param_1];
	cvta.to.global.u64 	%rd119, %rd141;
	add.s64 	%rd146, %rd119, %rd120;
	mul.wide.u32 	%rd121, %r360, 8;
	add.s64 	%rd123, %rd122, %rd121;
	ld.const.f64 	%fd147, [%rd123];
	mul.f64 	%fd42, %fd2, %fd147;
	add.s64 	%rd125, %rd124, %rd121;
	ld.const.f64 	%fd148, [%rd125];
	mul.f64 	%fd43, %fd148, %fd38;
	mul.f64 	%fd44, %fd148, %fd39;
	neg.f64 	%fd45, %fd42;
	mov.b32 	%r361, 0;
	mov.u64 	%rd145, %rd10;
	mov.u32 	%r362, %r96;
$L__BB3_35:
	mul.wide.u32 	%rd126, %r361, 16;
	add.s64 	%rd127, %rd9, %rd126;
	ld.local.v2.f64 	{%fd149, %fd150}, [%rd127];
	add.f64 	%fd151, %fd149, %fd43;
	ld.local.v2.f64 	{%fd152, %fd153}, [%rd127+16];
	add.f64 	%fd154, %fd152, %fd44;
	ld.local.v2.f64 	{%fd155, %fd156}, [%rd127+32];
	ld.const.f64 	%fd157, [%rd125];
	fma.rn.f64 	%fd158, %fd157, %fd40, %fd155;
	add.f64 	%fd159, %fd150, %fd151;
	sub.f64 	%fd160, %fd151, %fd150;
	add.f64 	%fd161, %fd153, %fd154;
	sub.f64 	%fd162, %fd154, %fd153;
	mul.f64 	%fd163, %fd161, %fd162;
	fma.rn.f64 	%fd164, %fd159, %fd160, %fd163;
	add.f64 	%fd165, %fd156, %fd158;
	sub.f64 	%fd166, %fd158, %fd156;
	fma.rn.f64 	%fd167, %fd165, %fd166, %fd164;
	mul.f64 	%fd168, %fd153, %fd154;
	fma.rn.f64 	%fd169, %fd150, %fd151, %fd168;
	fma.rn.f64 	%fd170, %fd156, %fd158, %fd169;
	add.f64 	%fd171, %fd170, %fd170;
	mul.f64 	%fd172, %fd171, %fd171;
	fma.rn.f64 	%fd173, %fd167, %fd167, %fd172;
	sqrt.rn.f64 	%fd174, %fd173;
	rcp.rn.f64 	%fd175, %fd174;
	add.f64 	%fd176, %fd167, %fd174;
	fma.rn.f64 	%fd177, %fd176, %fd176, %fd172;
	mul.f64 	%fd178, %fd175, %fd177;
	sqrt.rn.f64 	%fd179, %fd178;
	rcp.rn.f64 	%fd180, %fd179;
	mul.f64 	%fd46, %fd176, %fd180;
	mul.f64 	%fd47, %fd171, %fd180;
	ld.local.v2.f64 	{%fd49, %fd48}, [%rd145];
	ld.local.v2.f64 	{%fd181, %fd182}, [%rd127+48];
	mov.u64 	%rd131, mixtureC;
	add.s64 	%rd132, %rd131, %rd121;
	ld.const.f64 	%fd183, [%rd132];
	add.f64 	%fd184, %fd181, %fd183;
	add.f64 	%fd50, %fd184, %fd46;
	add.f64 	%fd51, %fd182, %fd47;
	mul.f64 	%fd185, %fd47, %fd47;
	fma.rn.f64 	%fd186, %fd46, %fd46, %fd185;
	sqrt.rn.f64 	%fd328, %fd186;
	{
	.reg .b32 %temp; 
	mov.b64 	{%temp, %r363}, %fd328;
	}
	{
	.reg .b32 %temp; 
	mov.b64 	{%r364, %temp}, %fd328;
	}
	setp.gt.s32 	%p26, %r363, 1048575;
	mov.b32 	%r365, -1023;
	@%p26 bra 	$L__BB3_37;
	mul.f64 	%fd328, %fd328, 0d4350000000000000;
	{
	.reg .b32 %temp; 
	mov.b64 	{%temp, %r363}, %fd328;
	}
	{
	.reg .b32 %temp; 
	mov.b64 	{%r364, %temp}, %fd328;
	}
	mov.b32 	%r365, -1077;
$L__BB3_37:
	add.s32 	%r272, %r363, -1;
	setp.gt.u32 	%p27, %r272, 2146435070;
	@%p27 bra 	$L__BB3_41;
	shr.u32 	%r275, %r363, 20;
	add.s32 	%r366, %r365, %r275;
	and.b32  	%r276, %r363, 1048575;
	or.b32  	%r277, %r276, 1072693248;
	mov.b64 	%fd329, {%r364, %r277};
	setp.lt.u32 	%p29, %r277, 1073127583;
	@%p29 bra 	$L__BB3_40;
	{
	.reg .b32 %temp; 
	mov.b64 	{%r278, %temp}, %fd329;
	}
	{
	.reg .b32 %temp; 
	mov.b64 	{%temp, %r279}, %fd329;
	}
	add.s32 	%r280, %r279, -1048576;
	mov.b64 	%fd329, {%r278, %r280};
	add.s32 	%r366, %r366, 1;
$L__BB3_40:
	add.f64 	%fd188, %fd329, 0dBFF0000000000000;
	add.f64 	%fd189, %fd329, 0d3FF0000000000000;
	rcp.approx.ftz.f64 	%fd190, %fd189;
	neg.f64 	%fd191, %fd189;
	fma.rn.f64 	%fd192, %fd191, %fd190, 0d3FF0000000000000;
	fma.rn.f64 	%fd193, %fd192, %fd192, %fd192;
	fma.rn.f64 	%fd194, %fd193, %fd190, %fd190;
	mul.f64 	%fd195, %fd188, %fd194;
	fma.rn.f64 	%fd196, %fd188, %fd194, %fd195;
	mul.f64 	%fd197, %fd196, %fd196;
	fma.rn.f64 	%fd198, %fd197, 0d3EB1380B3AE80F1E, 0d3ED0EE258B7A8B04;
	fma.rn.f64 	%fd199, %fd198, %fd197, 0d3EF3B2669F02676F;
	fma.rn.f64 	%fd200, %fd199, %fd197, 0d3F1745CBA9AB0956;
	fma.rn.f64 	%fd201, %fd200, %fd197, 0d3F3C71C72D1B5154;
	fma.rn.f64 	%fd202, %fd201, %fd197, 0d3F624924923BE72D;
	fma.rn.f64 	%fd203, %fd202, %fd197, 0d3F8999999999A3C4;
	fma.rn.f64 	%fd204, %fd203, %fd197, 0d3FB5555555555554;
	sub.f64 	%fd205, %fd188, %fd196;
	add.f64 	%fd206, %fd205, %fd205;
	neg.f64 	%fd207, %fd196;
	fma.rn.f64 	%fd208, %fd207, %fd188, %fd206;
	mul.f64 	%fd209, %fd194, %fd208;
	mul.f64 	%fd210, %fd197, %fd204;
	fma.rn.f64 	%fd211, %fd210, %fd196, %fd209;
	xor.b32  	%r281, %r366, -2147483648;
	mov.b32 	%r282, 1127219200;
	mov.b64 	%fd212, {%r281, %r282};
	sub.f64 	%fd213, %fd212, %fd41;
	fma.rn.f64 	%fd214, %fd213, 0d3FE62E42FEFA39EF, %fd196;
	fma.rn.f64 	%fd215, %fd213, 0dBFE62E42FEFA39EF, %fd214;
	sub.f64 	%fd216, %fd215, %fd196;
	sub.f64 	%fd217, %fd211, %fd216;
	fma.rn.f64 	%fd218, %fd213, 0d3C7ABC9E3B39803F, %fd217;
	add.f64 	%fd330, %fd214, %fd218;
	bra.uni 	$L__BB3_42;
$L__BB3_41:
	fma.rn.f64 	%fd187, %fd328, 0d7FF0000000000000, 0d7FF0000000000000;
	{
	.reg .b32 %temp; 
	mov.b64 	{%temp, %r273}, %fd328;
	}
	and.b32  	%r274, %r273, 2147483647;
	setp.eq.s32 	%p28, %r274, 0;
	selp.f64 	%fd330, 0dFFF0000000000000, %fd187, %p28;
$L__BB3_42:
	abs.f64 	%fd61, %fd46;
	abs.f64 	%fd62, %fd47;
	setp.leu.f64 	%p30, %fd62, %fd61;
	setp.gt.f64 	%p31, %fd62, %fd61;
	selp.f64 	%fd63, %fd62, %fd61, %p31;
	selp.f64 	%fd219, %fd61, %fd62, %p31;
	div.rn.f64 	%fd220, %fd219, %fd63;
	mul.f64 	%fd221, %fd220, %fd220;
	fma.rn.f64 	%fd222, %fd221, 0dBEF53E1D2A25FF7E, 0d3F2D3B63DBB65B49;
	fma.rn.f64 	%fd223, %fd222, %fd221, 0dBF5312788DDE082E;
	fma.rn.f64 	%fd224, %fd223, %fd221, 0d3F6F9690C8249315;
	fma.rn.f64 	%fd225, %fd224, %fd221, 0dBF82CF5AABC7CF0D;
	fma.rn.f64 	%fd226, %fd225, %fd221, 0d3F9162B0B2A3BFDE;
	fma.rn.f64 	%fd227, %fd226, %fd221, 0dBF9A7256FEB6FC6B;
	fma.rn.f64 	%fd228, %fd227, %fd221, 0d3FA171560CE4A489;
	fma.rn.f64 	%fd229, %fd228, %fd221, 0dBFA4F44D841450E4;
	fma.rn.f64 	%fd230, %fd229, %fd221, 0d3FA7EE3D3F36BB95;
	fma.rn.f64 	%fd231, %fd230, %fd221, 0dBFAAD32AE04A9FD1;
	fma.rn.f64 	%fd232, %fd231, %fd221, 0d3FAE17813D66954F;
	fma.rn.f64 	%fd233, %fd232, %fd221, 0dBFB11089CA9A5BCD;
	fma.rn.f64 	%fd234, %fd233, %fd221, 0d3FB3B12B2DB51738;
	fma.rn.f64 	%fd235, %fd234, %fd221, 0dBFB745D022F8DC5C;
	fma.rn.f64 	%fd236, %fd235, %fd221, 0d3FBC71C709DFE927;
	fma.rn.f64 	%fd237, %fd236, %fd221, 0dBFC2492491FA1744;
	fma.rn.f64 	%fd238, %fd237, %fd221, 0d3FC99999999840D2;
	fma.rn.f64 	%fd239, %fd238, %fd221, 0dBFD555555555544C;
	mul.f64 	%fd240, %fd221, %fd239;
	fma.rn.f64 	%fd64, %fd240, %fd220, %fd220;
	@%p30 bra 	$L__BB3_44;
	{
	.reg .b32 %temp; 
	mov.b64 	{%temp, %r284}, %fd46;
	}
	setp.lt.s32 	%p33, %r284, 0;
	neg.f64 	%fd243, %fd64;
	selp.f64 	%fd244, %fd64, %fd243, %p33;
	add.f64 	%fd331, %fd244, 0d3FF921FB54442D18;
	bra.uni 	$L__BB3_45;
$L__BB3_44:
	{
	.reg .b32 %temp; 
	mov.b64 	{%temp, %r283}, %fd46;
	}
	setp.lt.s32 	%p32, %r283, 0;
	mov.f64 	%fd241, 0d400921FB54442D18;
	sub.f64 	%fd242, %fd241, %fd64;
	selp.f64 	%fd331, %fd242, %fd64, %p32;
$L__BB3_45:
	setp.neu.f64 	%p34, %fd63, 0d0000000000000000;
	@%p34 bra 	$L__BB3_47;
	{
	.reg .b32 %temp; 
	mov.b64 	{%temp, %r286}, %fd46;
	}
	setp.lt.s32 	%p37, %r286, 0;
	selp.f64 	%fd332, 0d400921FB54442D18, 0d0000000000000000, %p37;
	bra.uni 	$L__BB3_48;
$L__BB3_47:
	setp.eq.f64 	%p35, %fd61, %fd62;
	{
	.reg .b32 %temp; 
	mov.b64 	{%temp, %r285}, %fd46;
	}
	setp.lt.s32 	%p36, %r285, 0;
	selp.f64 	%fd245, 0d4002D97C7F3321D2, 0d3FE921FB54442D18, %p36;
	selp.f64 	%fd332, %fd245, %fd331, %p35;
$L__BB3_48:
	add.rn.f64 	%fd246, %fd61, %fd62;
	setp.nan.f64 	%p38, %fd246, %fd246;
	copysign.f64 	%fd247, %fd47, %fd332;
	selp.f64 	%fd248, %fd246, %fd247, %p38;
	sub.f64 	%fd249, %fd50, %fd330;
	sub.f64 	%fd250, %fd51, %fd248;
	ld.global.v2.f64 	{%fd251, %fd252}, [%rd146];
	add.f64 	%fd71, %fd249, %fd251;
	add.f64 	%fd72, %fd252, %fd250;
	abs.f64 	%fd73, %fd72;
	setp.neu.f64 	%p39, %fd73, 0d7FF0000000000000;
	@%p39 bra 	$L__BB3_50;
	mov.f64 	%fd258, 0d0000000000000000;
	mul.rn.f64 	%fd333, %fd72, %fd258;
	mov.b32 	%r367, 0;
	bra.uni 	$L__BB3_52;
$L__BB3_50:
	mul.f64 	%fd253, %fd72, 0d3FE45F306DC9C883;
	cvt.rni.s32.f64 	%r367, %fd253;
	cvt.rn.f64.s32 	%fd254, %r367;
	fma.rn.f64 	%fd255, %fd254, 0dBFF921FB54442D18, %fd72;
	fma.rn.f64 	%fd256, %fd254, 0dBC91A62633145C00, %fd255;
	fma.rn.f64 	%fd333, %fd254, 0dB97B839A252049C0, %fd256;
	setp.ltu.f64 	%p40, %fd73, 0d41E0000000000000;
	@%p40 bra 	$L__BB3_52;
	{ // callseq 2, 0
	.param .b64 param0;
	st.param.f64 	[param0], %fd72;
	.param .align 16 .b8 retval0[16];
	call.uni (retval0), 
	__internal_trig_reduction_slowpathd, 
	(
	param0
	);
	ld.param.f64 	%fd333, [retval0];
	ld.param.b32 	%r367, [retval0+8];
	} // callseq 2
$L__BB3_52:
	mul.rn.f64 	%fd259, %fd333, %fd333;
	fma.rn.f64 	%fd260, %fd259, 0dBDA8FF8320FD8164, 0d3E21EEA7C1EF8528;
	fma.rn.f64 	%fd261, %fd260, %fd259, 0dBE927E4F8E06E6D9;
	fma.rn.f64 	%fd262, %fd261, %fd259, 0d3EFA01A019DDBCE9;
	fma.rn.f64 	%fd263, %fd262, %fd259, 0dBF56C16C16C15D47;
	fma.rn.f64 	%fd264, %fd263, %fd259, 0d3FA5555555555551;
	fma.rn.f64 	%fd265, %fd264, %fd259, 0dBFE0000000000000;
	fma.rn.f64 	%fd266, %fd265, %fd259, 0d3FF0000000000000;
	fma.rn.f64 	%fd267, %fd259, 0d3DE5DB65F9785EBA, 0dBE5AE5F12CB0D246;
	fma.rn.f64 	%fd268, %fd267, %fd259, 0d3EC71DE369ACE392;
	fma.rn.f64 	%fd269, %fd268, %fd259, 0dBF2A01A019DB62A1;
	fma.rn.f64 	%fd270, %fd269, %fd259, 0d3F81111111110818;
	fma.rn.f64 	%fd271, %fd270, %fd259, 0dBFC5555555555554;
	fma.rn.f64 	%fd272, %fd271, %fd259, 0d0000000000000000;
	fma.rn.f64 	%fd273, %fd272, %fd333, %fd333;
	and.b32  	%r289, %r367, 1;
	setp.eq.b32 	%p41, %r289, 1;
	{
	.reg .b32 %temp; 
	mov.b64 	{%temp, %r290}, %fd273;
	}
	{
	.reg .b32 %temp; 
	mov.b64 	{%r291, %temp}, %fd273;
	}
	xor.b32  	%r292, %r290, -2147483648;
	mov.b64 	%fd274, {%r291, %r292};
	selp.f64 	%fd334, %fd266, %fd273, %p41;
	selp.f64 	%fd335, %fd274, %fd266, %p41;
	and.b32  	%r293, %r367, 2;
	setp.eq.s32 	%p42, %r293, 0;
	@%p42 bra 	$L__BB3_54;
	{
	.reg .b32 %temp; 
	mov.b64 	{%temp, %r294}, %fd334;
	}
	{
	.reg .b32 %temp; 
	mov.b64 	{%r295, %temp}, %fd334;
	}
	xor.b32  	%r296, %r294, -2147483648;
	mov.b64 	%fd334, {%r295, %r296};
	{
	.reg .b32 %temp; 
	mov.b64 	{%temp, %r297}, %fd335;
	}
	{
	.reg .b32 %temp; 
	mov.b64 	{%r298, %temp}, %fd335;
	}
	xor.b32  	%r299, %r297, -2147483648;
	mov.b64 	%fd335, {%r298, %r299};
$L__BB3_54:
	fma.rn.f64 	%fd275, %fd71, 0d3FF71547652B82FE, 0d4338000000000000;
	{
	.reg .b32 %temp; 
	mov.b64 	{%r112, %temp}, %fd275;
	}
	mov.f64 	%fd276, 0dC338000000000000;
	add.rn.f64 	%fd277, %fd275, %fd276;
	fma.rn.f64 	%fd278, %fd277, 0dBFE62E42FEFA39EF, %fd71;
	fma.rn.f64 	%fd279, %fd277, 0dBC7ABC9E3B39803F, %fd278;
	fma.rn.f64 	%fd280, %fd279, 0d3E5ADE1569CE2BDF, 0d3E928AF3FCA213EA;
	fma.rn.f64 	%fd281, %fd280, %fd279, 0d3EC71DEE62401315;
	fma.rn.f64 	%fd282, %fd281, %fd279, 0d3EFA01997C89EB71;
	fma.rn.f64 	%fd283, %fd282, %fd279, 0d3F2A01A014761F65;
	fma.rn.f64 	%fd284, %fd283, %fd279, 0d3F56C16C1852B7AF;
	fma.rn.f64 	%fd285, %fd284, %fd279, 0d3F81111111122322;
	fma.rn.f64 	%fd286, %fd285, %fd279, 0d3FA55555555502A1;
	fma.rn.f64 	%fd287, %fd286, %fd279, 0d3FC5555555555511;
	fma.rn.f64 	%fd288, %fd287, %fd279, 0d3FE000000000000B;
	fma.rn.f64 	%fd289, %fd288, %fd279, 0d3FF0000000000000;
	fma.rn.f64 	%fd290, %fd289, %fd279, 0d3FF0000000000000;
	{
	.reg .b32 %temp; 
	mov.b64 	{%r113, %temp}, %fd290;
	}
	{
	.reg .b32 %temp; 
	mov.b64 	{%temp, %r114}, %fd290;
	}
	shl.b32 	%r300, %r112, 20;
	add.s32 	%r301, %r300, %r114;
	mov.b64 	%fd336, {%r113, %r301};
	{
	.reg .b32 %temp; 
	mov.b64 	{%temp, %r302}, %fd71;
	}
	mov.b32 	%f2, %r302;
	abs.f32 	%f1, %f2;
	setp.lt.f32 	%p43, %f1, 0f4086232B;
	@%p43 bra 	$L__BB3_57;
	setp.lt.f64 	%p44, %fd71, 0d0000000000000000;
	add.f64 	%fd291, %fd71, 0d7FF0000000000000;
	selp.f64 	%fd336, 0d0000000000000000, %fd291, %p44;
	setp.geu.f32 	%p45, %f1, 0f40874800;
	@%p45 bra 	$L__BB3_57;
	shr.u32 	%r303, %r112, 31;
	add.s32 	%r304, %r112, %r303;
	shr.s32 	%r305, %r304, 1;
	shl.b32 	%r306, %r305, 20;
	add.s32 	%r307, %r114, %r306;
	mov.b64 	%fd292, {%r113, %r307};
	sub.s32 	%r308, %r112, %r305;
	shl.b32 	%r309, %r308, 20;
	add.s32 	%r310, %r309, 1072693248;
	mov.b32 	%r311, 0;
	mov.b64 	%fd293, {%r311, %r310};
	mul.f64 	%fd336, %fd293, %fd292;
$L__BB3_57:
	mul.f64 	%fd294, %fd335, %fd336;
	mul.f64 	%fd295, %fd334, %fd336;
	mul.f64 	%fd296, %fd295, %fd45;
	mul.wide.u32 	%rd133, %r360, 8;
	mov.u64 	%rd134, mixtureAlpha;
	add.s64 	%rd135, %rd134, %rd133;
	ld.const.f64 	%fd297, [%rd135];
	mul.f64 	%fd298, %fd1, %fd297;
	fma.rn.f64 	%fd299, %fd298, %fd294, %fd296;
	mul.f64 	%fd300, %fd42, %fd294;
	fma.rn.f64 	%fd301, %fd298, %fd295, %fd300;
	add.f64 	%fd302, %fd49, %fd299;
	add.f64 	%fd303, %fd48, %fd301;
	st.local.v2.f64 	[%rd145], {%fd302, %fd303};
	add.s32 	%r362, %r362, 1;
	setp.ne.s32 	%p46, %r362, 0;
	add.s64 	%rd146, %rd146, 16;
	add.s64 	%rd145, %rd145, 16;
	add.s32 	%r361, %r361, 4;
	@%p46 bra 	$L__BB3_35;
	add.s32 	%r360, %r360, 1;
	setp.ne.s32 	%p47, %r360, %r94;
	@%p47 bra 	$L__BB3_34;
$L__BB3_59:
	ld.param.u64 	%rd140, [_Z18multipleScatteringP7double2PKS_PKdS4_S2_PKbS2_S2_S2_S2_S4_S4_S4__param_0];
	cvta.to.global.u64 	%rd17, %rd140;
	setp.ne.s32 	%p48, %r93, 2;
	@%p48 bra 	$L__BB3_61;
	mul.wide.u32 	%rd138, %r92, 16;
	add.s64 	%rd139, %rd17, %rd138;
	ld.local.v2.f64 	{%fd308, %fd309}, [%rd10];
	ld.local.v2.f64 	{%fd310, %fd311}, [%rd10+16];
	mul.f64 	%fd312, %fd309, %fd311;
	fma.rn.f64 	%fd313, %fd308, %fd310, %fd312;
	neg.f64 	%fd314, %fd311;
	mul.f64 	%fd315, %fd309, %fd310;
	fma.rn.f64 	%fd316, %fd308, %fd314, %fd315;
	atom.global.add.f64 	%fd317, [%rd139], %fd313;
	atom.global.add.f64 	%fd318, [%rd139+8], %fd316;
	bra.uni 	$L__BB3_62;
$L__BB3_61:
	mul.wide.u32 	%rd136, %r92, 16;
	add.s64 	%rd137, %rd17, %rd136;
	ld.local.v2.f64 	{%fd304, %fd305}, [%rd10];
	atom.global.add.f64 	%fd306, [%rd137], %fd304;
	atom.global.add.f64 	%fd307, [%rd137+8], %fd305;
$L__BB3_62:
	ret;

}
.func  (.param .align 16 .b8 func_retval0[16]) __internal_trig_reduction_slowpathd(
	.param .b64 __internal_trig_reduction_slowpathd_param_0
)
{
	.local .align 8 .b8 	__local_depot4[40];
	.reg .b64 	%SP;
	.reg .b64 	%SPL;
	.reg .pred 	%p<10>;
	.reg .b32 	%r<47>;
	.reg .b64 	%rd<74>;
	.reg .b64 	%fd<5>;

	mov.u64 	%SPL, __local_depot4;
	ld.param.f64 	%fd4, [__internal_trig_reduction_slowpathd_param_0];
	add.u64 	%rd1, %SPL, 0;
	{
	.reg .b32 %temp; 
	mov.b64 	{%temp, %r1}, %fd4;
	}
	shr.u32 	%r2, %r1, 20;
	and.b32  	%r3, %r2, 2047;
	setp.eq.s32 	%p1, %r3, 2047;
	mov.b32 	%r46, 0;
	@%p1 bra 	$L__BB4_9;
	add.s32 	%r20, %r3, -1024;
	mov.b64 	%rd20, %fd4;
	shl.b64 	%rd2, %rd20, 11;
	shr.u32 	%r4, %r20, 6;
	sub.s32 	%r45, 15, %r4;
	sub.s32 	%r21, 19, %r4;
	setp.lt.u32 	%p2, %r20, 128;
	selp.b32 	%r6, 18, %r21, %p2;
	setp.ge.s32 	%p3, %r45, %r6;
	mov.b64 	%rd70, 0;
	@%p3 bra 	$L__BB4_4;
	add.s32 	%r23, %r6, %r4;
	neg.s32 	%r43, %r23;
	or.b64  	%rd3, %rd2, -9223372036854775808;
	mov.b64 	%rd70, 0;
	mov.b32 	%r42, 0;
	mov.u64 	%rd25, __cudart_i2opi_d;
	mov.u32 	%r44, %r45;
$L__BB4_3:
	.pragma "nounroll";
	mul.wide.s32 	%rd22, %r42, 8;
	add.s64 	%rd23, %rd1, %rd22;
	mul.wide.s32 	%rd24, %r44, 8;
	add.s64 	%rd26, %rd25, %rd24;
	ld.global.nc.u64 	%rd27, [%rd26];
	{
	.reg .u32 %r0, %r1, %r2, %r3, %alo, %ahi, %blo, %bhi, %clo, %chi;
	mov.b64 	{%alo,%ahi}, %rd27;
	mov.b64 	{%blo,%bhi}, %rd3;
	mov.b64 	{%clo,%chi}, %rd70;
	mad.lo.cc.u32 	%r0, %alo, %blo, %clo;
	madc.hi.cc.u32 	%r1, %alo, %blo, %chi;
	madc.hi.u32 	%r2, %alo, %bhi, 0;
	mad.lo.cc.u32 	%r1, %alo, %bhi, %r1;
	madc.hi.cc.u32 	%r2, %ahi, %blo, %r2;
	madc.hi.u32 	%r3, %ahi, %bhi, 0;
	mad.lo.cc.u32 	%r1, %ahi, %blo, %r1;
	madc.lo.cc.u32 	%r2, %ahi, %bhi, %r2;
	addc.u32 	%r3, %r3, 0;
	mov.b64 	%rd28, {%r0,%r1};
	mov.b64 	%rd70, {%r2,%r3};
	}
	st.local.u64 	[%rd23], %rd28;
	add.s32 	%r44, %r44, 1;
	add.s32 	%r43, %r43, 1;
	add.s32 	%r42, %r42, 1;
	setp.ne.s32 	%p4, %r43, -15;
	mov.u32 	%r45, %r6;
	@%p4 bra 	$L__BB4_3;
$L__BB4_4:
	cvt.s64.s32 	%rd29, %r45;
	cvt.u64.u32 	%rd30, %r4;
	add.s64 	%rd31, %rd30, %rd29;
	shl.b64 	%rd32, %rd31, 3;
	add.s64 	%rd33, %rd1, %rd32;
	st.local.u64 	[%rd33+-120], %rd70;
	and.b32  	%r15, %r2, 63;
	ld.local.u64 	%rd72, [%rd1+16];
	ld.local.u64 	%rd71, [%rd1+24];
	setp.eq.s32 	%p5, %r15, 0;
	@%p5 bra 	$L__BB4_6;
	shl.b64 	%rd34, %rd71, %r15;
	shr.u64 	%rd35, %rd72, 1;
	xor.b32  	%r24, %r15, 63;
	shr.u64 	%rd36, %rd35, %r24;
	or.b64  	%rd71, %rd34, %rd36;
	ld.local.u64 	%rd37, [%rd1+8];
	shl.b64 	%rd38, %rd72, %r15;
	shr.u64 	%rd39, %rd37, 1;
	shr.u64 	%rd40, %rd39, %r24;
	or.b64  	%rd72, %rd38, %rd40;
$L__BB4_6:
	and.b32  	%r25, %r1, -2147483648;
	shr.u64 	%rd41, %rd71, 62;
	cvt.u32.u64 	%r26, %rd41;
	mov.b64 	{%r27, %r28}, %rd71;
	mov.b64 	{%r29, %r30}, %rd72;
	shf.l.wrap.b32 	%r31, %r30, %r27, 2;
	shf.l.wrap.b32 	%r32, %r27, %r28, 2;
	mov.b64 	%rd42, {%r31, %r32};
	shl.b64 	%rd43, %rd72, 2;
	shr.u64 	%rd44, %rd42, 63;
	cvt.u32.u64 	%r33, %rd44;
	add.s32 	%r34, %r33, %r26;
	setp.eq.s32 	%p6, %r25, 0;
	neg.s32 	%r35, %r34;
	selp.b32 	%r46, %r34, %r35, %p6;
	setp.gt.s64 	%p7, %rd42, -1;
	mov.b64 	%rd45, 0;
	{
	.reg .u32 %r0, %r1, %r2, %r3, %a0, %a1, %a2, %a3, %b0, %b1, %b2, %b3;
	mov.b64 	{%a0,%a1}, %rd45;
	mov.b64 	{%a2,%a3}, %rd45;
	mov.b64 	{%b0,%b1}, %rd43;
	mov.b64 	{%b2,%b3}, %rd42;
	sub.cc.u32 	%r0, %a0, %b0;
	subc.cc.u32 	%r1, %a1, %b1;
	subc.cc.u32 	%r2, %a2, %b2;
	subc.u32 	%r3, %a3, %b3;
	mov.b64 	%rd46, {%r0,%r1};
	mov.b64 	%rd47, {%r2,%r3};
	}
	xor.b32  	%r36, %r25, -2147483648;
	selp.b64 	%rd73, %rd42, %rd47, %p7;
	selp.b64 	%rd14, %rd43, %rd46, %p7;
	selp.b32 	%r17, %r25, %r36, %p7;
	clz.b64 	%r37, %rd73;
	cvt.u64.u32 	%rd15, %r37;
	setp.eq.s32 	%p8, %r37, 0;
	@%p8 bra 	$L__BB4_8;
	cvt.u32.u64 	%r38, %rd15;
	and.b32  	%r39, %r38, 63;
	shl.b64 	%rd48, %rd73, %r39;
	shr.u64 	%rd49, %rd14, 1;
	not.b32 	%r40, %r38;
	and.b32  	%r41, %r40, 63;
	shr.u64 	%rd50, %rd49, %r41;
	or.b64  	%rd73, %rd48, %rd50;
$L__BB4_8:
	mov.b64 	%rd51, -3958705157555305931;
	{
	.reg .u32 %r0, %r1, %r2, %r3, %alo, %ahi, %blo, %bhi;
	mov.b64 	{%alo,%ahi}, %rd73;
	mov.b64 	{%blo,%bhi}, %rd51;
	mul.lo.u32 	%r0, %alo, %blo;
	mul.hi.u32 	%r1, %alo, %blo;
	mad.lo.cc.u32 	%r1, %alo, %bhi, %r1;
	madc.hi.u32 	%r2, %alo, %bhi, 0;
	mad.lo.cc.u32 	%r1, %ahi, %blo, %r1;
	madc.hi.cc.u32 	%r2, %ahi, %blo, %r2;
	madc.hi.u32 	%r3, %ahi, %bhi, 0;
	mad.lo.cc.u32 	%r2, %ahi, %bhi, %r2;
	addc.u32 	%r3, %r3, 0;
	mov.b64 	%rd52, {%r0,%r1};
	mov.b64 	%rd53, {%r2,%r3};
	}
	setp.gt.s64 	%p9, %rd53, 0;
	{
	.reg .u32 %r0, %r1, %r2, %r3, %a0, %a1, %a2, %a3, %b0, %b1, %b2, %b3;
	mov.b64 	{%a0,%a1}, %rd52;
	mov.b64 	{%a2,%a3}, %rd53;
	mov.b64 	{%b0,%b1}, %rd52;
	mov.b64 	{%b2,%b3}, %rd53;
	add.cc.u32 	%r0, %a0, %b0;
	addc.cc.u32 	%r1, %a1, %b1;
	addc.cc.u32 	%r2, %a2, %b2;
	addc.u32 	%r3, %a3, %b3;
	mov.b64 	%rd54, {%r0,%r1};
	mov.b64 	%rd55, {%r2,%r3};
	}
	selp.b64 	%rd56, %rd55, %rd53, %p9;
	selp.s64 	%rd57, -1, 0, %p9;
	sub.s64 	%rd58, %rd57, %rd15;
	cvt.u64.u32 	%rd59, %r17;
	shl.b64 	%rd60, %rd59, 32;
	add.s64 	%rd61, %rd56, 1;
	shr.u64 	%rd62, %rd61, 10;
	add.s64 	%rd63, %rd62, 1;
	shr.u64 	%rd64, %rd63, 1;
	shl.b64 	%rd65, %rd58, 52;
	add.s64 	%rd66, %rd65, %rd64;
	add.s64 	%rd67, %rd66, 4602678819172646912;
	or.b64  	%rd68, %rd67, %rd60;
	mov.b64 	%fd4, %rd68;
$L__BB4_9:
	st.param.f64 	[func_retval0], %fd4;
	st.param.b32 	[func_retval0+8], %r46;
	ret;

}


// ===== COMPILED SASS (sm_100) =====

	.target	sm_100

	.elftype	@"ET_EXEC"


//--------------------- .note.nv.tkinfo           --------------------------
	.section	.note.nv.tkinfo,"",@"SHT_NOTE"
	.sectionflags	@"SHF_NOTE_NV_TKINFO"
	.tkinfo
        /*0018*/ 	.word	0x00000002
        /*0030*/ 	.string	""
        /*0030*/ 	.string	"ptxas"
        /*0030*/ 	.string	"Cuda compilation tools, release 13.0, V13.0.88"
        /*0030*/ 	.string	"Build cuda_13.0.r13.0/compiler.36424714_0"
        /*0030*/ 	.string	"-arch sm_100 -m 64 "



//--------------------- .note.nv.cuinfo           --------------------------
	.section	.note.nv.cuinfo,"",@"SHT_NOTE"
	.sectionflags	@"SHF_NOTE_NV_CUINFO"
        /*0018*/ 	.short	0x0002
        /*001a*/ 	.short	0x0064
        /*001c*/ 	.short	0x0082
	.zero		2


//--------------------- .nv.info                  --------------------------
	.section	.nv.info,"",@"SHT_CUDA_INFO"
	.align	4


	//----- nvinfo : EIATTR_REGCOUNT
	.align		4
        /*0000*/ 	.byte	0x04, 0x2f
        /*0002*/ 	.short	(.L_19 - .L_18)
	.align		4
.L_18:
        /*0004*/ 	.word	index@(_Z9movmfConvP7double2S0_S0_S0_S0_S0_S0_S0_PKdPKS_S4_S4_S4_S2_S2_S2_S2_S2_S2_)
        /*0008*/ 	.word	0x0000003e


	//----- nvinfo : EIATTR_FRAME_SIZE
	.align		4
.L_19:
        /*000c*/ 	.byte	0x04, 0x11
        /*000e*/ 	.short	(.L_21 - .L_20)
	.align		4
.L_20:
        /*0010*/ 	.word	index@($__internal_11_$__cuda_sm20_dsqrt_rn_f64_mediumpath_v1)
        /*0014*/ 	.word	0x00000080


	//----- nvinfo : EIATTR_FRAME_SIZE
	.align		4
.L_21:
        /*0018*/ 	.byte	0x04, 0x11
        /*001a*/ 	.short	(.L_23 - .L_22)
	.align		4
.L_22:
        /*001c*/ 	.word	index@($__internal_10_$__cuda_sm20_div_rn_f64_full)
        /*0020*/ 	.word	0x00000080


	//----- nvinfo : EIATTR_FRAME_SIZE
	.align		4
.L_23:
        /*0024*/ 	.byte	0x04, 0x11
        /*0026*/ 	.short	(.L_25 - .L_24)
	.align		4
.L_24:
        /*0028*/ 	.word	index@($__internal_9_$__cuda_sm20_dblrcp_rn_slowpath_v3)
        /*002c*/ 	.word	0x00000080


	//----- nvinfo : EIATTR_FRAME_SIZE
	.align		4
.L_25:
        /*0030*/ 	.byte	0x04, 0x11
        /*0032*/ 	.short	(.L_27 - .L_26)
	.align		4
.L_26:
        /*0034*/ 	.word	index@(_Z9movmfConvP7double2S0_S0_S0_S0_S0_S0_S0_PKdPKS_S4_S4_S4_S2_S2_S2_S2_S2_S2_)
        /*0038*/ 	.word	0x00000080


	//----- nvinfo : EIATTR_REGCOUNT
	.align		4
.L_27:
        /*003c*/ 	.byte	0x04, 0x2f
        /*003e*/ 	.short	(.L_29 - .L_28)
	.align		4
.L_28:
        /*0040*/ 	.word	index@(_Z11integrateElP7double2PKdS2_PKS_S4_S4_S4_)
        /*0044*/ 	.word	0x00000030


	//----- nvinfo : EIATTR_FRAME_SIZE
	.align		4
.L_29:
        /*0048*/ 	.byte	0x04, 0x11
        /*004a*/ 	.short	(.L_31 - .L_30)
	.align		4
.L_30:
        /*004c*/ 	.word	index@($_Z11integrateElP7double2PKdS2_PKS_S4_S4_S4_$__internal_trig_reduction_slowpathd)
        /*0050*/ 	.word	0x000000b0


	//----- nvinfo : EIATTR_FRAME_SIZE
	.align		4
.L_31:
        /*0054*/ 	.byte	0x04, 0x11
        /*0056*/ 	.short	(.L_33 - .L_32)
	.align		4
.L_32:
        /*0058*/ 	.word	index@($__internal_8_$__cuda_sm20_dsqrt_rn_f64_mediumpath_v1)
        /*005c*/ 	.word	0x000000b0


	//----- nvinfo : EIATTR_FRAME_SIZE
	.align		4
.L_33:
        /*0060*/ 	.byte	0x04, 0x11
        /*0062*/ 	.short	(.L_35 - .L_34)
	.align		4
.L_34:
        /*0064*/ 	.word	index@($__internal_7_$__cuda_sm20_div_rn_f64_full)
        /*0068*/ 	.word	0x000000b0


	//----- nvinfo : EIATTR_FRAME_SIZE
	.align		4
.L_35:
        /*006c*/ 	.byte	0x04, 0x11
        /*006e*/ 	.short	(.L_37 - .L_36)
	.align		4
.L_36:
        /*0070*/ 	.word	index@($__internal_6_$__cuda_sm20_dblrcp_rn_slowpath_v3)
        /*0074*/ 	.word	0x000000b0


	//----- nvinfo : EIATTR_FRAME_SIZE
	.align		4
.L_37:
        /*0078*/ 	.byte	0x04, 0x11
        /*007a*/ 	.short	(.L_39 - .L_38)
	.align		4
.L_38:
        /*007c*/ 	.word	index@(_Z11integrateElP7double2PKdS2_PKS_S4_S4_S4_)
        /*0080*/ 	.word	0x000000b0


	//----- nvinfo : EIATTR_REGCOUNT
	.align		4
.L_39:
        /*0084*/ 	.byte	0x04, 0x2f
        /*0086*/ 	.short	(.L_41 - .L_40)
	.align		4
.L_40:
        /*0088*/ 	.word	index@(_Z16singleScatteringP7double2PKdPKS_S4_S4_S4_S4_S4_S4_S4_S4_S2_S2_S2_)
        /*008c*/ 	.word	0x0000003e


	//----- nvinfo : EIATTR_FRAME_SIZE
	.align		4
.L_41:
        /*0090*/ 	.byte	0x04, 0x11
        /*0092*/ 	.short	(.L_43 - .L_42)
	.align		4
.L_42:
        /*0094*/ 	.word	index@($_Z16singleScatteringP7double2PKdPKS_S4_S4_S4_S4_S4_S4_S4_S4_S2_S2_S2_$__internal_trig_reduction_slowpathd)
        /*0098*/ 	.word	0x00000150


	//----- nvinfo : EIATTR_FRAME_SIZE
	.align		4
.L_43:
        /*009c*/ 	.byte	0x04, 0x11
        /*009e*/ 	.short	(.L_45 - .L_44)
	.align		4
.L_44:
        /*00a0*/ 	.word	index@($__internal_5_$__cuda_sm20_dsqrt_rn_f64_mediumpath_v1)
        /*00a4*/ 	.word	0x00000150


	//----- nvinfo : EIATTR_FRAME_SIZE
	.align		4
.L_45:
        /*00a8*/ 	.byte	0x04, 0x11
        /*00aa*/ 	.short	(.L_47 - .L_46)
	.align		4
.L_46:
        /*00ac*/ 	.word	index@($__internal_4_$__cuda_sm20_div_rn_f64_full)
        /*00b0*/ 	.word	0x00000150


	//----- nvinfo : EIATTR_FRAME_SIZE
	.align		4
.L_47:
        /*00b4*/ 	.byte	0x04, 0x11
        /*00b6*/ 	.short	(.L_49 - .L_48)
	.align		4
.L_48:
        /*00b8*/ 	.word	index@($__internal_3_$__cuda_sm20_dblrcp_rn_slowpath_v3)
        /*00bc*/ 	.word	0x00000150


	//----- nvinfo : EIATTR_FRAME_SIZE
	.align		4
.L_49:
        /*00c0*/ 	.byte	0x04, 0x11
        /*00c2*/ 	.short	(.L_51 - .L_50)
	.align		4
.L_50:
        /*00c4*/ 	.word	index@(_Z16singleScatteringP7double2PKdPKS_S4_S4_S4_S4_S4_S4_S4_S4_S2_S2_S2_)
        /*00c8*/ 	.word	0x00000150


	//----- nvinfo : EIATTR_REGCOUNT
	.align		4
.L_51:
        /*00cc*/ 	.byte	0x04, 0x2f
        /*00ce*/ 	.short	(.L_53 - .L_52)
	.align		4
.L_52:
        /*00d0*/ 	.word	index@(_Z18multipleScatteringP7double2PKS_PKdS4_S2_PKbS2_S2_S2_S2_S4_S4_S4_)
        /*00d4*/ 	.word	0x00000044


	//----- nvinfo : EIATTR_FRAME_SIZE
	.align		4
.L_53:
        /*00d8*/ 	.byte	0x04, 0x11
        /*00da*/ 	.short	(.L_55 - .L_54)
	.align		4
.L_54:
        /*00dc*/ 	.word	index@($_Z18multipleScatteringP7double2PKS_PKdS4_S2_PKbS2_S2_S2_S2_S4_S4_S4_$__internal_trig_reduction_slowpathd)
        /*00e0*/ 	.word	0x00000150


	//----- nvinfo : EIATTR_FRAME_SIZE
	.align		4
.L_55:
        /*00e4*/ 	.byte	0x04, 0x11
        /*00e6*/ 	.short	(.L_57 - .L_56)
	.align		4
.L_56:
        /*00e8*/ 	.word	index@($__internal_2_$__cuda_sm20_dsqrt_rn_f64_mediumpath_v1)
        /*00ec*/ 	.word	0x00000150


	//----- nvinfo : EIATTR_FRAME_SIZE
	.align		4
.L_57:
        /*00f0*/ 	.byte	0x04, 0x11
        /*00f2*/ 	.short	(.L_59 - .L_58)
	.align		4
.L_58:
        /*00f4*/ 	.word	index@($__internal_1_$__cuda_sm20_div_rn_f64_full)
        /*00f8*/ 	.word	0x00000150


	//----- nvinfo : EIATTR_FRAME_SIZE
	.align		4
.L_59:
        /*00fc*/ 	.byte	0x04, 0x11
        /*00fe*/ 	.short	(.L_61 - .L_60)
	.align		4
.L_60:
        /*0100*/ 	.word	index@($__internal_0_$__cuda_sm20_dblrcp_rn_slowpath_v3)
        /*0104*/ 	.word	0x00000150


	//----- nvinfo : EIATTR_FRAME_SIZE
	.align		4
.L_61:
        /*0108*/ 	.byte	0x04, 0x11
        /*010a*/ 	.short	(.L_63 - .L_62)
	.align		4
.L_62:
        /*010c*/ 	.word	index@(_Z18multipleScatteringP7double2PKS_PKdS4_S2_PKbS2_S2_S2_S2_S4_S4_S4_)
        /*0110*/ 	.word	0x00000150


	//----- nvinfo : EIATTR_MIN_STACK_SIZE
	.align		4
.L_63:
        /*0114*/ 	.byte	0x04, 0x12
        /*0116*/ 	.short	(.L_65 - .L_64)
	.align		4
.L_64:
        /*0118*/ 	.word	index@(_Z18multipleScatteringP7double2PKS_PKdS4_S2_PKbS2_S2_S2_S2_S4_S4_S4_)
        /*011c*/ 	.word	0x00000150


	//----- nvinfo : EIATTR_MIN_STACK_SIZE
	.align		4
.L_65:
        /*0120*/ 	.byte	0x04, 0x12
        /*0122*/ 	.short	(.L_67 - .L_66)
	.align		4
.L_66:
        /*0124*/ 	.word	index@(_Z16singleScatteringP7double2PKdPKS_S4_S4_S4_S4_S4_S4_S4_S4_S2_S2_S2_)
        /*0128*/ 	.word	0x00000150


	//----- nvinfo : EIATTR_MIN_STACK_SIZE
	.align		4
.L_67:
        /*012c*/ 	.byte	0x04, 0x12
        /*012e*/ 	.short	(.L_69 - .L_68)
	.align		4
.L_68:
        /*0130*/ 	.word	index@(_Z11integrateElP7double2PKdS2_PKS_S4_S4_S4_)
        /*0134*/ 	.word	0x000000b0


	//----- nvinfo : EIATTR_MIN_STACK_SIZE
	.align		4
.L_69:
        /*0138*/ 	.byte	0x04, 0x12
        /*013a*/ 	.short	(.L_71 - .L_70)
	.align		4
.L_70:
        /*013c*/ 	.word	index@(_Z9movmfConvP7double2S0_S0_S0_S0_S0_S0_S0_PKdPKS_S4_S4_S4_S2_S2_S2_S2_S2_S2_)
        /*0140*/ 	.word	0x00000080
.L_71:


//--------------------- .nv.compat                --------------------------
	.section	.nv.compat,"",@"SHT_CUDA_COMPAT_INFO"
	.align	4
        /*0000*/ 	.byte	0x02, 0x09, 0x00, 0x00, 0x02, 0x02, 0x01, 0x00, 0x02, 0x05, 0x05, 0x00, 0x03, 0x07, 0x01, 0x01
        /*0010*/ 	.byte	0x02, 0x03, 0x00, 0x00, 0x02, 0x06, 0x01, 0x00, 0x04, 0x0b, 0x08, 0x00, 0x01, 0x00, 0x00, 0x00
        /*0020*/ 	.byte	0x00, 0x00, 0x00, 0x00


//--------------------- .nv.info._Z18multipleScatteringP7double2PKS_PKdS4_S2_PKbS2_S2_S2_S2_S4_S4_S4_ --------------------------
	.section	.nv.info._Z18multipleScatteringP7double2PKS_PKdS4_S2_PKbS2_S2_S2_S2_S4_S4_S4_,"",@"SHT_CUDA_INFO"
	.sectionflags	@""
	.align	4


	//----- nvinfo : EIATTR_CUDA_API_VERSION
	.align		4
        /*0000*/ 	.byte	0x04, 0x37
        /*0002*/ 	.short	(.L_73 - .L_72)
.L_72:
        /*0004*/ 	.word	0x00000082


	//----- nvinfo : EIATTR_KPARAM_INFO
	.align		4
.L_73:
        /*0008*/ 	.byte	0x04, 0x17
        /*000a*/ 	.short	(.L_75 - .L_74)
.L_74:
        /*000c*/ 	.word	0x00000000
        /*0010*/ 	.short	0x000c
        /*0012*/ 	.short	0x0060
        /*0014*/ 	.byte	0x00, 0xf5, 0x21, 0x00


	//----- nvinfo : EIATTR_KPARAM_INFO
	.align		4
.L_75:
        /*0018*/ 	.byte	0x04, 0x17
        /*001a*/ 	.short	(.L_77 - .L_76)
.L_76:
        /*001c*/ 	.word	0x00000000
        /*0020*/ 	.short	0x000b
        /*0022*/ 	.short	0x0058
        /*0024*/ 	.byte	0x00, 0xf5, 0x21, 0x00


	//----- nvinfo : EIATTR_KPARAM_INFO
	.align		4
.L_77:
        /*0028*/ 	.byte	0x04, 0x17
        /*002a*/ 	.short	(.L_79 - .L_78)
.L_78:
        /*002c*/ 	.word	0x00000000
        /*0030*/ 	.short	0x000a
        /*0032*/ 	.short	0x0050
        /*0034*/ 	.byte	0x00, 0xf5, 0x21, 0x00


	//----- nvinfo : EIATTR_KPARAM_INFO
	.align		4
.L_79:
        /*0038*/ 	.byte	0x04, 0x17
        /*003a*/ 	.short	(.L_81 - .L_80)
.L_80:
        /*003c*/ 	.word	0x00000000
        /*0040*/ 	.short	0x0009
        /*0042*/ 	.short	0x0048
        /*0044*/ 	.byte	0x00, 0xf5, 0x21, 0x00


	//----- nvinfo : EIATTR_KPARAM_INFO
	.align		4
.L_81:
        /*0048*/ 	.byte	0x04, 0x17
        /*004a*/ 	.short	(.L_83 - .L_82)
.L_82:
        /*004c*/ 	.word	0x00000000
        /*0050*/ 	.short	0x0008
        /*0052*/ 	.short	0x0040
        /*0054*/ 	.byte	0x00, 0xf5, 0x21, 0x00


	//----- nvinfo : EIATTR_KPARAM_INFO
	.align		4
.L_83:
        /*0058*/ 	.byte	0x04, 0x17
        /*005a*/ 	.short	(.L_85 - .L_84)
.L_84:
        /*005c*/ 	.word	0x00000000
        /*0060*/ 	.short	0x0007
        /*0062*/ 	.short	0x0038
        /*0064*/ 	.byte	0x00, 0xf5, 0x21, 0x00


	//----- nvinfo : EIATTR_KPARAM_INFO
	.align		4
.L_85:
        /*0068*/ 	.byte	0x04, 0x17
        /*006a*/ 	.short	(.L_87 - .L_86)
.L_86:
        /*006c*/ 	.word	0x00000000
        /*0070*/ 	.short	0x0006
        /*0072*/ 	.short	0x0030
        /*0074*/ 	.byte	0x00, 0xf5, 0x21, 0x00


	//----- nvinfo : EIATTR_KPARAM_INFO
	.align		4
.L_87:
        /*0078*/ 	.byte	0x04, 0x17
        /*007a*/ 	.short	(.L_89 - .L_88)
.L_88:
        /*007c*/ 	.word	0x00000000
        /*0080*/ 	.short	0x0005
        /*0082*/ 	.short	0x0028
        /*0084*/ 	.byte	0x00, 0xf5, 0x21, 0x00


	//----- nvinfo : EIATTR_KPARAM_INFO
	.align		4
.L_89:
        /*0088*/ 	.byte	0x04, 0x17
        /*008a*/ 	.short	(.L_91 - .L_90)
.L_90:
        /*008c*/ 	.word	0x00000000
        /*0090*/ 	.short	0x0004
        /*0092*/ 	.short	0x0020
        /*0094*/ 	.byte	0x00, 0xf5, 0x21, 0x00


	//----- nvinfo : EIATTR_KPARAM_INFO
	.align		4
.L_91:
        /*0098*/ 	.byte	0x04, 0x17
        /*009a*/ 	.short	(.L_93 - .L_92)
.L_92:
        /*009c*/ 	.word	0x00000000
        /*00a0*/ 	.short	0x0003
        /*00a2*/ 	.short	0x0018
        /*00a4*/ 	.byte	0x00, 0xf5, 0x21, 0x00


	//----- nvinfo : EIATTR_KPARAM_INFO
	.align		4
.L_93:
        /*00a8*/ 	.byte	0x04, 0x17
        /*00aa*/ 	.short	(.L_95 - .L_94)
.L_94:
        /*00ac*/ 	.word	0x00000000
        /*00b0*/ 	.short	0x0002
        /*00b2*/ 	.short	0x0010
        /*00b4*/ 	.byte	0x00, 0xf5, 0x21, 0x00


	//----- nvinfo : EIATTR_KPARAM_INFO
	.align		4
.L_95:
        /*00b8*/ 	.byte	0x04, 0x17
        /*00ba*/ 	.short	(.L_97 - .L_96)
.L_96:
        /*00bc*/ 	.word	0x00000000
        /*00c0*/ 	.short	0x0001
        /*00c2*/ 	.short	0x0008
        /*00c4*/ 	.byte	0x00, 0xf5, 0x21, 0x00


	//----- nvinfo : EIATTR_KPARAM_INFO
	.align		4
.L_97:
        /*00c8*/ 	.byte	0x04, 0x17
        /*00ca*/ 	.short	(.L_99 - .L_98)
.L_98:
        /*00cc*/ 	.word	0x00000000
        /*00d0*/ 	.short	0x0000
        /*00d2*/ 	.short	0x0000
        /*00d4*/ 	.byte	0x00, 0xf5, 0x21, 0x00


	//----- nvinfo : EIATTR_SPARSE_MMA_MASK
	.align		4
.L_99:
        /*00d8*/ 	.byte	0x03, 0x50
        /*00da*/ 	.short	0x0000


	//----- nvinfo : EIATTR_MAXREG_COUNT
	.align		4
        /*00dc*/ 	.byte	0x03, 0x1b
        /*00de*/ 	.short	0x00ff


	//----- nvinfo : EIATTR_MERCURY_ISA_VERSION
	.align		4
        /*00e0*/ 	.byte	0x03, 0x5f
        /*00e2*/ 	.short	0x0101


	//----- nvinfo : EIATTR_VRC_CTA_INIT_COUNT
	.align		4
        /*00e4*/ 	.byte	0x02, 0x4a
	.zero		1
	.zero		1


	//----- nvinfo : EIATTR_EXIT_INSTR_OFFSETS
	.align		4
        /*00e8*/ 	.byte	0x04, 0x1c
        /*00ea*/ 	.short	(.L_101 - .L_100)


	//   ....[0]....
.L_100:
        /*00ec*/ 	.word	0x000000c0


	//   ....[1]....
        /*00f0*/ 	.word	0x00000260


	//   ....[2]....
        /*00f4*/ 	.word	0x00004ce0


	//   ....[3]....
        /*00f8*/ 	.word	0x00004d40


	//----- nvinfo : EIATTR_CRS_STACK_SIZE
	.align		4
.L_101:
        /*00fc*/ 	.byte	0x04, 0x1e
        /*00fe*/ 	.short	(.L_103 - .L_102)
.L_102:
        /*0100*/ 	.word	0x00000000


	//----- nvinfo : EIATTR_CBANK_PARAM_SIZE
	.align		4
.L_103:
        /*0104*/ 	.byte	0x03, 0x19
        /*0106*/ 	.short	0x0068


	//----- nvinfo : EIATTR_PARAM_CBANK
	.align		4
        /*0108*/ 	.byte	0x04, 0x0a
        /*010a*/ 	.short	(.L_105 - .L_104)
	.align		4
.L_104:
        /*010c*/ 	.word	index@(.nv.constant0._Z18multipleScatteringP7double2PKS_PKdS4_S2_PKbS2_S2_S2_S2_S4_S4_S4_)
        /*0110*/ 	.short	0x0380
        /*0112*/ 	.short	0x0068


	//----- nvinfo : EIATTR_SW_WAR
	.align		4
.L_105:
        /*0114*/ 	.byte	0x04, 0x36
        /*0116*/ 	.short	(.L_107 - .L_106)
.L_106:
        /*0118*/ 	.word	0x00000008
.L_107:


//--------------------- .nv.info._Z16singleScatteringP7double2PKdPKS_S4_S4_S4_S4_S4_S4_S4_S4_S2_S2_S2_ --------------------------
	.section	.nv.info._Z16singleScatteringP7double2PKdPKS_S4_S4_S4_S4_S4_S4_S4_S4_S2_S2_S2_,"",@"SHT_CUDA_INFO"
	.sectionflags	@""
	.align	4


	//----- nvinfo : EIATTR_CUDA_API_VERSION
	.align		4
        /*0000*/ 	.byte	0x04, 0x37
        /*0002*/ 	.short	(.L_109 - .L_108)
.L_108:
        /*0004*/ 	.word	0x00000082


	//----- nvinfo : EIATTR_KPARAM_INFO
	.align		4
.L_109:
        /*0008*/ 	.byte	0x04, 0x17
        /*000a*/ 	.short	(.L_111 - .L_110)
.L_110:
        /*000c*/ 	.word	0x00000000
        /*0010*/ 	.short	0x000d
        /*0012*/ 	.short	0x0068
        /*0014*/ 	.byte	0x00, 0xf5, 0x21, 0x00


	//----- nvinfo : EIATTR_KPARAM_INFO
	.align		4
.L_111:
        /*0018*/ 	.byte	0x04, 0x17
        /*001a*/ 	.short	(.L_113 - .L_112)
.L_112:
        /*001c*/ 	.word	0x00000000
        /*0020*/ 	.short	0x000c
        /*0022*/ 	.short	0x0060
        /*0024*/ 	.byte	0x00, 0xf5, 0x21, 0x00


	//----- nvinfo : EIATTR_KPARAM_INFO
	.align		4
.L_113:
        /*0028*/ 	.byte	0x04, 0x17
        /*002a*/ 	.short	(.L_115 - .L_114)
.L_114:
        /*002c*/ 	.word	0x00000000
        /*0030*/ 	.short	0x000b
        /*0032*/ 	.short	0x0058
        /*0034*/ 	.byte	0x00, 0xf5, 0x21, 0x00


	//----- nvinfo : EIATTR_KPARAM_INFO
	.align		4
.L_115:
        /*0038*/ 	.byte	0x04, 0x17
        /*003a*/ 	.short	(.L_117 - .L_116)
.L_116:
        /*003c*/ 	.word	0x00000000
        /*0040*/ 	.short	0x000a
        /*0042*/ 	.short	0x0050
        /*0044*/ 	.byte	0x00, 0xf5, 0x21, 0x00


	//----- nvinfo : EIATTR_KPARAM_INFO
	.align		4
.L_117:
        /*0048*/ 	.byte	0x04, 0x17
        /*004a*/ 	.short	(.L_119 - .L_118)
.L_118:
        /*004c*/ 	.word	0x00000000
        /*0050*/ 	.short	0x0009
        /*0052*/ 	.short	0x0048
        /*0054*/ 	.byte	0x00, 0xf5, 0x21, 0x00


	//----- nvinfo : EIATTR_KPARAM_INFO
	.align		4
.L_119:
        /*0058*/ 	.byte	0x04, 0x17
        /*005a*/ 	.short	(.L_121 - .L_120)
.L_120:
        /*005c*/ 	.word	0x00000000
        /*0060*/ 	.short	0x0008
        /*0062*/ 	.short	0x0040
        /*0064*/ 	.byte	0x00, 0xf5, 0x21, 0x00


	//----- nvinfo : EIATTR_KPARAM_INFO
	.align		4
.L_121:
        /*0068*/ 	.byte	0x04, 0x17
        /*006a*/ 	.short	(.L_123 - .L_122)
.L_122:
        /*006c*/ 	.word	0x00000000
        /*0070*/ 	.short	0x0007
        /*0072*/ 	.short	0x0038
        /*0074*/ 	.byte	0x00, 0xf5, 0x21, 0x00


	//----- nvinfo : EIATTR_KPARAM_INFO
	.align		4
.L_123:
        /*0078*/ 	.byte	0x04, 0x17
        /*007a*/ 	.short	(.L_125 - .L_124)
.L_124:
        /*007c*/ 	.word	0x00000000
        /*0080*/ 	.short	0x0006
        /*0082*/ 	.short	0x0030
        /*0084*/ 	.byte	0x00, 0xf5, 0x21, 0x00


	//----- nvinfo : EIATTR_KPARAM_INFO
	.align		4
.L_125:
        /*0088*/ 	.byte	0x04, 0x17
        /*008a*/ 	.short	(.L_127 - .L_126)
.L_126:
        /*008c*/ 	.word	0x00000000
        /*0090*/ 	.short	0x0005
        /*0092*/ 	.short	0x0028
        /*0094*/ 	.byte	0x00, 0xf5, 0x21, 0x00


	//----- nvinfo : EIATTR_KPARAM_INFO
	.align		4
.L_127:
        /*0098*/ 	.byte	0x04, 0x17
        /*009a*/ 	.short	(.L_129 - .L_128)
.L_128:
        /*009c*/ 	.word	0x00000000
        /*00a0*/ 	.short	0x0004
        /*00a2*/ 	.short	0x0020
        /*00a4*/ 	.byte	0x00, 0xf5, 0x21, 0x00


	//----- nvinfo : EIATTR_KPARAM_INFO
	.align		4
.L_129:
        /*00a8*/ 	.byte	0x04, 0x17
        /*00aa*/ 	.short	(.L_131 - .L_130)
.L_130:
        /*00ac*/ 	.word	0x00000000
        /*00b0*/ 	.short	0x0003
        /*00b2*/ 	.short	0x0018
        /*00b4*/ 	.byte	0x00, 0xf5, 0x21, 0x00


	//----- nvinfo : EIATTR_KPARAM_INFO
	.align		4
.L_131:
        /*00b8*/ 	.byte	0x04, 0x17
        /*00ba*/ 	.short	(.L_133 - .L_132)
.L_132:
        /*00bc*/ 	.word	0x00000000
        /*00c0*/ 	.short	0x0002
        /*00c2*/ 	.short	0x0010
        /*00c4*/ 	.byte	0x00, 0xf5, 0x21, 0x00


	//----- nvinfo : EIATTR_KPARAM_INFO
	.align		4
.L_133:
        /*00c8*/ 	.byte	0x04, 0x17
        /*00ca*/ 	.short	(.L_135 - .L_134)
.L_134:
        /*00cc*/ 	.word	0x00000000
        /*00d0*/ 	.short	0x0001
        /*00d2*/ 	.short	0x0008
        /*00d4*/ 	.byte	0x00, 0xf5, 0x21, 0x00


	//----- nvinfo : EIATTR_KPARAM_INFO
	.align		4
.L_135:
        /*00d8*/ 	.byte	0x04, 0x17
        /*00da*/ 	.short	(.L_137 - .L_136)
.L_136:
        /*00dc*/ 	.word	0x00000000
        /*00e0*/ 	.short	0x0000
        /*00e2*/ 	.short	0x0000
        /*00e4*/ 	.byte	0x00, 0xf5, 0x21, 0x00


	//----- nvinfo : EIATTR_SPARSE_MMA_MASK
	.align		4
.L_137:
        /*00e8*/ 	.byte	0x03, 0x50
        /*00ea*/ 	.short	0x0000


	//----- nvinfo : EIATTR_MAXREG_COUNT
	.align		4
        /*00ec*/ 	.byte	0x03, 0x1b
        /*00ee*/ 	.short	0x00ff


	//----- nvinfo : EIATTR_MERCURY_ISA_VERSION
	.align		4
        /*00f0*/ 	.byte	0x03, 0x5f
        /*00f2*/ 	.short	0x0101


	//----- nvinfo : EIATTR_VRC_CTA_INIT_COUNT
	.align		4
        /*00f4*/ 	.byte	0x02, 0x4a
	.zero		1
	.zero		1


	//----- nvinfo : EIATTR_EXIT_INSTR_OFFSETS
	.align		4
        /*00f8*/ 	.byte	0x04, 0x1c
        /*00fa*/ 	.short	(.L_139 - .L_138)


	//   ....[0]....
.L_138:
        /*00fc*/ 	.word	0x000000c0


	//   ....[1]....
        /*0100*/ 	.word	0x00004df0


	//   ....[2]....
        /*0104*/ 	.word	0x00004e50


	//----- nvinfo : EIATTR_CRS_STACK_SIZE
	.align		4
.L_139:
        /*0108*/ 	.byte	0x04, 0x1e
        /*010a*/ 	.short	(.L_141 - .L_140)
.L_140:
        /*010c*/ 	.word	0x00000000


	//----- nvinfo : EIATTR_CBANK_PARAM_SIZE
	.align		4
.L_141:
        /*0110*/ 	.byte	0x03, 0x19
        /*0112*/ 	.short	0x0070


	//----- nvinfo : EIATTR_PARAM_CBANK
	.align		4
        /*0114*/ 	.byte	0x04, 0x0a
        /*0116*/ 	.short	(.L_143 - .L_142)
	.align		4
.L_142:
        /*0118*/ 	.word	index@(.nv.constant0._Z16singleScatteringP7double2PKdPKS_S4_S4_S4_S4_S4_S4_S4_S4_S2_S2_S2_)
        /*011c*/ 	.short	0x0380
        /*011e*/ 	.short	0x0070


	//----- nvinfo : EIATTR_SW_WAR
	.align		4
.L_143:
        /*0120*/ 	.byte	0x04, 0x36
        /*0122*/ 	.short	(.L_145 - .L_144)
.L_144:
        /*0124*/ 	.word	0x00000008
.L_145:


//--------------------- .nv.info._Z11integrateElP7double2PKdS2_PKS_S4_S4_S4_ --------------------------
	.section	.nv.info._Z11integrateElP7double2PKdS2_PKS_S4_S4_S4_,"",@"SHT_CUDA_INFO"
	.sectionflags	@""
	.align	4


	//----- nvinfo : EIATTR_CUDA_API_VERSION
	.align		4
        /*0000*/ 	.byte	0x04, 0x37
        /*0002*/ 	.short	(.L_147 - .L_146)
.L_146:
        /*0004*/ 	.word	0x00000082


	//----- nvinfo : EIATTR_KPARAM_INFO
	.align		4
.L_147:
        /*0008*/ 	.byte	0x04, 0x17
        /*000a*/ 	.short	(.L_149 - .L_148)
.L_148:
        /*000c*/ 	.word	0x00000000
        /*0010*/ 	.short	0x0006
        /*0012*/ 	.short	0x0030
        /*0014*/ 	.byte	0x00, 0xf5, 0x21, 0x00


	//----- nvinfo : EIATTR_KPARAM_INFO
	.align		4
.L_149:
        /*0018*/ 	.byte	0x04, 0x17
        /*001a*/ 	.short	(.L_151 - .L_150)
.L_150:
        /*001c*/ 	.word	0x00000000
        /*0020*/ 	.short	0x0005
        /*0022*/ 	.short	0x0028
        /*0024*/ 	.byte	0x00, 0xf5, 0x21, 0x00


	//----- nvinfo : EIATTR_KPARAM_INFO
	.align		4
.L_151:
        /*0028*/ 	.byte	0x04, 0x17
        /*002a*/ 	.short	(.L_153 - .L_152)
.L_152:
        /*002c*/ 	.word	0x00000000
        /*0030*/ 	.short	0x0004
        /*0032*/ 	.short	0x0020
        /*0034*/ 	.byte	0x00, 0xf5, 0x21, 0x00


	//----- nvinfo : EIATTR_KPARAM_INFO
	.align		4
.L_153:
        /*0038*/ 	.byte	0x04, 0x17
        /*003a*/ 	.short	(.L_155 - .L_154)
.L_154:
        /*003c*/ 	.word	0x00000000
        /*0040*/ 	.short	0x0003
        /*0042*/ 	.short	0x0018
        /*0044*/ 	.byte	0x00, 0xf5, 0x21, 0x00


	//----- nvinfo : EIATTR_KPARAM_INFO
	.align		4
.L_155:
        /*0048*/ 	.byte	0x04, 0x17
        /*004a*/ 	.short	(.L_157 - .L_156)
.L_156:
        /*004c*/ 	.word	0x00000000
        /*0050*/ 	.short	0x0002
        /*0052*/ 	.short	0x0010
        /*0054*/ 	.byte	0x00, 0xf5, 0x21, 0x00


	//----- nvinfo : EIATTR_KPARAM_INFO
	.align		4
.L_157:
        /*0058*/ 	.byte	0x04, 0x17
        /*005a*/ 	.short	(.L_159 - .L_158)
.L_158:
        /*005c*/ 	.word	0x00000000
        /*0060*/ 	.short	0x0001
        /*0062*/ 	.short	0x0008
        /*0064*/ 	.byte	0x00, 0xf5, 0x21, 0x00


	//----- nvinfo : EIATTR_KPARAM_INFO
	.align		4
.L_159:
        /*0068*/ 	.byte	0x04, 0x17
        /*006a*/ 	.short	(.L_161 - .L_160)
.L_160:
        /*006c*/ 	.word	0x00000000
        /*0070*/ 	.short	0x0000
        /*0072*/ 	.short	0x0000
        /*0074*/ 	.byte	0x00, 0xf5, 0x21, 0x00


	//----- nvinfo : EIATTR_SPARSE_MMA_MASK
	.align		4
.L_161:
        /*0078*/ 	.byte	0x03, 0x50
        /*007a*/ 	.short	0x0000


	//----- nvinfo : EIATTR_MAXREG_COUNT
	.align		4
        /*007c*/ 	.byte	0x03, 0x1b
        /*007e*/ 	.short	0x00ff


	//----- nvinfo : EIATTR_MERCURY_ISA_VERSION
	.align		4
        /*0080*/ 	.byte	0x03, 0x5f
        /*0082*/ 	.short	0x0101


	//----- nvinfo : EIATTR_VRC_CTA_INIT_COUNT
	.align		4
        /*0084*/ 	.byte	0x02, 0x4a
	.zero		1
	.zero		1


	//----- nvinfo : EIATTR_EXIT_INSTR_OFFSETS
	.align		4
        /*0088*/ 	.byte	0x04, 0x1c
        /*008a*/ 	.short	(.L_163 - .L_162)


	//   ....[0]....
.L_162:
        /*008c*/ 	.word	0x000000c0


	//   ....[1]....
        /*0090*/ 	.word	0x00004920


	//----- nvinfo : EIATTR_CRS_STACK_SIZE
	.align		4
.L_163:
        /*0094*/ 	.byte	0x04, 0x1e
        /*0096*/ 	.short	(.L_165 - .L_164)
.L_164:
        /*0098*/ 	.word	0x00000000


	//----- nvinfo : EIATTR_CBANK_PARAM_SIZE
	.align		4
.L_165:
        /*009c*/ 	.byte	0x03, 0x19
        /*009e*/ 	.short	0x0038


	//----- nvinfo : EIATTR_PARAM_CBANK
	.align		4
        /*00a0*/ 	.byte	0x04, 0x0a
        /*00a2*/ 	.short	(.L_167 - .L_166)
	.align		4
.L_166:
        /*00a4*/ 	.word	index@(.nv.constant0._Z11integrateElP7double2PKdS2_PKS_S4_S4_S4_)
        /*00a8*/ 	.short	0x0380
        /*00aa*/ 	.short	0x0038


	//----- nvinfo : EIATTR_SW_WAR
	.align		4
.L_167:
        /*00ac*/ 	.byte	0x04, 0x36
        /*00ae*/ 	.short	(.L_169 - .L_168)
.L_168:
        /*00b0*/ 	.word	0x00000008
.L_169:


//--------------------- .nv.info._Z9movmfConvP7double2S0_S0_S0_S0_S0_S0_S0_PKdPKS_S4_S4_S4_S2_S2_S2_S2_S2_S2_ --------------------------
	.section	.nv.info._Z9movmfConvP7double2S0_S0_S0_S0_S0_S0_S0_PKdPKS_S4_S4_S4_S2_S2_S2_S2_S2_S2_,"",@"SHT_CUDA_INFO"
	.sectionflags	@""
	.align	4


	//----- nvinfo : EIATTR_CUDA_API_VERSION
	.align		4
        /*0000*/ 	.byte	0x04, 0x37
        /*0002*/ 	.short	(.L_171 - .L_170)
.L_170:
        /*0004*/ 	.word	0x00000082


	//----- nvinfo : EIATTR_KPARAM_INFO
	.align		4
.L_171:
        /*0008*/ 	.byte	0x04, 0x17
        /*000a*/ 	.short	(.L_173 - .L_172)
.L_172:
        /*000c*/ 	.word	0x00000000
        /*0010*/ 	.short	0x0012
        /*0012*/ 	.short	0x0090
        /*0014*/ 	.byte	0x00, 0xf5, 0x21, 0x00


	//----- nvinfo : EIATTR_KPARAM_INFO
	.align		4
.L_173:
        /*0018*/ 	.byte	0x04, 0x17
        /*001a*/ 	.short	(.L_175 - .L_174)
.L_174:
        /*001c*/ 	.word	0x00000000
        /*0020*/ 	.short	0x0011
        /*0022*/ 	.short	0x0088
        /*0024*/ 	.byte	0x00, 0xf5, 0x21, 0x00


	//----- nvinfo : EIATTR_KPARAM_INFO
	.align		4
.L_175:
        /*0028*/ 	.byte	0x04, 0x17
        /*002a*/ 	.short	(.L_177 - .L_176)
.L_176:
        /*002c*/ 	.word	0x00000000
        /*0030*/ 	.short	0x0010
        /*0032*/ 	.short	0x0080
        /*0034*/ 	.byte	0x00, 0xf5, 0x21, 0x00


	//----- nvinfo : EIATTR_KPARAM_INFO
	.align		4
.L_177:
        /*0038*/ 	.byte	0x04, 0x17
        /*003a*/ 	.short	(.L_179 - .L_178)
.L_178:
        /*003c*/ 	.word	0x00000000
        /*0040*/ 	.short	0x000f
        /*0042*/ 	.short	0x0078
        /*0044*/ 	.byte	0x00, 0xf5, 0x21, 0x00


	//----- nvinfo : EIATTR_KPARAM_INFO
	.align		4
.L_179:
        /*0048*/ 	.byte	0x04, 0x17
        /*004a*/ 	.short	(.L_181 - .L_180)
.L_180:
        /*004c*/ 	.word	0x00000000
        /*0050*/ 	.short	0x000e
        /*0052*/ 	.short	0x0070
        /*0054*/ 	.byte	0x00, 0xf5, 0x21, 0x00


	//----- nvinfo : EIATTR_KPARAM_INFO
	.align		4
.L_181:
        /*0058*/ 	.byte	0x04, 0x17
        /*005a*/ 	.short	(.L_183 - .L_182)
.L_182:
        /*005c*/ 	.word	0x00000000
        /*0060*/ 	.short	0x000d
        /*0062*/ 	.short	0x0068
        /*0064*/ 	.byte	0x00, 0xf5, 0x21, 0x00


	//----- nvinfo : EIATTR_KPARAM_INFO
	.align		4
.L_183:
        /*0068*/ 	.byte	0x04, 0x17
        /*006a*/ 	.short	(.L_185 - .L_184)
.L_184:
        /*006c*/ 	.word	0x00000000
        /*0070*/ 	.short	0x000c
        /*0072*/ 	.short	0x0060
        /*0074*/ 	.byte	0x00, 0xf5, 0x21, 0x00


	//----- nvinfo : EIATTR_KPARAM_INFO
	.align		4
.L_185:
        /*0078*/ 	.byte	0x04, 0x17
        /*007a*/ 	.short	(.L_187 - .L_186)
.L_186:
        /*007c*/ 	.word	0x00000000
        /*0080*/ 	.short	0x000b
        /*0082*/ 	.short	0x0058
        /*0084*/ 	.byte	0x00, 0xf5, 0x21, 0x00


	//----- nvinfo : EIATTR_KPARAM_INFO
	.align		4
.L_187:
        /*0088*/ 	.byte	0x04, 0x17
        /*008a*/ 	.short	(.L_189 - .L_188)
.L_188:
        /*008c*/ 	.word	0x00000000
        /*0090*/ 	.short	0x000a
        /*0092*/ 	.short	0x0050
        /*0094*/ 	.byte	0x00, 0xf5, 0x21, 0x00


	//----- nvinfo : EIATTR_KPARAM_INFO
	.align		4
.L_189:
        /*0098*/ 	.byte	0x04, 0x17
        /*009a*/ 	.short	(.L_191 - .L_190)
.L_190:
        /*009c*/ 	.word	0x00000000
        /*00a0*/ 	.short	0x0009
        /*00a2*/ 	.short	0x0048
        /*00a4*/ 	.byte	0x00, 0xf5, 0x21, 0x00


	//----- nvinfo : EIATTR_KPARAM_INFO
	.align		4
.L_191:
        /*00a8*/ 	.byte	0x04, 0x17
        /*00aa*/ 	.short	(.L_193 - .L_192)
.L_192:
        /*00ac*/ 	.word	0x00000000
        /*00b0*/ 	.short	0x0008
        /*00b2*/ 	.short	0x0040
        /*00b4*/ 	.byte	0x00, 0xf5, 0x21, 0x00


	//----- nvinfo : EIATTR_KPARAM_INFO
	.align		4
.L_193:
        /*00b8*/ 	.byte	0x04, 0x17
        /*00ba*/ 	.short	(.L_195 - .L_194)
.L_194:
        /*00bc*/ 	.word	0x00000000
        /*00c0*/ 	.short	0x0007
        /*00c2*/ 	.short	0x0038
        /*00c4*/ 	.byte	0x00, 0xf5, 0x21, 0x00


	//----- nvinfo : EIATTR_KPARAM_INFO
	.align		4
.L_195:
        /*00c8*/ 	.byte	0x04, 0x17
        /*00ca*/ 	.short	(.L_197 - .L_196)
.L_196:
        /*00cc*/ 	.word	0x00000000
        /*00d0*/ 	.short	0x0006
        /*00d2*/ 	.short	0x0030
        /*00d4*/ 	.byte	0x00, 0xf5, 0x21, 0x00


	//----- nvinfo : EIATTR_KPARAM_INFO
	.align		4
.L_197:
        /*00d8*/ 	.byte	0x04, 0x17
        /*00da*/ 	.short	(.L_199 - .L_198)
.L_198:
        /*00dc*/ 	.word	0x00000000
        /*00e0*/ 	.short	0x0005
        /*00e2*/ 	.short	0x0028
        /*00e4*/ 	.byte	0x00, 0xf5, 0x21, 0x00


	//----- nvinfo : EIATTR_KPARAM_INFO
	.align		4
.L_199:
        /*00e8*/ 	.byte	0x04, 0x17
        /*00ea*/ 	.short	(.L_201 - .L_200)
.L_200:
        /*00ec*/ 	.word	0x00000000
        /*00f0*/ 	.short	0x0004
        /*00f2*/ 	.short	0x0020
        /*00f4*/ 	.byte	0x00, 0xf5, 0x21, 0x00


	//----- nvinfo : EIATTR_KPARAM_INFO
	.align		4
.L_201:
        /*00f8*/ 	.byte	0x04, 0x17
        /*00fa*/ 	.short	(.L_203 - .L_202)
.L_202:
        /*00fc*/ 	.word	0x00000000
        /*0100*/ 	.short	0x0003
        /*0102*/ 	.short	0x0018
        /*0104*/ 	.byte	0x00, 0xf5, 0x21, 0x00


	//----- nvinfo : EIATTR_KPARAM_INFO
	.align		4
.L_203:
        /*0108*/ 	.byte	0x04, 0x17
        /*010a*/ 	.short	(.L_205 - .L_204)
.L_204:
        /*010c*/ 	.word	0x00000000
        /*0110*/ 	.short	0x0002
        /*0112*/ 	.short	0x0010
        /*0114*/ 	.byte	0x00, 0xf5, 0x21, 0x00


	//----- nvinfo : EIATTR_KPARAM_INFO
	.align		4
.L_205:
        /*0118*/ 	.byte	0x04, 0x17
        /*011a*/ 	.short	(.L_207 - .L_206)
.L_206:
        /*011c*/ 	.word	0x00000000
        /*0120*/ 	.short	0x0001
        /*0122*/ 	.short	0x0008
        /*0124*/ 	.byte	0x00, 0xf5, 0x21, 0x00


	//----- nvinfo : EIATTR_KPARAM_INFO
	.align		4
.L_207:
        /*0128*/ 	.byte	0x04, 0x17
        /*012a*/ 	.short	(.L_209 - .L_208)
.L_208:
        /*012c*/ 	.word	0x00000000
        /*0130*/ 	.short	0x0000
        /*0132*/ 	.short	0x0000
        /*0134*/ 	.byte	0x00, 0xf5, 0x21, 0x00


	//----- nvinfo : EIATTR_SPARSE_MMA_MASK
	.align		4
.L_209:
        /*0138*/ 	.byte	0x03, 0x50
        /*013a*/ 	.short	0x0000


	//----- nvinfo : EIATTR_MAXREG_COUNT
	.align		4
        /*013c*/ 	.byte	0x03, 0x1b
        /*013e*/ 	.short	0x00ff


	//----- nvinfo : EIATTR_MERCURY_ISA_VERSION
	.align		4
        /*0140*/ 	.byte	0x03, 0x5f
        /*0142*/ 	.short	0x0101


	//----- nvinfo : EIATTR_VRC_CTA_INIT_COUNT
	.align		4
        /*0144*/ 	.byte	0x02, 0x4a
	.zero		1
	.zero		1


	//----- nvinfo : EIATTR_EXIT_INSTR_OFFSETS
	.align		4
        /*0148*/ 	.byte	0x04, 0x1c
        /*014a*/ 	.short	(.L_211 - .L_210)


	//   ....[0]....
.L_210:
        /*014c*/ 	.word	0x000000c0


	//   ....[1]....
        /*0150*/ 	.word	0x00005310


	//----- nvinfo : EIATTR_CRS_STACK_SIZE
	.align		4
.L_211:
        /*0154*/ 	.byte	0x04, 0x1e
        /*0156*/ 	.short	(.L_213 - .L_212)
.L_212:
        /*0158*/ 	.word	0x00000000


	//----- nvinfo : EIATTR_CBANK_PARAM_SIZE
	.align		4
.L_213:
        /*015c*/ 	.byte	0x03, 0x19
        /*015e*/ 	.short	0x0098


	//----- nvinfo : EIATTR_PARAM_CBANK
	.align		4
        /*0160*/ 	.byte	0x04, 0x0a
        /*0162*/ 	.short	(.L_215 - .L_214)
	.align		4
.L_214:
        /*0164*/ 	.word	index@(.nv.constant0._Z9movmfConvP7double2S0_S0_S0_S0_S0_S0_S0_PKdPKS_S4_S4_S4_S2_S2_S2_S2_S2_S2_)
        /*0168*/ 	.short	0x0380
        /*016a*/ 	.short	0x0098


	//----- nvinfo : EIATTR_SW_WAR
	.align		4
.L_215:
        /*016c*/ 	.byte	0x04, 0x36
        /*016e*/ 	.short	(.L_217 - .L_216)
.L_216:
        /*0170*/ 	.word	0x00000008
.L_217:


//--------------------- .nv.callgraph             --------------------------
	.section	.nv.callgraph,"",@"SHT_CUDA_CALLGRAPH"
	.align	4
	.sectionentsize	8
	.align		4
        /*0000*/ 	.word	0x00000000
	.align		4
        /*0004*/ 	.word	0xffffffff
	.align		4
        /*0008*/ 	.word	0x00000000
	.align		4
        /*000c*/ 	.word	0xfffffffe
	.align		4
        /*0010*/ 	.word	0x00000000
	.align		4
        /*0014*/ 	.word	0xfffffffd
	.align		4
        /*0018*/ 	.word	0x00000000
	.align		4
        /*001c*/ 	.word	0xfffffffc


//--------------------- .nv.constant3             --------------------------
	.section	.nv.constant3,"a",@progbits
	.align	8
.nv.constant3:
	.type		conv_maxDim,@object
	.size		conv_maxDim,(conv_dimProd - conv_maxDim)
conv_maxDim:
	.zero		4
	.type		conv_dimProd,@object
	.size		conv_dimProd,(conv_inDimProd - conv_dimProd)
conv_dimProd:
	.zero		128
	.type		conv_inDimProd,@object
	.size		conv_inDimProd,(el_dimProd - conv_inDimProd)
conv_inDimProd:
	.zero		1920
	.type		el_dimProd,@object
	.size		el_dimProd,(el_inDimProd - el_dimProd)
el_dimProd:
	.zero		128
	.type		el_inDimProd,@object
	.size		el_inDimProd,(scatt_maxDim - el_inDimProd)
el_inDimProd:
	.zero		1920
	.type		scatt_maxDim,@object
	.size		scatt_maxDim,(scatt_dimProd - scatt_maxDim)
scatt_maxDim:
	.zero		4
	.type		scatt_dimProd,@object
	.size		scatt_dimProd,(scatt_inDimProd - scatt_dimProd)
scatt_dimProd:
	.zero		128
	.type		scatt_inDimProd,@object
	.size		scatt_inDimProd,(mscatt_inDimProd - scatt_inDimProd)
scatt_inDimProd:
	.zero		1920
	.type		mscatt_inDimProd,@object
	.size		mscatt_inDimProd,(box_min - mscatt_inDimProd)
mscatt_inDimProd:
	.zero		1920
	.type		box_min,@object
	.size		box_min,(box_max - box_min)
box_min:
	.zero		24
	.type		box_max,@object
	.size		box_max,(sigt - box_max)
box_max:
	.zero		24
	.type		sigt,@object
	.size		sigt,(mixtureAlpha - sigt)
sigt:
	.zero		8
	.type		mixtureAlpha,@object
	.size		mixtureAlpha,(mixtureMu - mixtureAlpha)
mixtureAlpha:
	.zero		256
	.type		mixtureMu,@object
	.size		mixtureMu,(mixtureC - mixtureMu)
mixtureMu:
	.zero		256
	.type		mixtureC,@object
	.size		mixtureC,(mixturesNum - mixtureC)
mixtureC:
	.zero		256
	.type		mixturesNum,@object
	.size		mixturesNum,(corrParamNum - mixturesNum)
mixturesNum:
	.zero		4
	.type		corrParamNum,@object
	.size		corrParamNum,(.L_16 - corrParamNum)
corrParamNum:
	.zero		4
.L_16:


//--------------------- .nv.constant4             --------------------------
	.section	.nv.constant4,"a",@progbits
	.align	8
	.align		8
.nv.constant4:
        /*0000*/ 	.dword	__cudart_i2opi_d


//--------------------- .text._Z18multipleScatteringP7double2PKS_PKdS4_S2_PKbS2_S2_S2_S2_S4_S4_S4_ --------------------------
	.section	.text._Z18multipleScatteringP7double2PKS_PKdS4_S2_PKbS2_S2_S2_S2_S4_S4_S4_,"ax",@progbits
	.align	128
        .global         _Z18multipleScatteringP7double2PKS_PKdS4_S2_PKbS2_S2_S2_S2_S4_S4_S4_
        .type           _Z18multipleScatteringP7double2PKS_PKdS4_S2_PKbS2_S2_S2_S2_S4_S4_S4_,@function
        .size           _Z18multipleScatteringP7double2PKS_PKdS4_S2_PKbS2_S2_S2_S2_S4_S4_S4_,(.L_x_244 - _Z18multipleScatteringP7double2PKS_PKdS4_S2_PKbS2_S2_S2_S2_S4_S4_S4_)
        .other          _Z18multipleScatteringP7double2PKS_PKdS4_S2_PKbS2_S2_S2_S2_S4_S4_S4_,@"STO_CUDA_ENTRY STV_DEFAULT"
_Z18multipleScatteringP7double2PKS_PKdS4_S2_PKbS2_S2_S2_S2_S4_S4_S4_:
.text._Z18multipleScatteringP7double2PKS_PKdS4_S2_PKbS2_S2_S2_S2_S4_S4_S4_:
[----:B------:R-:W0:Y:S01]  /*0000*/  LDC R1, c[0x0][0x37c] ;  /* 0x0000df00ff017b82 */ /* 0x000e220000000800 */
[----:B------:R-:W1:Y:S01]  /*0010*/  LDCU UR6, c[0x3][0x1004] ;  /* 0x00c20080ff0677ac */ /* 0x000e620008000800 */
[----:B------:R-:W2:Y:S06]  /*0020*/  S2R R0, SR_TID.X ;  /* 0x0000000000007919 */ /* 0x000eac0000002100 */
[----:B------:R-:W2:Y:S01]  /*0030*/  S2UR UR7, SR_CTAID.X ;  /* 0x00000000000779c3 */ /* 0x000ea20000002500 */
[----:B0-----:R-:W-:Y:S01]  /*0040*/  VIADD R1, R1, 0xfffffeb0 ;  /* 0xfffffeb001017836 */ /* 0x001fe20000000000 */
[----:B------:R-:W-:-:S06]  /*0050*/  UMOV UR11, 0x1008 ;  /* 0x00001008000b7882 */ /* 0x000fcc0000000000 */
[----:B------:R-:W2:Y:S01]  /*0060*/  LDC R5, c[0x0][0x360] ;  /* 0x0000d800ff057b82 */ /* 0x000ea20000000800 */
[----:B-1----:R-:W-:-:S04]  /*0070*/  UIADD3 UR5, UPT, UPT, UR6, -0x1, URZ ;  /* 0xffffffff06057890 */ /* 0x002fc8000fffe0ff */
[----:B------:R-:W-:-:S12]  /*0080*/  ULEA UR4, UR5, UR11, 0x2 ;  /* 0x0000000b05047291 */ /* 0x000fd8000f8e10ff */
[----:B------:R-:W0:Y:S01]  /*0090*/  LDCU UR4, c[0x3][UR4] ;  /* 0x00c00000040477ac */ /* 0x000e220008000800 */
[----:B--2---:R-:W-:-:S05]  /*00a0*/  IMAD R5, R5, UR7, R0 ;  /* 0x0000000705057c24 */ /* 0x004fca000f8e0200 */
[----:B0-----:R-:W-:-:S13]  /*00b0*/  ISETP.GE.U32.AND P0, PT, R5, UR4, PT ;  /* 0x0000000405007c0c */ /* 0x001fda000bf06070 */
[----:B------:R-:W-:Y:S05]  /*00c0*/  @P0 EXIT ;  /* 0x000000000000094d */ /* 0x000fea0003800000 */
[----:B------:R-:W0:Y:S01]  /*00d0*/  LDCU UR12, c[0x3][0x1008] ;  /* 0x00c20100ff0c77ac */ /* 0x000e220008000800 */
[----:B------:R-:W1:Y:S01]  /*00e0*/  LDCU.64 UR14, c[0x0][0x3a8] ;  /* 0x00007500ff0e77ac */ /* 0x000e620008000a00 */
[----:B------:R-:W2:Y:S01]  /*00f0*/  LDCU.64 UR8, c[0x0][0x358] ;  /* 0x00006b00ff0877ac */ /* 0x000ea20008000a00 */
[----:B0-----:R-:W0:Y:S01]  /*0100*/  I2F.U32.RP R4, UR12 ;  /* 0x0000000c00047d06 */ /* 0x001e220008209000 */
[----:B------:R-:W-:Y:S02]  /*0110*/  ISETP.NE.U32.AND P2, PT, RZ, UR12, PT ;  /* 0x0000000cff007c0c */ /* 0x000fe4000bf45070 */
[----:B------:R-:W-:-:S05]  /*0120*/  LOP3.LUT R57, RZ, UR12, RZ, 0x33, !PT ;  /* 0x0000000cff397c12 */ /* 0x000fca000f8e33ff */
[----:B0-----:R-:W0:Y:S02]  /*0130*/  MUFU.RCP R4, R4 ;  /* 0x0000000400047308 */ /* 0x001e240000001000 */
[----:B0-----:R-:W-:-:S06]  /*0140*/  VIADD R2, R4, 0xffffffe ;  /* 0x0ffffffe04027836 */ /* 0x001fcc0000000000 */
[----:B------:R0:W3:Y:S02]  /*0150*/  F2I.FTZ.U32.TRUNC.NTZ R3, R2 ;  /* 0x0000000200037305 */ /* 0x0000e4000021f000 */
[----:B0-----:R-:W-:Y:S02]  /*0160*/  HFMA2 R2, -RZ, RZ, 0, 0 ;  /* 0x00000000ff027431 */ /* 0x001fe400000001ff */
[----:B---3--:R-:W-:-:S04]  /*0170*/  IMAD.MOV R7, RZ, RZ, -R3 ;  /* 0x000000ffff077224 */ /* 0x008fc800078e0a03 */
[----:B------:R-:W-:-:S04]  /*0180*/  IMAD R7, R7, UR12, RZ ;  /* 0x0000000c07077c24 */ /* 0x000fc8000f8e02ff */
[----:B------:R-:W-:-:S06]  /*0190*/  IMAD.HI.U32 R0, R3, R7, R2 ;  /* 0x0000000703007227 */ /* 0x000fcc00078e0002 */
[----:B------:R-:W-:-:S04]  /*01a0*/  IMAD.HI.U32 R16, R0, R5, RZ ;  /* 0x0000000500107227 */ /* 0x000fc800078e00ff */
[----:B------:R-:W-:-:S04]  /*01b0*/  IMAD.MOV R6, RZ, RZ, -R16 ;  /* 0x000000ffff067224 */ /* 0x000fc800078e0a10 */
[----:B------:R-:W-:-:S05]  /*01c0*/  IMAD R6, R6, UR12, R5 ;  /* 0x0000000c06067c24 */ /* 0x000fca000f8e0205 */
[----:B------:R-:W-:-:S13]  /*01d0*/  ISETP.GE.U32.AND P0, PT, R6, UR12, PT ;  /* 0x0000000c06007c0c */ /* 0x000fda000bf06070 */
[----:B------:R-:W-:-:S05]  /*01e0*/  @P0 VIADD R6, R6, -UR12 ;  /* 0x8000000c06060c36 */ /* 0x000fca0008000000 */
[----:B------:R-:W-:-:S13]  /*01f0*/  ISETP.GE.U32.AND P1, PT, R6, UR12, PT ;  /* 0x0000000c06007c0c */ /* 0x000fda000bf26070 */
[----:B------:R-:W-:-:S05]  /*0200*/  @P1 VIADD R6, R6, -UR12 ;  /* 0x8000000c06061c36 */ /* 0x000fca0008000000 */
[----:B------:R-:W-:-:S04]  /*0210*/  SEL R2, R57, R6, !P2 ;  /* 0x0000000639027207 */ /* 0x000fc80005000000 */
[----:B-1----:R-:W-:-:S04]  /*0220*/  IADD3 R2, P3, PT, R2, UR14, RZ ;  /* 0x0000000e02027c10 */ /* 0x002fc8000ff7e0ff */
[----:B------:R-:W-:-:S05]  /*0230*/  IADD3.X R3, PT, PT, RZ, UR15, RZ, P3, !PT ;  /* 0x0000000fff037c10 */ /* 0x000fca0009ffe4ff */
[----:B--2---:R-:W2:Y:S02]  /*0240*/  LDG.E.U8 R2, desc[UR8][R2.64] ;  /* 0x0000000802027981 */ /* 0x004ea4000c1e1100 */
[----:B--2---:R-:W-:-:S13]  /*0250*/  ISETP.NE.AND P3, PT, R2, RZ, PT ;  /* 0x000000ff0200720c */ /* 0x004fda0003f65270 */
[----:B------:R-:W-:Y:S05]  /*0260*/  @!P3 EXIT ;  /* 0x000000000000b94d */ /* 0x000fea0003800000 */
[----:B------:R-:W-:Y:S01]  /*0270*/  UISETP.NE.AND UP0, UPT, UR5, URZ, UPT ;  /* 0x000000ff0500728c */ /* 0x000fe2000bf05270 */
[----:B------:R-:W-:-:S08]  /*0280*/  IMAD.MOV.U32 R3, RZ, RZ, R5 ;  /* 0x000000ffff037224 */ /* 0x000fd000078e0005 */
[----:B------:R-:W-:Y:S05]  /*0290*/  BRA.U !UP0, `(.L_x_0) ;  /* 0x0000000d08207547 */ /* 0x000fea000b800000 */
[----:B------:R-:W0:Y:S01]  /*02a0*/  LDCU UR13, c[0x3][0x1004] ;  /* 0x00c20080ff0d77ac */ /* 0x000e220008000800 */
[----:B------:R-:W-:Y:S02]  /*02b0*/  IMAD.U32 R2, RZ, RZ, UR5 ;  /* 0x00000005ff027e24 */ /* 0x000fe4000f8e00ff */
[----:B------:R-:W-:Y:S01]  /*02c0*/  IMAD.MOV.U32 R3, RZ, RZ, R5 ;  /* 0x000000ffff037224 */ /* 0x000fe200078e0005 */
[----:B------:R-:W-:Y:S02]  /*02d0*/  UIADD3 UR4, UPT, UPT, UR6, -0x2, URZ ;  /* 0xfffffffe06047890 */ /* 0x000fe4000fffe0ff */
[----:B------:R-:W-:Y:S02]  /*02e0*/  ULOP3.LUT UR7, UR5, 0x3, URZ, 0xc0, !UPT ;  /* 0x0000000305077892 */ /* 0x000fe4000f8ec0ff */
[----:B------:R-:W-:Y:S02]  /*02f0*/  UISETP.GE.U32.AND UP1, UPT, UR4, 0x3, UPT ;  /* 0x000000030400788c */ /* 0x000fe4000bf26070 */
[----:B------:R-:W-:Y:S01]  /*0300*/  UISETP.NE.AND UP0, UPT, UR7, URZ, UPT ;  /* 0x000000ff0700728c */ /* 0x000fe2000bf05270 */
[----:B0-----:R-:W-:-:S06]  /*0310*/  MOV R6, UR13 ;  /* 0x0000000d00067c02 */ /* 0x001fcc0008000f00 */
[----:B------:R-:W-:Y:S05]  /*0320*/  BRA.U !UP1, `(.L_x_1) ;  /* 0x0000000509b47547 */ /* 0x000fea000b800000 */
[----:B------:R-:W-:Y:S01]  /*0330*/  IMAD.MOV.U32 R3, RZ, RZ, R5 ;  /* 0x000000ffff037224 */ /* 0x000fe200078e0005 */
[----:B------:R-:W-:Y:S02]  /*0340*/  ULOP3.LUT UR10, UR5, 0xfffffffc, URZ, 0xc0, !UPT ;  /* 0xfffffffc050a7892 */ /* 0x000fe4000f8ec0ff */
[----:B------:R-:W-:Y:S01]  /*0350*/  IMAD.U32 R2, RZ, RZ, UR5 ;  /* 0x00000005ff027e24 */ /* 0x000fe2000f8e00ff */
[----:B------:R-:W-:Y:S01]  /*0360*/  UMOV UR4, URZ ;  /* 0x000000ff00047c82 */ /* 0x000fe20008000000 */
[----:B------:R-:W-:-:S08]  /*0370*/  IMAD.U32 R6, RZ, RZ, UR13 ;  /* 0x0000000dff067e24 */ /* 0x000fd0000f8e00ff */
.L_x_2:
[----:B------:R-:W-:Y:S01]  /*0380*/  IADD3 R6, PT, PT, R6, -0x2, RZ ;  /* 0xfffffffe06067810 */ /* 0x000fe20007ffe0ff */
[----:B------:R-:W-:Y:S01]  /*0390*/  VIADD R4, R2, 0xfffffffe ;  /* 0xfffffffe02047836 */ /* 0x000fe20000000000 */
[----:B------:R-:W-:Y:S02]  /*03a0*/  UIADD3 UR4, UPT, UPT, UR4, 0x4, URZ ;  /* 0x0000000404047890 */ /* 0x000fe4000fffe0ff */
[----:B-1----:R-:W-:Y:S01]  /*03b0*/  LEA R5, R6, UR11, 0x2 ;  /* 0x0000000b06057c11 */ /* 0x002fe2000f8e10ff */
[----:B------:R-:W-:Y:S01]  /*03c0*/  IMAD.SHL.U32 R9, R4, 0x4, RZ ;  /* 0x0000000404097824 */ /* 0x000fe200078e00ff */
[----:B------:R-:W-:Y:S02]  /*03d0*/  UISETP.NE.AND UP1, UPT, UR4, UR10, UPT ;  /* 0x0000000a0400728c */ /* 0x000fe4000bf25270 */
[----:B------:R-:W0:Y:S08]  /*03e0*/  LDC R10, c[0x3][R5] ;  /* 0x00c00000050a7b82 */ /* 0x000e300000000800 */
[----:B------:R-:W1:Y:S01]  /*03f0*/  LDC R14, c[0x3][R9+0x1008] ;  /* 0x00c40200090e7b82 */ /* 0x000e620000000800 */
[----:B0-----:R-:W0:Y:S01]  /*0400*/  I2F.U32.RP R8, R10 ;  /* 0x0000000a00087306 */ /* 0x001e220000209000 */
[----:B------:R-:W-:-:S02]  /*0410*/  IADD3 R11, PT, PT, RZ, -R10, RZ ;  /* 0x8000000aff0b7210 */ /* 0x000fc40007ffe0ff */
[----:B------:R-:W-:Y:S02]  /*0420*/  ISETP.NE.U32.AND P5, PT, R10, RZ, PT ;  /* 0x000000ff0a00720c */ /* 0x000fe40003fa5070 */
[----:B-1----:R-:W-:-:S03]  /*0430*/  IADD3 R13, PT, PT, RZ, -R14, RZ ;  /* 0x8000000eff0d7210 */ /* 0x002fc60007ffe0ff */
[----:B0-----:R-:W0:Y:S02]  /*0440*/  MUFU.RCP R8, R8 ;  /* 0x0000000800087308 */ /* 0x001e240000001000 */
[----:B0-----:R-:W-:-:S06]  /*0450*/  VIADD R6, R8, 0xffffffe ;  /* 0x0ffffffe08067836 */ /* 0x001fcc0000000000 */
[----:B------:R0:W1:Y:S02]  /*0460*/  F2I.FTZ.U32.TRUNC.NTZ R7, R6 ;  /* 0x0000000600077305 */ /* 0x000064000021f000 */
[----:B0-----:R-:W-:Y:S02]  /*0470*/  IMAD.MOV.U32 R6, RZ, RZ, RZ ;  /* 0x000000ffff067224 */ /* 0x001fe400078e00ff */
[----:B-1----:R-:W-:-:S04]  /*0480*/  IMAD R11, R11, R7, RZ ;  /* 0x000000070b0b7224 */ /* 0x002fc800078e02ff */
[----:B------:R-:W-:Y:S01]  /*0490*/  IMAD.HI.U32 R12, R7, R11, R6 ;  /* 0x0000000b070c7227 */ /* 0x000fe200078e0006 */
[----:B------:R-:W-:Y:S01]  /*04a0*/  IADD3 R6, PT, PT, R2, -0x3, RZ ;  /* 0xfffffffd02067810 */ /* 0x000fe20007ffe0ff */
[----:B------:R-:W0:Y:S04]  /*04b0*/  I2F.U32.RP R11, R14 ;  /* 0x0000000e000b7306 */ /* 0x000e280000209000 */
[----:B------:R-:W-:-:S04]  /*04c0*/  IMAD.HI.U32 R5, R12, R3, RZ ;  /* 0x000000030c057227 */ /* 0x000fc800078e00ff */
[----:B------:R-:W-:-:S04]  /*04d0*/  IMAD.MOV R7, RZ, RZ, -R5 ;  /* 0x000000ffff077224 */ /* 0x000fc800078e0a05 */
[----:B------:R-:W-:Y:S01]  /*04e0*/  IMAD R7, R10, R7, R3 ;  /* 0x000000070a077224 */ /* 0x000fe200078e0203 */
[----:B0-----:R-:W0:Y:S04]  /*04f0*/  MUFU.RCP R11, R11 ;  /* 0x0000000b000b7308 */ /* 0x001e280000001000 */
[----:B------:R-:W-:-:S13]  /*0500*/  ISETP.GE.U32.AND P3, PT, R7, R10, PT ;  /* 0x0000000a0700720c */ /* 0x000fda0003f66070 */
[----:B------:R-:W-:Y:S02]  /*0510*/  @P3 IMAD.IADD R7, R7, 0x1, -R10 ;  /* 0x0000000107073824 */ /* 0x000fe400078e0a0a */
[----:B0-----:R-:W-:Y:S02]  /*0520*/  VIADD R8, R11, 0xffffffe ;  /* 0x0ffffffe0b087836 */ /* 0x001fe40000000000 */
[----:B------:R-:W-:Y:S01]  /*0530*/  @P3 VIADD R5, R5, 0x1 ;  /* 0x0000000105053836 */ /* 0x000fe20000000000 */
[----:B------:R-:W-:Y:S01]  /*0540*/  ISETP.GE.U32.AND P4, PT, R7, R10, PT ;  /* 0x0000000a0700720c */ /* 0x000fe20003f86070 */
[----:B------:R-:W-:Y:S01]  /*0550*/  IMAD.SHL.U32 R7, R6, 0x4, RZ ;  /* 0x0000000406077824 */ /* 0x000fe200078e00ff */
[----:B------:R0:W1:Y:S03]  /*0560*/  F2I.FTZ.U32.TRUNC.NTZ R9, R8 ;  /* 0x0000000800097305 */ /* 0x000066000021f000 */
[----:B------:R2:W3:Y:S01]  /*0570*/  LDC R18, c[0x3][R7+0x1008] ;  /* 0x00c4020007127b82 */ /* 0x0004e20000000800 */
[----:B0-----:R-:W-:-:S07]  /*0580*/  IMAD.MOV.U32 R8, RZ, RZ, RZ ;  /* 0x000000ffff087224 */ /* 0x001fce00078e00ff */
[----:B------:R-:W-:Y:S01]  /*0590*/  @P4 VIADD R5, R5, 0x1 ;  /* 0x0000000105054836 */ /* 0x000fe20000000000 */
[----:B------:R-:W-:Y:S02]  /*05a0*/  @!P5 LOP3.LUT R5, RZ, R10, RZ, 0x33, !PT ;  /* 0x0000000aff05d212 */ /* 0x000fe400078e33ff */
[----:B------:R-:W-:Y:S01]  /*05b0*/  ISETP.NE.U32.AND P5, PT, R14, RZ, PT ;  /* 0x000000ff0e00720c */ /* 0x000fe20003fa5070 */
[----:B-1----:R-:W-:Y:S02]  /*05c0*/  IMAD R13, R13, R9, RZ ;  /* 0x000000090d0d7224 */ /* 0x002fe400078e02ff */
[----:B------:R-:W-:Y:S02]  /*05d0*/  IMAD.MOV R11, RZ, RZ, -R5 ;  /* 0x000000ffff0b7224 */ /* 0x000fe400078e0a05 */
[----:B------:R-:W-:-:S04]  /*05e0*/  IMAD.HI.U32 R12, R9, R13, R8 ;  /* 0x0000000d090c7227 */ /* 0x000fc800078e0008 */
[----:B------:R-:W-:Y:S02]  /*05f0*/  IMAD R3, R10, R11, R3 ;  /* 0x0000000b0a037224 */ /* 0x000fe400078e0203 */
[----:B------:R-:W-:Y:S02]  /*0600*/  IMAD R10, R2, 0x4, R1 ;  /* 0x00000004020a7824 */ /* 0x000fe400078e0201 */
[----:B--2---:R-:W-:Y:S01]  /*0610*/  IMAD.HI.U32 R7, R12, R3, RZ ;  /* 0x000000030c077227 */ /* 0x004fe200078e00ff */
[----:B---3--:R-:W0:Y:S02]  /*0620*/  I2F.U32.RP R11, R18 ;  /* 0x00000012000b7306 */ /* 0x008e240000209000 */
[----:B------:R1:W-:Y:S01]  /*0630*/  STL [R10], R5 ;  /* 0x000000050a007387 */ /* 0x0003e20000100800 */
[C---:B------:R-:W-:Y:S01]  /*0640*/  VIADD R12, R2.reuse, 0xffffffff ;  /* 0xffffffff020c7836 */ /* 0x040fe20000000000 */
[----:B------:R-:W-:Y:S01]  /*0650*/  IADD3 R9, PT, PT, -R7, RZ, RZ ;  /* 0x000000ff07097210 */ /* 0x000fe20007ffe1ff */
[----:B------:R-:W-:Y:S01]  /*0660*/  IMAD.MOV R15, RZ, RZ, -R18 ;  /* 0x000000ffff0f7224 */ /* 0x000fe200078e0a12 */
[----:B------:R-:W-:-:S02]  /*0670*/  IADD3 R2, PT, PT, R2, -0x4, RZ ;  /* 0xfffffffc02027810 */ /* 0x000fc40007ffe0ff */
[----:B------:R-:W-:Y:S01]  /*0680*/  LEA R12, R12, R1, 0x2 ;  /* 0x000000010c0c7211 */ /* 0x000fe200078e10ff */
[----:B------:R-:W-:Y:S01]  /*0690*/  IMAD R9, R14, R9, R3 ;  /* 0x000000090e097224 */ /* 0x000fe200078e0203 */
[----:B------:R-:W-:-:S04]  /*06a0*/  LEA R13, R2, UR11, 0x2 ;  /* 0x0000000b020d7c11 */ /* 0x000fc8000f8e10ff */
[C---:B------:R-:W-:Y:S01]  /*06b0*/  ISETP.GE.U32.AND P3, PT, R9.reuse, R14, PT ;  /* 0x0000000e0900720c */ /* 0x040fe20003f66070 */
[----:B0-----:R-:W0:Y:S01]  /*06c0*/  MUFU.RCP R11, R11 ;  /* 0x0000000b000b7308 */ /* 0x001e220000001000 */
[----:B------:R-:W2:Y:S11]  /*06d0*/  LDC R22, c[0x3][R13] ;  /* 0x00c000000d167b82 */ /* 0x000eb60000000800 */
[----:B------:R-:W-:-:S02]  /*06e0*/  @P3 IMAD.IADD R9, R9, 0x1, -R14 ;  /* 0x0000000109093824 */ /* 0x000fc400078e0a0e */
[----:B------:R-:W-:-:S03]  /*06f0*/  @P3 VIADD R7, R7, 0x1 ;  /* 0x0000000107073836 */ /* 0x000fc60000000000 */
[----:B------:R-:W-:Y:S01]  /*0700*/  ISETP.GE.U32.AND P4, PT, R9, R14, PT ;  /* 0x0000000e0900720c */ /* 0x000fe20003f86070 */
[----:B0-----:R-:W-:-:S04]  /*0710*/  VIADD R8, R11, 0xffffffe ;  /* 0x0ffffffe0b087836 */ /* 0x001fc80000000000 */
[----:B------:R0:W3:Y:S01]  /*0720*/  F2I.FTZ.U32.TRUNC.NTZ R9, R8 ;  /* 0x0000000800097305 */ /* 0x0000e2000021f000 */
[----:B--2---:R-:W-:-:S07]  /*0730*/  IMAD.MOV R13, RZ, RZ, -R22 ;  /* 0x000000ffff0d7224 */ /* 0x004fce00078e0a16 */
[----:B------:R-:W-:Y:S01]  /*0740*/  @P4 IADD3 R7, PT, PT, R7, 0x1, RZ ;  /* 0x0000000107074810 */ /* 0x000fe20007ffe0ff */
[----:B0-----:R-:W-:Y:S01]  /*0750*/  IMAD.MOV.U32 R8, RZ, RZ, RZ ;  /* 0x000000ffff087224 */ /* 0x001fe200078e00ff */
[----:B------:R-:W-:Y:S02]  /*0760*/  @!P5 LOP3.LUT R7, RZ, R14, RZ, 0x33, !PT ;  /* 0x0000000eff07d212 */ /* 0x000fe400078e33ff */
[----:B------:R-:W-:Y:S01]  /*0770*/  ISETP.NE.U32.AND P5, PT, R18, RZ, PT ;  /* 0x000000ff1200720c */ /* 0x000fe20003fa5070 */
[----:B---3--:R-:W-:Y:S02]  /*0780*/  IMAD R15, R15, R9, RZ ;  /* 0x000000090f0f7224 */ /* 0x008fe400078e02ff */
[----:B------:R1:W-:Y:S01]  /*0790*/  STL [R12], R7 ;  /* 0x000000070c007387 */ /* 0x0003e20000100800 */
[----:B------:R-:W-:Y:S02]  /*07a0*/  IMAD.MOV R11, RZ, RZ, -R7 ;  /* 0x000000ffff0b7224 */ /* 0x000fe400078e0a07 */
[----:B------:R-:W-:-:S04]  /*07b0*/  IMAD.HI.U32 R20, R9, R15, R8 ;  /* 0x0000000f09147227 */ /* 0x000fc800078e0008 */
[----:B------:R-:W-:Y:S02]  /*07c0*/  IMAD R3, R14, R11, R3 ;  /* 0x0000000b0e037224 */ /* 0x000fe400078e0203 */
[----:B------:R-:W0:Y:S02]  /*07d0*/  I2F.U32.RP R11, R22 ;  /* 0x00000016000b7306 */ /* 0x000e240000209000 */
[----:B------:R-:W-:-:S04]  /*07e0*/  IMAD.HI.U32 R20, R20, R3, RZ ;  /* 0x0000000314147227 */ /* 0x000fc800078e00ff */
[----:B------:R-:W-:-:S04]  /*07f0*/  IMAD.MOV R9, RZ, RZ, -R20 ;  /* 0x000000ffff097224 */ /* 0x000fc800078e0a14 */
[----:B------:R-:W-:Y:S01]  /*0800*/  IMAD R9, R18, R9, R3 ;  /* 0x0000000912097224 */ /* 0x000fe200078e0203 */
[----:B0-----:R-:W0:Y:S04]  /*0810*/  MUFU.RCP R11, R11 ;  /* 0x0000000b000b7308 */ /* 0x001e280000001000 */
[----:B------:R-:W-:-:S13]  /*0820*/  ISETP.GE.U32.AND P3, PT, R9, R18, PT ;  /* 0x000000120900720c */ /* 0x000fda0003f66070 */
[----:B------:R-:W-:Y:S01]  /*0830*/  @P3 IADD3 R9, PT, PT, -R18, R9, RZ ;  /* 0x0000000912093210 */ /* 0x000fe20007ffe1ff */
[----:B------:R-:W-:Y:S02]  /*0840*/  @P3 VIADD R20, R20, 0x1 ;  /* 0x0000000114143836 */ /* 0x000fe40000000000 */
[----:B0-----:R-:W-:Y:S01]  /*0850*/  VIADD R8, R11, 0xffffffe ;  /* 0x0ffffffe0b087836 */ /* 0x001fe20000000000 */
[----:B------:R-:W-:-:S03]  /*0860*/  ISETP.GE.U32.AND P4, PT, R9, R18, PT ;  /* 0x000000120900720c */ /* 0x000fc60003f86070 */
[----:B------:R0:W2:Y:S02]  /*0870*/  F2I.FTZ.U32.TRUNC.NTZ R9, R8 ;  /* 0x0000000800097305 */ /* 0x0000a4000021f000 */
[----:B0-----:R-:W-:-:S08]  /*0880*/  IMAD.MOV.U32 R8, RZ, RZ, RZ ;  /* 0x000000ffff087224 */ /* 0x001fd000078e00ff */
[----:B------:R-:W-:Y:S02]  /*0890*/  @P4 IADD3 R20, PT, PT, R20, 0x1, RZ ;  /* 0x0000000114144810 */ /* 0x000fe40007ffe0ff */
[----:B------:R-:W-:Y:S02]  /*08a0*/  @!P5 LOP3.LUT R20, RZ, R18, RZ, 0x33, !PT ;  /* 0x00000012ff14d212 */ /* 0x000fe400078e33ff */
[----:B------:R-:W-:Y:S01]  /*08b0*/  ISETP.NE.U32.AND P5, PT, R22, RZ, PT ;  /* 0x000000ff1600720c */ /* 0x000fe20003fa5070 */
[----:B--2---:R-:W-:Y:S02]  /*08c0*/  IMAD R13, R13, R9, RZ ;  /* 0x000000090d0d7224 */ /* 0x004fe400078e02ff */
[----:B------:R-:W-:Y:S02]  /*08d0*/  IMAD.MOV R11, RZ, RZ, -R20 ;  /* 0x000000ffff0b7224 */ /* 0x000fe400078e0a14 */
[----:B------:R-:W-:-:S04]  /*08e0*/  IMAD.HI.U32 R14, R9, R13, R8 ;  /* 0x0000000d090e7227 */ /* 0x000fc800078e0008 */
[----:B------:R-:W-:Y:S02]  /*08f0*/  IMAD R3, R18, R11, R3 ;  /* 0x0000000b12037224 */ /* 0x000fe400078e0203 */
[----:B------:R-:W-:Y:S02]  /*0900*/  IMAD R11, R6, 0x4, R1 ;  /* 0x00000004060b7824 */ /* 0x000fe400078e0201 */
[----:B------:R-:W-:-:S04]  /*0910*/  IMAD.HI.U32 R14, R14, R3, RZ ;  /* 0x000000030e0e7227 */ /* 0x000fc800078e00ff */
[----:B------:R-:W-:-:S04]  /*0920*/  IMAD.MOV R9, RZ, RZ, -R14 ;  /* 0x000000ffff097224 */ /* 0x000fc800078e0a0e */
[----:B------:R-:W-:-:S05]  /*0930*/  IMAD R9, R22, R9, R3 ;  /* 0x0000000916097224 */ /* 0x000fca00078e0203 */
[----:B------:R-:W-:-:S13]  /*0940*/  ISETP.GE.U32.AND P3, PT, R9, R22, PT ;  /* 0x000000160900720c */ /* 0x000fda0003f66070 */
[----:B------:R-:W-:Y:S01]  /*0950*/  @P3 IADD3 R9, PT, PT, -R22, R9, RZ ;  /* 0x0000000916093210 */ /* 0x000fe20007ffe1ff */
[----:B------:R-:W-:-:S03]  /*0960*/  @P3 VIADD R14, R14, 0x1 ;  /* 0x000000010e0e3836 */ /* 0x000fc60000000000 */
[----:B------:R-:W-:Y:S01]  /*0970*/  ISETP.GE.U32.AND P4, PT, R9, R22, PT ;  /* 0x000000160900720c */ /* 0x000fe20003f86070 */
[----:B------:R-:W-:-:S05]  /*0980*/  IMAD R9, R4, 0x4, R1 ;  /* 0x0000000404097824 */ /* 0x000fca00078e0201 */
[----:B------:R1:W-:Y:S07]  /*0990*/  STL [R9], R20 ;  /* 0x0000001409007387 */ /* 0x0003ee0000100800 */
[----:B------:R-:W-:Y:S01]  /*09a0*/  @P4 VIADD R14, R14, 0x1 ;  /* 0x000000010e0e4836 */ /* 0x000fe20000000000 */
[----:B------:R-:W-:-:S05]  /*09b0*/  @!P5 LOP3.LUT R14, RZ, R22, RZ, 0x33, !PT ;  /* 0x00000016ff0ed212 */ /* 0x000fca00078e33ff */
[----:B------:R1:W-:Y:S01]  /*09c0*/  STL [R11], R14 ;  /* 0x0000000e0b007387 */ /* 0x0003e20000100800 */
[----:B------:R-:W-:-:S04]  /*09d0*/  IMAD.MOV R4, RZ, RZ, -R14 ;  /* 0x000000ffff047224 */ /* 0x000fc800078e0a0e */
[----:B------:R-:W-:Y:S01]  /*09e0*/  IMAD R3, R22, R4, R3 ;  /* 0x0000000416037224 */ /* 0x000fe200078e0203 */
[----:B------:R-:W-:Y:S06]  /*09f0*/  BRA.U UP1, `(.L_x_2) ;  /* 0xfffffff901607547 */ /* 0x000fec000b83ffff */
.L_x_1:
[----:B------:R-:W-:Y:S05]  /*0a00*/  BRA.U !UP0, `(.L_x_0) ;  /* 0x0000000508447547 */ /* 0x000fea000b800000 */
[----:B------:R-:W-:Y:S02]  /*0a10*/  UISETP.NE.AND UP0, UPT, UR7, 0x1, UPT ;  /* 0x000000010700788c */ /* 0x000fe4000bf05270 */
[----:B------:R-:W-:-:S04]  /*0a20*/  ULOP3.LUT UR5, UR5, 0x1, URZ, 0xc0, !UPT ;  /* 0x0000000105057892 */ /* 0x000fc8000f8ec0ff */
[----:B------:R-:W-:-:S03]  /*0a30*/  UISETP.NE.U32.AND UP1, UPT, UR5, 0x1, UPT ;  /* 0x000000010500788c */ /* 0x000fc6000bf25070 */
[----:B------:R-:W-:Y:S08]  /*0a40*/  BRA.U !UP0, `(.L_x_3) ;  /* 0x0000000108cc7547 */ /* 0x000ff0000b800000 */
[----:B------:R-:W-:Y:S01]  /*0a50*/  VIADD R6, R6, 0xfffffffe ;  /* 0xfffffffe06067836 */ /* 0x000fe20000000000 */
[----:B-1----:R-:W-:-:S04]  /*0a60*/  LEA R11, R2, R1, 0x2 ;  /* 0x00000001020b7211 */ /* 0x002fc800078e10ff */
[----:B------:R-:W-:Y:S01]  /*0a70*/  LEA R7, R6, UR11, 0x2 ;  /* 0x0000000b06077c11 */ /* 0x000fe2000f8e10ff */
[C---:B------:R-:W-:Y:S02]  /*0a80*/  VIADD R6, R2.reuse, 0xffffffff ;  /* 0xffffffff02067836 */ /* 0x040fe40000000000 */
[----:B------:R-:W-:Y:S01]  /*0a90*/  VIADD R2, R2, 0xfffffffe ;  /* 0xfffffffe02027836 */ /* 0x000fe20000000000 */
[----:B------:R-:W0:Y:S04]  /*0aa0*/  LDC R8, c[0x3][R7] ;  /* 0x00c0000007087b82 */ /* 0x000e280000000800 */
[----:B------:R-:W-:-:S06]  /*0ab0*/  LEA R12, R2, UR11, 0x2 ;  /* 0x0000000b020c7c11 */ /* 0x000fcc000f8e10ff */
[----:B------:R-:W1:Y:S01]  /*0ac0*/  LDC R12, c[0x3][R12] ;  /* 0x00c000000c0c7b82 */ /* 0x000e620000000800 */
[----:B0-----:R-:W0:Y:S01]  /*0ad0*/  I2F.U32.RP R9, R8 ;  /* 0x0000000800097306 */ /* 0x001e220000209000 */
[----:B------:R-:W-:Y:S02]  /*0ae0*/  IADD3 R7, PT, PT, RZ, -R8, RZ ;  /* 0x80000008ff077210 */ /* 0x000fe40007ffe0ff */
[----:B------:R-:W-:-:S05]  /*0af0*/  ISETP.NE.U32.AND P5, PT, R8, RZ, PT ;  /* 0x000000ff0800720c */ /* 0x000fca0003fa5070 */
[----:B0-----:R-:W0:Y:S02]  /*0b00*/  MUFU.RCP R9, R9 ;  /* 0x0000000900097308 */ /* 0x001e240000001000 */
[----:B0-----:R-:W-:Y:S02]  /*0b10*/  VIADD R4, R9, 0xffffffe ;  /* 0x0ffffffe09047836 */ /* 0x001fe40000000000 */
[----:B-1----:R-:W-:-:S04]  /*0b20*/  IMAD.MOV R9, RZ, RZ, -R12 ;  /* 0x000000ffff097224 */ /* 0x002fc800078e0a0c */
[----:B------:R0:W1:Y:S02]  /*0b30*/  F2I.FTZ.U32.TRUNC.NTZ R5, R4 ;  /* 0x0000000400057305 */ /* 0x000064000021f000 */
[----:B0-----:R-:W-:Y:S02]  /*0b40*/  IMAD.MOV.U32 R4, RZ, RZ, RZ ;  /* 0x000000ffff047224 */ /* 0x001fe400078e00ff */
[----:B-1----:R-:W-:-:S04]  /*0b50*/  IMAD R7, R7, R5, RZ ;  /* 0x0000000507077224 */ /* 0x002fc800078e02ff */
[----:B------:R-:W-:Y:S02]  /*0b60*/  IMAD.HI.U32 R10, R5, R7, R4 ;  /* 0x00000007050a7227 */ /* 0x000fe400078e0004 */
[----:B------:R-:W0:Y:S04]  /*0b70*/  I2F.U32.RP R7, R12 ;  /* 0x0000000c00077306 */ /* 0x000e280000209000 */
[----:B------:R-:W-:-:S04]  /*0b80*/  IMAD.HI.U32 R10, R10, R3, RZ ;  /* 0x000000030a0a7227 */ /* 0x000fc800078e00ff */
[----:B------:R-:W-:-:S04]  /*0b90*/  IMAD.MOV R5, RZ, RZ, -R10 ;  /* 0x000000ffff057224 */ /* 0x000fc800078e0a0a */
[----:B------:R-:W-:Y:S01]  /*0ba0*/  IMAD R5, R8, R5, R3 ;  /* 0x0000000508057224 */ /* 0x000fe200078e0203 */
[----:B0-----:R-:W0:Y:S04]  /*0bb0*/  MUFU.RCP R7, R7 ;  /* 0x0000000700077308 */ /* 0x001e280000001000 */
[----:B------:R-:W-:-:S13]  /*0bc0*/  ISETP.GE.U32.AND P3, PT, R5, R8, PT ;  /* 0x000000080500720c */ /* 0x000fda0003f66070 */
[----:B------:R-:W-:Y:S01]  /*0bd0*/  @P3 IMAD.IADD R5, R5, 0x1, -R8 ;  /* 0x0000000105053824 */ /* 0x000fe200078e0a08 */
[----:B0-----:R-:W-:Y:S01]  /*0be0*/  IADD3 R4, PT, PT, R7, 0xffffffe, RZ ;  /* 0x0ffffffe07047810 */ /* 0x001fe20007ffe0ff */
[----:B------:R-:W-:-:S03]  /*0bf0*/  @P3 VIADD R10, R10, 0x1 ;  /* 0x000000010a0a3836 */ /* 0x000fc60000000000 */
[----:B------:R-:W-:Y:S02]  /*0c00*/  ISETP.GE.U32.AND P4, PT, R5, R8, PT ;  /* 0x000000080500720c */ /* 0x000fe40003f86070 */
[----:B------:R0:W1:Y:S02]  /*0c10*/  F2I.FTZ.U32.TRUNC.NTZ R5, R4 ;  /* 0x0000000400057305 */ /* 0x000064000021f000 */
[----:B0-----:R-:W-:-:S09]  /*0c20*/  IMAD.MOV.U32 R4, RZ, RZ, RZ ;  /* 0x000000ffff047224 */ /* 0x001fd200078e00ff */
[----:B------:R-:W-:Y:S01]  /*0c30*/  @P4 VIADD R10, R10, 0x1 ;  /* 0x000000010a0a4836 */ /* 0x000fe20000000000 */
[----:B------:R-:W-:Y:S02]  /*0c40*/  @!P5 LOP3.LUT R10, RZ, R8, RZ, 0x33, !PT ;  /* 0x00000008ff0ad212 */ /* 0x000fe400078e33ff */
[----:B------:R-:W-:Y:S01]  /*0c50*/  ISETP.NE.U32.AND P5, PT, R12, RZ, PT ;  /* 0x000000ff0c00720c */ /* 0x000fe20003fa5070 */
[----:B-1----:R-:W-:Y:S01]  /*0c60*/  IMAD R9, R9, R5, RZ ;  /* 0x0000000509097224 */ /* 0x002fe200078e02ff */
[----:B------:R-:W-:Y:S01]  /*0c70*/  IADD3 R7, PT, PT, -R10, RZ, RZ ;  /* 0x000000ff0a077210 */ /* 0x000fe20007ffe1ff */
[----:B------:R0:W-:Y:S02]  /*0c80*/  STL [R11], R10 ;  /* 0x0000000a0b007387 */ /* 0x0001e40000100800 */
[----:B------:R-:W-:-:S04]  /*0c90*/  IMAD.HI.U32 R14, R5, R9, R4 ;  /* 0x00000009050e7227 */ /* 0x000fc800078e0004 */
[----:B------:R-:W-:-:S04]  /*0ca0*/  IMAD R3, R8, R7, R3 ;  /* 0x0000000708037224 */ /* 0x000fc800078e0203 */
[----:B------:R-:W-:-:S04]  /*0cb0*/  IMAD.HI.U32 R14, R14, R3, RZ ;  /* 0x000000030e0e7227 */ /* 0x000fc800078e00ff */
[----:B------:R-:W-:-:S04]  /*0cc0*/  IMAD.MOV R5, RZ, RZ, -R14 ;  /* 0x000000ffff057224 */ /* 0x000fc800078e0a0e */
[----:B------:R-:W-:-:S05]  /*0cd0*/  IMAD R5, R12, R5, R3 ;  /* 0x000000050c057224 */ /* 0x000fca00078e0203 */
[----:B------:R-:W-:-:S13]  /*0ce0*/  ISETP.GE.U32.AND P3, PT, R5, R12, PT ;  /* 0x0000000c0500720c */ /* 0x000fda0003f66070 */
[----:B------:R-:W-:Y:S01]  /*0cf0*/  @P3 IMAD.IADD R5, R5, 0x1, -R12 ;  /* 0x0000000105053824 */ /* 0x000fe200078e0a0c */
[----:B------:R-:W-:-:S04]  /*0d00*/  @P3 IADD3 R14, PT, PT, R14, 0x1, RZ ;  /* 0x000000010e0e3810 */ /* 0x000fc80007ffe0ff */
[----:B------:R-:W-:Y:S01]  /*0d10*/  ISETP.GE.U32.AND P4, PT, R5, R12, PT ;  /* 0x0000000c0500720c */ /* 0x000fe20003f86070 */
[----:B------:R-:W-:-:S12]  /*0d20*/  IMAD R5, R6, 0x4, R1 ;  /* 0x0000000406057824 */ /* 0x000fd800078e0201 */
[----:B------:R-:W-:Y:S01]  /*0d30*/  @P4 VIADD R14, R14, 0x1 ;  /* 0x000000010e0e4836 */ /* 0x000fe20000000000 */
[----:B------:R-:W-:-:S05]  /*0d40*/  @!P5 LOP3.LUT R14, RZ, R12, RZ, 0x33, !PT ;  /* 0x0000000cff0ed212 */ /* 0x000fca00078e33ff */
[----:B------:R0:W-:Y:S01]  /*0d50*/  STL [R5], R14 ;  /* 0x0000000e05007387 */ /* 0x0001e20000100800 */
[----:B------:R-:W-:-:S04]  /*0d60*/  IMAD.MOV R4, RZ, RZ, -R14 ;  /* 0x000000ffff047224 */ /* 0x000fc800078e0a0e */
[----:B------:R-:W-:-:S07]  /*0d70*/  IMAD R3, R12, R4, R3 ;  /* 0x000000040c037224 */ /* 0x000fce00078e0203 */
.L_x_3:
[----:B------:R-:W-:Y:S05]  /*0d80*/  BRA.U UP1, `(.L_x_0) ;  /* 0x0000000101647547 */ /* 0x000fea000b800000 */
[----:B------:R-:W-:-:S04]  /*0d90*/  IADD3 R6, PT, PT, R6, -0x2, RZ ;  /* 0xfffffffe06067810 */ /* 0x000fc80007ffe0ff */
[----:B------:R-:W-:-:S06]  /*0da0*/  LEA R6, R6, UR11, 0x2 ;  /* 0x0000000b06067c11 */ /* 0x000fcc000f8e10ff */
[----:B------:R-:W1:Y:S02]  /*0db0*/  LDC R6, c[0x3][R6] ;  /* 0x00c0000006067b82 */ /* 0x000e640000000800 */
[----:B-1----:R-:W1:Y:S01]  /*0dc0*/  I2F.U32.RP R7, R6 ;  /* 0x0000000600077306 */ /* 0x002e620000209000 */
[----:B------:R-:W-:Y:S01]  /*0dd0*/  IMAD.MOV R9, RZ, RZ, -R6 ;  /* 0x000000ffff097224 */ /* 0x000fe200078e0a06 */
[----:B------:R-:W-:-:S06]  /*0de0*/  ISETP.NE.U32.AND P5, PT, R6, RZ, PT ;  /* 0x000000ff0600720c */ /* 0x000fcc0003fa5070 */
[----:B-1----:R-:W1:Y:S02]  /*0df0*/  MUFU.RCP R7, R7 ;  /* 0x0000000700077308 */ /* 0x002e640000001000 */
[----:B-1----:R-:W-:-:S06]  /*0e00*/  VIADD R4, R7, 0xffffffe ;  /* 0x0ffffffe07047836 */ /* 0x002fcc0000000000 */
[----:B0-----:R0:W1:Y:S02]  /*0e10*/  F2I.FTZ.U32.TRUNC.NTZ R5, R4 ;  /* 0x0000000400057305 */ /* 0x001064000021f000 */
[----:B0-----:R-:W-:Y:S02]  /*0e20*/  IMAD.MOV.U32 R4, RZ, RZ, RZ ;  /* 0x000000ffff047224 */ /* 0x001fe400078e00ff */
[----:B-1----:R-:W-:-:S04]  /*0e30*/  IMAD R9, R9, R5, RZ ;  /* 0x0000000509097224 */ /* 0x002fc800078e02ff */
[----:B------:R-:W-:-:S06]  /*0e40*/  IMAD.HI.U32 R8, R5, R9, R4 ;  /* 0x0000000905087227 */ /* 0x000fcc00078e0004 */
[----:B------:R-:W-:-:S05]  /*0e50*/  IMAD.HI.U32 R8, R8, R3, RZ ;  /* 0x0000000308087227 */ /* 0x000fca00078e00ff */
[----:B------:R-:W-:-:S05]  /*0e60*/  IADD3 R5, PT, PT, -R8, RZ, RZ ;  /* 0x000000ff08057210 */ /* 0x000fca0007ffe1ff */
[----:B------:R-:W-:-:S05]  /*0e70*/  IMAD R5, R6, R5, R3 ;  /* 0x0000000506057224 */ /* 0x000fca00078e0203 */
[----:B------:R-:W-:-:S13]  /*0e80*/  ISETP.GE.U32.AND P3, PT, R5, R6, PT ;  /* 0x000000060500720c */ /* 0x000fda0003f66070 */
[----:B------:R-:W-:Y:S02]  /*0e90*/  @P3 IMAD.IADD R5, R5, 0x1, -R6 ;  /* 0x0000000105053824 */ /* 0x000fe400078e0a06 */
[----:B------:R-:W-:-:S03]  /*0ea0*/  @P3 VIADD R8, R8, 0x1 ;  /* 0x0000000108083836 */ /* 0x000fc60000000000 */
[----:B------:R-:W-:Y:S02]  /*0eb0*/  ISETP.GE.U32.AND P4, PT, R5, R6, PT ;  /* 0x000000060500720c */ /* 0x000fe40003f86070 */
[----:B------:R-:W-:-:S11]  /*0ec0*/  LEA R5, R2, R1, 0x2 ;  /* 0x0000000102057211 */ /* 0x000fd600078e10ff */
[----:B------:R-:W-:Y:S01]  /*0ed0*/  @P4 VIADD R8, R8, 0x1 ;  /* 0x0000000108084836 */ /* 0x000fe20000000000 */
[----:B------:R-:W-:-:S05]  /*0ee0*/  @!P5 LOP3.LUT R8, RZ, R6, RZ, 0x33, !PT ;  /* 0x00000006ff08d212 */ /* 0x000fca00078e33ff */
[----:B------:R2:W-:Y:S01]  /*0ef0*/  STL [R5], R8 ;  /* 0x0000000805007387 */ /* 0x0005e20000100800 */
[----:B------:R-:W-:-:S04]  /*0f00*/  IMAD.MOV R2, RZ, RZ, -R8 ;  /* 0x000000ffff027224 */ /* 0x000fc800078e0a08 */
[----:B------:R-:W-:-:S07]  /*0f10*/  IMAD R3, R6, R2, R3 ;  /* 0x0000000206037224 */ /* 0x000fce00078e0203 */
.L_x_0:
[----:B------:R-:W-:Y:S01]  /*0f20*/  IMAD.HI.U32 R0, R0, R3, RZ ;  /* 0x0000000300007227 */ /* 0x000fe200078e00ff */
[----:B------:R-:W-:-:S03]  /*0f30*/  UISETP.NE.AND UP0, UPT, UR6, URZ, UPT ;  /* 0x000000ff0600728c */ /* 0x000fc6000bf05270 */
[----:B------:R-:W-:Y:S01]  /*0f40*/  HFMA2 R25, -RZ, RZ, 0, 0 ;  /* 0x00000000ff197431 */ /* 0x000fe200000001ff */
[----:B------:R-:W-:Y:S01]  /*0f50*/  MOV R17, RZ ;  /* 0x000000ff00117202 */ /* 0x000fe20000000f00 */
[----:B------:R-:W-:Y:S02]  /*0f60*/  IMAD.MOV R0, RZ, RZ, -R0 ;  /* 0x000000ffff007224 */ /* 0x000fe400078e0a00 */
[----:B------:R-:W-:Y:S02]  /*0f70*/  IMAD.MOV.U32 R19, RZ, RZ, RZ ;  /* 0x000000ffff137224 */ /* 0x000fe400078e00ff */
[----:B------:R-:W-:Y:S02]  /*0f80*/  IMAD R22, R0, UR12, R3 ;  /* 0x0000000c00167c24 */ /* 0x000fe4000f8e0203 */
[----:B------:R-:W-:Y:S02]  /*0f90*/  IMAD.MOV.U32 R21, RZ, RZ, RZ ;  /* 0x000000ffff157224 */ /* 0x000fe400078e00ff */
[----:B------:R-:W-:Y:S01]  /*0fa0*/  IMAD.MOV.U32 R23, RZ, RZ, RZ ;  /* 0x000000ffff177224 */ /* 0x000fe200078e00ff */
[----:B------:R-:W-:Y:S01]  /*0fb0*/  ISETP.GE.U32.AND P3, PT, R22, UR12, PT ;  /* 0x0000000c16007c0c */ /* 0x000fe2000bf66070 */
[----:B------:R-:W-:-:S02]  /*0fc0*/  IMAD.MOV.U32 R27, RZ, RZ, RZ ;  /* 0x000000ffff1b7224 */ /* 0x000fc400078e00ff */
[----:B------:R-:W-:Y:S02]  /*0fd0*/  IMAD.MOV.U32 R37, RZ, RZ, RZ ;  /* 0x000000ffff257224 */ /* 0x000fe400078e00ff */
[----:B------:R-:W-:Y:S02]  /*0fe0*/  IMAD.MOV.U32 R39, RZ, RZ, RZ ;  /* 0x000000ffff277224 */ /* 0x000fe400078e00ff */
[C---:B------:R-:W-:Y:S02]  /*0ff0*/  VIADD R0, R1.reuse, 0x80 ;  /* 0x0000008001007836 */ /* 0x040fe40000000000 */
[----:B-1----:R-:W-:-:S04]  /*1000*/  VIADD R20, R1, 0x100 ;  /* 0x0000010001147836 */ /* 0x002fc80000000000 */
[----:B------:R-:W-:-:S05]  /*1010*/  @P3 VIADD R22, R22, -UR12 ;  /* 0x8000000c16163c36 */ /* 0x000fca0008000000 */
[----:B------:R-:W-:-:S13]  /*1020*/  ISETP.GE.U32.AND P3, PT, R22, UR12, PT ;  /* 0x0000000c16007c0c */ /* 0x000fda000bf66070 */
[----:B------:R-:W-:-:S04]  /*1030*/  @P3 IADD3 R22, PT, PT, R22, -UR12, RZ ;  /* 0x8000000c16163c10 */ /* 0x000fc8000fffe0ff */
[----:B------:R-:W-:-:S05]  /*1040*/  SEL R22, R57, R22, !P2 ;  /* 0x0000001639167207 */ /* 0x000fca0005000000 */
[----:B------:R1:W-:Y:S01]  /*1050*/  STL [R1], R22 ;  /* 0x0000001601007387 */ /* 0x0003e20000100800 */
[----:B------:R-:W-:Y:S05]  /*1060*/  BRA.U !UP0, `(.L_x_4) ;  /* 0x0000000508e87547 */ /* 0x000fea000b800000 */
[----:B------:R-:W-:Y:S01]  /*1070*/  UISETP.GE.U32.AND UP0, UPT, UR6, 0x4, UPT ;  /* 0x000000040600788c */ /* 0x000fe2000bf06070 */
[----:B------:R-:W-:Y:S01]  /*1080*/  CS2R R18, SRZ ;  /* 0x0000000000127805 */ /* 0x000fe2000001ff00 */
[----:B------:R-:W-:-:S04]  /*1090*/  ULOP3.LUT UR5, UR6, 0x3, URZ, 0xc0, !UPT ;  /* 0x0000000306057892 */ /* 0x000fc8000f8ec0ff */
[----:B------:R-:W-:-:S03]  /*10a0*/  UISETP.NE.AND UP1, UPT, UR5, URZ, UPT ;  /* 0x000000ff0500728c */ /* 0x000fc6000bf25270 */
[----:B------:R-:W-:Y:S08]  /*10b0*/  BRA.U !UP0, `(.L_x_5) ;  /* 0x0000000508007547 */ /* 0x000ff0000b800000 */
[----:B------:R-:W-:Y:S01]  /*10c0*/  ULOP3.LUT UR4, UR6, 0xfffffffc, URZ, 0xc0, !UPT ;  /* 0xfffffffc06047892 */ /* 0x000fe2000f8ec0ff */
[----:B------:R-:W-:Y:S02]  /*10d0*/  HFMA2 R21, -RZ, RZ, 0, 0 ;  /* 0x00000000ff157431 */ /* 0x000fe400000001ff */
[----:B------:R-:W-:Y:S01]  /*10e0*/  IMAD.MOV.U32 R19, RZ, RZ, RZ ;  /* 0x000000ffff137224 */ /* 0x000fe200078e00ff */
[----:B------:R-:W-:Y:S01]  /*10f0*/  CS2R R24, SRZ ;  /* 0x0000000000187805 */ /* 0x000fe2000001ff00 */
[----:B------:R-:W-:Y:S01]  /*1100*/  IMAD.MOV.U32 R23, RZ, RZ, RZ ;  /* 0x000000ffff177224 */ /* 0x000fe200078e00ff */
[----:B------:R-:W-:Y:S01]  /*1110*/  MOV R39, RZ ;  /* 0x000000ff00277202 */ /* 0x000fe20000000f00 */
[----:B------:R-:W-:Y:S02]  /*1120*/  IMAD.MOV.U32 R27, RZ, RZ, RZ ;  /* 0x000000ffff1b7224 */ /* 0x000fe400078e00ff */
[----:B------:R-:W-:Y:S02]  /*1130*/  IMAD.MOV.U32 R37, RZ, RZ, RZ ;  /* 0x000000ffff257224 */ /* 0x000fe400078e00ff */
[----:B------:R-:W-:-:S02]  /*1140*/  IMAD.MOV.U32 R17, RZ, RZ, RZ ;  /* 0x000000ffff117224 */ /* 0x000fc400078e00ff */
[----:B------:R-:W-:-:S07]  /*1150*/  IMAD.U32 R18, RZ, RZ, UR4 ;  /* 0x00000004ff127e24 */ /* 0x000fce000f8e00ff */
.L_x_6:
[----:B------:R-:W-:-:S06]  /*1160*/  IMAD R4, R24, 0x4, R1 ;  /* 0x0000000418047824 */ /* 0x000fcc00078e0201 */
[----:B0-2---:R-:W2:Y:S01]  /*1170*/  LDL.128 R4, [R4] ;  /* 0x0000000004047983 */ /* 0x005ea20000100c00 */
[C---:B------:R-:W-:Y:S01]  /*1180*/  SHF.L.U32 R26, R24.reuse, 0x2, RZ ;  /* 0x00000002181a7819 */ /* 0x040fe200000006ff */
[----:B------:R-:W-:-:S03]  /*1190*/  VIADD R24, R24, 0x4 ;  /* 0x0000000418187836 */ /* 0x000fc60000000000 */
[----:B------:R-:W2:Y:S02]  /*11a0*/  LDC.64 R44, c[0x3][R26+0x1808] ;  /* 0x00c602001a2c7b82 */ /* 0x000ea40000000a00 */
[----:B------:R-:W-:-:S06]  /*11b0*/  ISETP.NE.AND P3, PT, R24, R18, PT ;  /* 0x000000121800720c */ /* 0x000fcc0003f65270 */
[----:B------:R-:W0:Y:S08]  /*11c0*/  LDC.64 R42, c[0x3][R26+0x1888] ;  /* 0x00c622001a2a7b82 */ /* 0x000e300000000a00 */
[----:B------:R-:W3:Y:S08]  /*11d0*/  LDC.64 R8, c[0x3][R26+0x1908] ;  /* 0x00c642001a087b82 */ /* 0x000ef00000000a00 */
[----:B------:R-:W4:Y:S08]  /*11e0*/  LDC.64 R10, c[0x3][R26+0x1988] ;  /* 0x00c662001a0a7b82 */ /* 0x000f300000000a00 */
[----:B------:R-:W5:Y:S08]  /*11f0*/  LDC.64 R12, c[0x3][R26+0x1a08] ;  /* 0x00c682001a0c7b82 */ /* 0x000f700000000a00 */
[----:B------:R-:W1:Y:S08]  /*1200*/  LDC.64 R14, c[0x3][R26+0x1a88] ;  /* 0x00c6a2001a0e7b82 */ /* 0x000e700000000a00 */
[----:B------:R-:W1:Y:S08]  /*1210*/  LDC.64 R28, c[0x3][R26+0x1b08] ;  /* 0x00c6c2001a1c7b82 */ /* 0x000e700000000a00 */
[----:B------:R-:W1:Y:S08]  /*1220*/  LDC.64 R30, c[0x3][R26+0x1b88] ;  /* 0x00c6e2001a1e7b82 */ /* 0x000e700000000a00 */
[----:B------:R-:W1:Y:S08]  /*1230*/  LDC.64 R32, c[0x3][R26+0x1810] ;  /* 0x00c604001a207b82 */ /* 0x000e700000000a00 */
[----:B------:R-:W1:Y:S08]  /*1240*/  LDC.64 R34, c[0x3][R26+0x1890] ;  /* 0x00c624001a227b82 */ /* 0x000e700000000a00 */
[----:B------:R-:W1:Y:S08]  /*1250*/  LDC.64 R40, c[0x3][R26+0x1910] ;  /* 0x00c644001a287b82 */ /* 0x000e700000000a00 */
[----:B------:R-:W1:Y:S08]  /*1260*/  LDC.64 R2, c[0x3][R26+0x1990] ;  /* 0x00c664001a027b82 */ /* 0x000e700000000a00 */
[----:B------:R-:W1:Y:S08]  /*1270*/  LDC.64 R46, c[0x3][R26+0x1b10] ;  /* 0x00c6c4001a2e7b82 */ /* 0x000e700000000a00 */
[----:B------:R-:W1:Y:S01]  /*1280*/  LDC.64 R48, c[0x3][R26+0x1b90] ;  /* 0x00c6e4001a307b82 */ /* 0x000e620000000a00 */
[----:B--2---:R-:W-:-:S02]  /*1290*/  IMAD R44, R4, R44, R17 ;  /* 0x0000002c042c7224 */ /* 0x004fc400078e0211 */
[C---:B0-----:R-:W-:Y:S02]  /*12a0*/  IMAD R42, R4.reuse, R42, R39 ;  /* 0x0000002a042a7224 */ /* 0x041fe400078e0227 */
[C---:B------:R-:W-:Y:S02]  /*12b0*/  IMAD R17, R5.reuse, R45, R44 ;  /* 0x0000002d05117224 */ /* 0x040fe400078e022c */
[----:B------:R-:W-:Y:S01]  /*12c0*/  IMAD R39, R5, R43, R42 ;  /* 0x0000002b05277224 */ /* 0x000fe200078e022a */
[----:B------:R-:W0:Y:S01]  /*12d0*/  LDC.64 R44, c[0x3][R26+0x1a90] ;  /* 0x00c6a4001a2c7b82 */ /* 0x000e220000000a00 */
[C---:B---3--:R-:W-:Y:S02]  /*12e0*/  IMAD R8, R4.reuse, R8, R37 ;  /* 0x0000000804087224 */ /* 0x048fe400078e0225 */
[C---:B----4-:R-:W-:Y:S02]  /*12f0*/  IMAD R10, R4.reuse, R10, R27 ;  /* 0x0000000a040a7224 */ /* 0x050fe400078e021b */
[----:B-----5:R-:W-:-:S02]  /*1300*/  IMAD R12, R4, R12, R25 ;  /* 0x0000000c040c7224 */ /* 0x020fc400078e0219 */
[C---:B-1----:R-:W-:Y:S01]  /*1310*/  IMAD R14, R4.reuse, R14, R23 ;  /* 0x0000000e040e7224 */ /* 0x042fe200078e0217 */
[----:B------:R-:W1:Y:S01]  /*1320*/  LDC.64 R42, c[0x3][R26+0x1a10] ;  /* 0x00c684001a2a7b82 */ /* 0x000e620000000a00 */
[C---:B------:R-:W-:Y:S02]  /*1330*/  IMAD R28, R4.reuse, R28, R21 ;  /* 0x0000001c041c7224 */ /* 0x040fe400078e0215 */
[----:B------:R-:W-:Y:S02]  /*1340*/  IMAD R30, R4, R30, R19 ;  /* 0x0000001e041e7224 */ /* 0x000fe400078e0213 */
[C---:B------:R-:W-:Y:S02]  /*1350*/  IMAD R9, R5.reuse, R9, R8 ;  /* 0x0000000905097224 */ /* 0x040fe400078e0208 */
[C---:B------:R-:W-:Y:S02]  /*1360*/  IMAD R11, R5.reuse, R11, R10 ;  /* 0x0000000b050b7224 */ /* 0x040fe400078e020a */
[----:B------:R-:W-:-:S02]  /*1370*/  IMAD R13, R5, R13, R12 ;  /* 0x0000000d050d7224 */ /* 0x000fc400078e020c */
[C---:B------:R-:W-:Y:S02]  /*1380*/  IMAD R15, R5.reuse, R15, R14 ;  /* 0x0000000f050f7224 */ /* 0x040fe400078e020e */
[C---:B------:R-:W-:Y:S02]  /*1390*/  IMAD R29, R5.reuse, R29, R28 ;  /* 0x0000001d051d7224 */ /* 0x040fe400078e021c */
[----:B------:R-:W-:Y:S02]  /*13a0*/  IMAD R31, R5, R31, R30 ;  /* 0x0000001f051f7224 */ /* 0x000fe400078e021e */
[C---:B------:R-:W-:Y:S02]  /*13b0*/  IMAD R32, R6.reuse, R32, R17 ;  /* 0x0000002006207224 */ /* 0x040fe400078e0211 */
[C---:B------:R-:W-:Y:S02]  /*13c0*/  IMAD R34, R6.reuse, R34, R39 ;  /* 0x0000002206227224 */ /* 0x040fe400078e0227 */
[----:B------:R-:W-:-:S02]  /*13d0*/  IMAD R40, R6, R40, R9 ;  /* 0x0000002806287224 */ /* 0x000fc400078e0209 */
[C---:B------:R-:W-:Y:S02]  /*13e0*/  IMAD R2, R6.reuse, R2, R11 ;  /* 0x0000000206027224 */ /* 0x040fe400078e020b */
[C---:B-1----:R-:W-:Y:S02]  /*13f0*/  IMAD R42, R6.reuse, R42, R13 ;  /* 0x0000002a062a7224 */ /* 0x042fe400078e020d */
[C---:B0-----:R-:W-:Y:S02]  /*1400*/  IMAD R44, R6.reuse, R44, R15 ;  /* 0x0000002c062c7224 */ /* 0x041fe400078e020f */
[C---:B------:R-:W-:Y:S02]  /*1410*/  IMAD R46, R6.reuse, R46, R29 ;  /* 0x0000002e062e7224 */ /* 0x040fe400078e021d */
[----:B------:R-:W-:Y:S02]  /*1420*/  IMAD R48, R6, R48, R31 ;  /* 0x0000003006307224 */ /* 0x000fe400078e021f */
[----:B------:R-:W-:-:S02]  /*1430*/  IMAD R17, R7, R33, R32 ;  /* 0x0000002107117224 */ /* 0x000fc400078e0220 */
[C---:B------:R-:W-:Y:S02]  /*1440*/  IMAD R39, R7.reuse, R35, R34 ;  /* 0x0000002307277224 */ /* 0x040fe400078e0222 */
[C---:B------:R-:W-:Y:S02]  /*1450*/  IMAD R37, R7.reuse, R41, R40 ;  /* 0x0000002907257224 */ /* 0x040fe400078e0228 */
[C---:B------:R-:W-:Y:S02]  /*1460*/  IMAD R27, R7.reuse, R3, R2 ;  /* 0x00000003071b7224 */ /* 0x040fe400078e0202 */
[C---:B------:R-:W-:Y:S02]  /*1470*/  IMAD R25, R7.reuse, R43, R42 ;  /* 0x0000002b07197224 */ /* 0x040fe400078e022a */
[C---:B------:R-:W-:Y:S02]  /*1480*/  IMAD R23, R7.reuse, R45, R44 ;  /* 0x0000002d07177224 */ /* 0x040fe400078e022c */
[----:B------:R-:W-:-:S02]  /*1490*/  IMAD R21, R7, R47, R46 ;  /* 0x0000002f07157224 */ /* 0x000fc400078e022e */
[----:B------:R-:W-:Y:S01]  /*14a0*/  IMAD R19, R7, R49, R48 ;  /* 0x0000003107137224 */ /* 0x000fe200078e0230 */
[----:B------:R-:W-:Y:S06]  /*14b0*/  @P3 BRA `(.L_x_6) ;  /* 0xfffffffc00283947 */ /* 0x000fec000383ffff */
.L_x_5:
[----:B------:R-:W-:Y:S05]  /*14c0*/  BRA.U !UP1, `(.L_x_4) ;  /* 0x0000000109d07547 */ /* 0x000fea000b800000 */
[----:B------:R-:W-:Y:S02]  /*14d0*/  UISETP.NE.AND UP0, UPT, UR5, 0x1, UPT ;  /* 0x000000010500788c */ /* 0x000fe4000bf05270 */
[----:B------:R-:W-:-:S04]  /*14e0*/  ULOP3.LUT UR4, UR6, 0x1, URZ, 0xc0, !UPT ;  /* 0x0000000106047892 */ /* 0x000fc8000f8ec0ff */
[----:B------:R-:W-:-:S03]  /*14f0*/  UISETP.NE.U32.AND UP1, UPT, UR4, 0x1, UPT ;  /* 0x000000010400788c */ /* 0x000fc6000bf25070 */
[----:B------:R-:W-:Y:S08]  /*1500*/  BRA.U !UP0, `(.L_x_7) ;  /* 0x0000000108707547 */ /* 0x000ff0000b800000 */
[----:B------:R-:W-:-:S06]  /*1510*/  IMAD R6, R18, 0x4, R1 ;  /* 0x0000000412067824 */ /* 0x000fcc00078e0201 */
[----:B------:R-:W3:Y:S01]  /*1520*/  LDL.64 R6, [R6] ;  /* 0x0000000006067983 */ /* 0x000ee20000100a00 */
[C---:B------:R-:W-:Y:S01]  /*1530*/  IMAD.SHL.U32 R12, R18.reuse, 0x4, RZ ;  /* 0x00000004120c7824 */ /* 0x040fe200078e00ff */
[----:B------:R-:W-:-:S03]  /*1540*/  IADD3 R18, PT, PT, R18, 0x2, RZ ;  /* 0x0000000212127810 */ /* 0x000fc60007ffe0ff */
[----:B0-----:R-:W3:Y:S08]  /*1550*/  LDC.64 R14, c[0x3][R12+0x1808] ;  /* 0x00c602000c0e7b82 */ /* 0x001ef00000000a00 */
[----:B------:R-:W0:Y:S08]  /*1560*/  LDC.64 R28, c[0x3][R12+0x1888] ;  /* 0x00c622000c1c7b82 */ /* 0x000e300000000a00 */
[----:B------:R-:W4:Y:S08]  /*1570*/  LDC.64 R30, c[0x3][R12+0x1908] ;  /* 0x00c642000c1e7b82 */ /* 0x000f300000000a00 */
[----:B------:R-:W5:Y:S08]  /*1580*/  LDC.64 R32, c[0x3][R12+0x1988] ;  /* 0x00c662000c207b82 */ /* 0x000f700000000a00 */
[----:B--2---:R-:W2:Y:S08]  /*1590*/  LDC.64 R4, c[0x3][R12+0x1a08] ;  /* 0x00c682000c047b82 */ /* 0x004eb00000000a00 */
[----:B------:R-:W1:Y:S08]  /*15a0*/  LDC.64 R2, c[0x3][R12+0x1a88] ;  /* 0x00c6a2000c027b82 */ /* 0x000e700000000a00 */
[----:B------:R-:W1:Y:S08]  /*15b0*/  LDC.64 R8, c[0x3][R12+0x1b08] ;  /* 0x00c6c2000c087b82 */ /* 0x000e700000000a00 */
[----:B------:R-:W1:Y:S01]  /*15c0*/  LDC.64 R10, c[0x3][R12+0x1b88] ;  /* 0x00c6e2000c0a7b82 */ /* 0x000e620000000a00 */
[----:B---3--:R-:W-:-:S02]  /*15d0*/  IMAD R14, R6, R14, R17 ;  /* 0x0000000e060e7224 */ /* 0x008fc400078e0211 */
[C---:B0-----:R-:W-:Y:S02]  /*15e0*/  IMAD R28, R6.reuse, R28, R39 ;  /* 0x0000001c061c7224 */ /* 0x041fe400078e0227 */
[C---:B----4-:R-:W-:Y:S02]  /*15f0*/  IMAD R30, R6.reuse, R30, R37 ;  /* 0x0000001e061e7224 */ /* 0x050fe400078e0225 */
[C---:B-----5:R-:W-:Y:S02]  /*1600*/  IMAD R32, R6.reuse, R32, R27 ;  /* 0x0000002006207224 */ /* 0x060fe400078e021b */
[C---:B--2---:R-:W-:Y:S02]  /*1610*/  IMAD R4, R6.reuse, R4, R25 ;  /* 0x0000000406047224 */ /* 0x044fe400078e0219 */
[C---:B-1----:R-:W-:Y:S02]  /*1620*/  IMAD R2, R6.reuse, R2, R23 ;  /* 0x0000000206027224 */ /* 0x042fe400078e0217 */
[----:B------:R-:W-:-:S02]  /*1630*/  IMAD R8, R6, R8, R21 ;  /* 0x0000000806087224 */ /* 0x000fc400078e0215 */
[----:B------:R-:W-:Y:S02]  /*1640*/  IMAD R10, R6, R10, R19 ;  /* 0x0000000a060a7224 */ /* 0x000fe400078e0213 */
[-C--:B------:R-:W-:Y:S02]  /*1650*/  IMAD R17, R15, R7.reuse, R14 ;  /* 0x000000070f117224 */ /* 0x080fe400078e020e */
[-C--:B------:R-:W-:Y:S02]  /*1660*/  IMAD R39, R29, R7.reuse, R28 ;  /* 0x000000071d277224 */ /* 0x080fe400078e021c */
[-C--:B------:R-:W-:Y:S02]  /*1670*/  IMAD R37, R31, R7.reuse, R30 ;  /* 0x000000071f257224 */ /* 0x080fe400078e021e */
[-C--:B------:R-:W-:Y:S02]  /*1680*/  IMAD R27, R33, R7.reuse, R32 ;  /* 0x00000007211b7224 */ /* 0x080fe400078e0220 */
[----:B------:R-:W-:-:S02]  /*1690*/  IMAD R25, R5, R7, R4 ;  /* 0x0000000705197224 */ /* 0x000fc400078e0204 */
[-C--:B------:R-:W-:Y:S02]  /*16a0*/  IMAD R23, R3, R7.reuse, R2 ;  /* 0x0000000703177224 */ /* 0x080fe400078e0202 */
[-C--:B------:R-:W-:Y:S02]  /*16b0*/  IMAD R21, R9, R7.reuse, R8 ;  /* 0x0000000709157224 */ /* 0x080fe400078e0208 */
[----:B------:R-:W-:-:S07]  /*16c0*/  IMAD R19, R11, R7, R10 ;  /* 0x000000070b137224 */ /* 0x000fce00078e020a */
.L_x_7:
[----:B------:R-:W-:Y:S05]  /*16d0*/  BRA.U UP1, `(.L_x_4) ;  /* 0x00000001014c7547 */ /* 0x000fea000b800000 */
[----:B------:R-:W-:-:S06]  /*16e0*/  IMAD R2, R18, 0x4, R1 ;  /* 0x0000000412027824 */ /* 0x000fcc00078e0201 */
[----:B------:R-:W3:Y:S01]  /*16f0*/  LDL R2, [R2] ;  /* 0x0000000002027983 */ /* 0x000ee20000100800 */
[----:B------:R-:W-:-:S04]  /*1700*/  IMAD.SHL.U32 R18, R18, 0x4, RZ ;  /* 0x0000000412127824 */ /* 0x000fc800078e00ff */
[----:B------:R-:W3:Y:S08]  /*1710*/  LDC R3, c[0x3][R18+0x1808] ;  /* 0x00c6020012037b82 */ /* 0x000ef00000000800 */
[----:B------:R-:W4:Y:S08]  /*1720*/  LDC R4, c[0x3][R18+0x1888] ;  /* 0x00c6220012047b82 */ /* 0x000f300000000800 */
[----:B0-2---:R-:W0:Y:S08]  /*1730*/  LDC R5, c[0x3][R18+0x1908] ;  /* 0x00c6420012057b82 */ /* 0x005e300000000800 */
[----:B------:R-:W2:Y:S08]  /*1740*/  LDC R6, c[0x3][R18+0x1988] ;  /* 0x00c6620012067b82 */ /* 0x000eb00000000800 */
[----:B------:R-:W5:Y:S08]  /*1750*/  LDC R7, c[0x3][R18+0x1a08] ;  /* 0x00c6820012077b82 */ /* 0x000f700000000800 */
[----:B------:R-:W1:Y:S08]  /*1760*/  LDC R8, c[0x3][R18+0x1a88] ;  /* 0x00c6a20012087b82 */ /* 0x000e700000000800 */
[----:B------:R-:W1:Y:S08]  /*1770*/  LDC R9, c[0x3][R18+0x1b08] ;  /* 0x00c6c20012097b82 */ /* 0x000e700000000800 */
[----:B------:R-:W1:Y:S01]  /*1780*/  LDC R10, c[0x3][R18+0x1b88] ;  /* 0x00c6e200120a7b82 */ /* 0x000e620000000800 */
[----:B---3--:R-:W-:-:S02]  /*1790*/  IMAD R17, R2, R3, R17 ;  /* 0x0000000302117224 */ /* 0x008fc400078e0211 */
[C---:B----4-:R-:W-:Y:S02]  /*17a0*/  IMAD R39, R2.reuse, R4, R39 ;  /* 0x0000000402277224 */ /* 0x050fe400078e0227 */
[C---:B0-----:R-:W-:Y:S02]  /*17b0*/  IMAD R37, R2.reuse, R5, R37 ;  /* 0x0000000502257224 */ /* 0x041fe400078e0225 */
[C---:B--2---:R-:W-:Y:S02]  /*17c0*/  IMAD R27, R2.reuse, R6, R27 ;  /* 0x00000006021b7224 */ /* 0x044fe400078e021b */
[C---:B-----5:R-:W-:Y:S02]  /*17d0*/  IMAD R25, R2.reuse, R7, R25 ;  /* 0x0000000702197224 */ /* 0x060fe400078e0219 */
[C---:B-1----:R-:W-:Y:S02]  /*17e0*/  IMAD R23, R2.reuse, R8, R23 ;  /* 0x0000000802177224 */ /* 0x042fe400078e0217 */
[----:B------:R-:W-:-:S02]  /*17f0*/  IMAD R21, R2, R9, R21 ;  /* 0x0000000902157224 */ /* 0x000fc400078e0215 */
[----:B------:R-:W-:-:S07]  /*1800*/  IMAD R19, R2, R10, R19 ;  /* 0x0000000a02137224 */ /* 0x000fce00078e0213 */
.L_x_4:
[----:B------:R-:W3:Y:S08]  /*1810*/  LDC.64 R40, c[0x0][0x3d0] ;  /* 0x0000f400ff287b82 */ /* 0x000ef00000000a00 */
[----:B------:R-:W4:Y:S01]  /*1820*/  LDC.64 R52, c[0x0][0x390] ;  /* 0x0000e400ff347b82 */ /* 0x000f220000000a00 */
[----:B------:R-:W-:-:S07]  /*1830*/  IMAD R18, R22, 0x3, RZ ;  /* 0x0000000316127824 */ /* 0x000fce00078e02ff */
[----:B0-2---:R-:W0:Y:S01]  /*1840*/  LDC.64 R4, c[0x0][0x3b0] ;  /* 0x0000ec00ff047b82 */ /* 0x005e220000000a00 */
[----:B---3--:R-:W-:-:S07]  /*1850*/  IMAD.WIDE.U32 R40, R23, 0x8, R40 ;  /* 0x0000000817287825 */ /* 0x008fce00078e0028 */
[----:B------:R-:W2:Y:S01]  /*1860*/  LDC.64 R8, c[0x0][0x3b8] ;  /* 0x0000ee00ff087b82 */ /* 0x000ea20000000a00 */
[----:B------:R-:W3:Y:S01]  /*1870*/  LDG.E.64 R40, desc[UR8][R40.64] ;  /* 0x0000000828287981 */ /* 0x000ee2000c1e1b00 */
[----:B----4-:R-:W-:-:S06]  /*1880*/  IMAD.WIDE.U32 R52, R18, 0x8, R52 ;  /* 0x0000000812347825 */ /* 0x010fcc00078e0034 */
[----:B------:R-:W4:Y:S01]  /*1890*/  LDC.64 R12, c[0x0][0x3c0] ;  /* 0x0000f000ff0c7b82 */ /* 0x000f220000000a00 */
[----:B------:R-:W3:Y:S01]  /*18a0*/  LDG.E.64 R2, desc[UR8][R52.64] ;  /* 0x0000000834027981 */ /* 0x000ee2000c1e1b00 */
[----:B0-----:R-:W-:-:S06]  /*18b0*/  IMAD.WIDE.U32 R4, R39, 0x10, R4 ;  /* 0x0000001027047825 */ /* 0x001fcc00078e0004 */
[----:B------:R-:W0:Y:S01]  /*18c0*/  LDC.64 R32, c[0x0][0x3e0] ;  /* 0x0000f800ff207b82 */ /* 0x000e220000000a00 */
[----:B------:R-:W3:Y:S07]  /*18d0*/  LDG.E.128 R4, desc[UR8][R4.64] ;  /* 0x0000000804047981 */ /* 0x000eee000c1e1d00 */
[----:B------:R-:W1:Y:S01]  /*18e0*/  LDC.64 R34, c[0x0][0x3d8] ;  /* 0x0000f600ff227b82 */ /* 0x000e620000000a00 */
[----:B--2---:R-:W-:-:S06]  /*18f0*/  IMAD.WIDE.U32 R8, R37, 0x10, R8 ;  /* 0x0000001025087825 */ /* 0x004fcc00078e0008 */
[----:B------:R-:W2:Y:S01]  /*1900*/  LDG.E.128 R8, desc[UR8][R8.64] ;  /* 0x0000000808087981 */ /* 0x000ea2000c1e1d00 */
[----:B----4-:R-:W-:Y:S01]  /*1910*/  IMAD.WIDE.U32 R12, R27, 0x10, R12 ;  /* 0x000000101b0c7825 */ /* 0x010fe200078e000c */
[----:B------:R-:W4:Y:S05]  /*1920*/  LDC.64 R30, c[0x0][0x3a0] ;  /* 0x0000e800ff1e7b82 */ /* 0x000f2a0000000a00 */
[----:B------:R-:W2:Y:S03]  /*1930*/  LDG.E.128 R12, desc[UR8][R12.64] ;  /* 0x000000080c0c7981 */ /* 0x000ea6000c1e1d00 */
[----:B------:R-:W4:Y:S01]  /*1940*/  LDC.64 R28, c[0x0][0x3c8] ;  /* 0x0000f200ff1c7b82 */ /* 0x000f220000000a00 */
[----:B0-----:R-:W-:-:S04]  /*1950*/  IMAD.WIDE.U32 R42, R19, 0x8, R32 ;  /* 0x00000008132a7825 */ /* 0x001fc800078e0020 */
[----:B-1----:R-:W-:Y:S02]  /*1960*/  IMAD.WIDE.U32 R58, R21, 0x8, R34 ;  /* 0x00000008153a7825 */ /* 0x002fe400078e0022 */
[----:B------:R-:W5:Y:S04]  /*1970*/  LDG.E.64 R42, desc[UR8][R42.64] ;  /* 0x000000082a2a7981 */ /* 0x000f68000c1e1b00 */
[----:B------:R-:W5:Y:S01]  /*1980*/  LDG.E.64 R58, desc[UR8][R58.64] ;  /* 0x000000083a3a7981 */ /* 0x000f62000c1e1b00 */
[----:B----4-:R-:W-:-:S04]  /*1990*/  IMAD.WIDE.U32 R30, R22, 0x10, R30 ;  /* 0x00000010161e7825 */ /* 0x010fc800078e001e */
[----:B------:R-:W-:Y:S02]  /*19a0*/  IMAD.WIDE.U32 R32, R25, 0x10, R28 ;  /* 0x0000001019207825 */ /* 0x000fe400078e001c */
[----:B------:R-:W5:Y:S04]  /*19b0*/  LDG.E.128 R28, desc[UR8][R30.64] ;  /* 0x000000081e1c7981 */ /* 0x000f68000c1e1d00 */
[----:B------:R-:W5:Y:S01]  /*19c0*/  LDG.E.128 R32, desc[UR8][R32.64] ;  /* 0x0000000820207981 */ /* 0x000f62000c1e1d00 */
[----:B------:R-:W-:-:S03]  /*19d0*/  IMAD.MOV.U32 R48, RZ, RZ, 0x1 ;  /* 0x00000001ff307424 */ /* 0x000fc600078e00ff */
[----:B------:R0:W-:Y:S04]  /*19e0*/  STL.128 [R1+0x100], RZ ;  /* 0x000100ff01007387 */ /* 0x0001e80000100c00 */
[----:B------:R0:W-:Y:S01]  /*19f0*/  STL.128 [R1+0x110], RZ ;  /* 0x000110ff01007387 */ /* 0x0001e20000100c00 */
[----:B------:R-:W-:Y:S01]  /*1a00*/  @P0 IADD3 R16, PT, PT, R16, 0x1, RZ ;  /* 0x0000000110100810 */ /* 0x000fe20007ffe0ff */
[----:B------:R-:W-:Y:S04]  /*1a10*/  BSSY.RECONVERGENT B0, `(.L_x_8) ;  /* 0x0000022000007945 */ /* 0x000fe80003800200 */
[----:B------:R-:W-:-:S05]  /*1a20*/  @P1 VIADD R16, R16, 0x1 ;  /* 0x0000000110101836 */ /* 0x000fca0000000000 */
[----:B------:R-:W-:Y:S01]  /*1a30*/  SEL R16, R57, R16, !P2 ;  /* 0x0000001039107207 */ /* 0x000fe20005000000 */
[----:B---3--:R-:W-:-:S06]  /*1a40*/  DADD R46, -RZ, |R40| ;  /* 0x00000000ff2e7229 */ /* 0x008fcc0000000528 */
[----:B------:R-:W1:Y:S01]  /*1a50*/  MUFU.RCP64H R49, R47 ;  /* 0x0000002f00317308 */ /* 0x000e620000001800 */
[----:B------:R-:W-:-:S14]  /*1a60*/  DSETP.GTU.AND P3, PT, R40, RZ, PT ;  /* 0x000000ff2800722a */ /* 0x000fdc0003f6c000 */
[----:B------:R-:W3:Y:S01]  /*1a70*/  @!P3 LDC.64 R44, c[0x3][0x1f88] ;  /* 0x00c7e200ff2cbb82 */ /* 0x000ee20000000a00 */
[----:B-1----:R-:W-:Y:S01]  /*1a80*/  DFMA R54, -|R40|, R48, 1 ;  /* 0x3ff000002836742b */ /* 0x002fe20000000330 */
[----:B------:R-:W-:Y:S01]  /*1a90*/  @!P3 MOV R50, R2 ;  /* 0x000000020032b202 */ /* 0x000fe20000000f00 */
[----:B------:R-:W-:-:S06]  /*1aa0*/  @!P3 IMAD.MOV.U32 R51, RZ, RZ, R3 ;  /* 0x000000ffff33b224 */ /* 0x000fcc00078e0003 */
[----:B------:R-:W-:Y:S01]  /*1ab0*/  DFMA R54, R54, R54, R54 ;  /* 0x000000363636722b */ /* 0x000fe20000000036 */
[----:B------:R-:W3:Y:S07]  /*1ac0*/  @P3 LDC.64 R50, c[0x3][0x1fa0] ;  /* 0x00c7e800ff323b82 */ /* 0x000eee0000000a00 */
[----:B------:R-:W-:Y:S01]  /*1ad0*/  DFMA R54, R48, R54, R48 ;  /* 0x000000363036722b */ /* 0x000fe20000000030 */
[----:B------:R-:W-:-:S07]  /*1ae0*/  @P3 IMAD.MOV.U32 R44, RZ, RZ, R2 ;  /* 0x000000ffff2c3224 */ /* 0x000fce00078e0002 */
[----:B------:R-:W-:Y:S01]  /*1af0*/  DFMA R48, -|R40|, R54, 1 ;  /* 0x3ff000002830742b */ /* 0x000fe20000000336 */
[----:B------:R-:W-:-:S07]  /*1b00*/  @P3 IMAD.MOV.U32 R45, RZ, RZ, R3 ;  /* 0x000000ffff2d3224 */ /* 0x000fce00078e0003 */
[----:B------:R-:W-:Y:S02]  /*1b10*/  DFMA R48, R54, R48, R54 ;  /* 0x000000303630722b */ /* 0x000fe40000000036 */
[----:B---3--:R-:W-:-:S08]  /*1b20*/  DADD R44, R50, -R44 ;  /* 0x00000000322c7229 */ /* 0x008fd0000000082c */
[----:B------:R-:W-:-:S08]  /*1b30*/  DMUL R50, R44, R48 ;  /* 0x000000302c327228 */ /* 0x000fd00000000000 */
[----:B------:R-:W-:-:S08]  /*1b40*/  DFMA R40, -|R40|, R50, R44 ;  /* 0x000000322828722b */ /* 0x000fd0000000032c */
[----:B------:R-:W-:Y:S01]  /*1b50*/  DFMA R40, R48, R40, R50 ;  /* 0x000000283028722b */ /* 0x000fe20000000032 */
[----:B------:R0:W-:Y:S04]  /*1b60*/  STL.64 [R1+0x80], R4 ;  /* 0x0000800401007387 */ /* 0x0001e80000100a00 */
[----:B--2---:R0:W-:Y:S04]  /*1b70*/  STL.64 [R1+0x90], R8 ;  /* 0x0000900801007387 */ /* 0x0041e80000100a00 */
[----:B------:R0:W-:Y:S01]  /*1b80*/  STL.64 [R1+0xa0], R12 ;  /* 0x0000a00c01007387 */ /* 0x0001e20000100a00 */
[----:B------:R-:W-:Y:S01]  /*1b90*/  FFMA R22, RZ, R47, R41 ;  /* 0x0000002fff167223 */ /* 0x000fe20000000029 */
[----:B------:R-:W-:-:S04]  /*1ba0*/  FSETP.GEU.AND P4, PT, |R45|, 6.5827683646048100446e-37, PT ;  /* 0x036000002d00780b */ /* 0x000fc80003f8e200 */
[----:B------:R-:W-:-:S13]  /*1bb0*/  FSETP.GT.AND P0, PT, |R22|, 1.469367938527859385e-39, PT ;  /* 0x001000001600780b */ /* 0x000fda0003f04200 */
[----:B0-----:R-:W-:Y:S05]  /*1bc0*/  @P0 BRA P4, `(.L_x_9) ;  /* 0x0000000000180947 */ /* 0x001fea0002000000 */
[----:B------:R-:W-:Y:S01]  /*1bd0*/  IMAD.MOV.U32 R4, RZ, RZ, R46 ;  /* 0x000000ffff047224 */ /* 0x000fe200078e002e */
[----:B------:R-:W-:Y:S01]  /*1be0*/  MOV R46, 0x1c10 ;  /* 0x00001c10002e7802 */ /* 0x000fe20000000f00 */
[----:B------:R-:W-:-:S07]  /*1bf0*/  IMAD.MOV.U32 R5, RZ, RZ, R47 ;  /* 0x000000ffff057224 */ /* 0x000fce00078e002f */
[----:B-----5:R-:W-:Y:S05]  /*1c00*/  CALL.REL.NOINC `($__internal_1_$__cuda_sm20_div_rn_f64_full) ;  /* 0x0000003000ec7944 */ /* 0x020fea0003c00000 */
[----:B------:R-:W-:Y:S01]  /*1c10*/  MOV R40, R4 ;  /* 0x0000000400287202 */ /* 0x000fe20000000f00 */
[----:B------:R-:W-:-:S07]  /*1c20*/  IMAD.MOV.U32 R41, RZ, RZ, R5 ;  /* 0x000000ffff297224 */ /* 0x000fce00078e0005 */
.L_x_9:
[----:B------:R-:W-:Y:S05]  /*1c30*/  BSYNC.RECONVERGENT B0 ;  /* 0x0000000000007941 */ /* 0x000fea0003800200 */
.L_x_8:
[----:B------:R-:W2:Y:S01]  /*1c40*/  LDG.E.64 R12, desc[UR8][R52.64+0x8] ;  /* 0x00000808340c7981 */ /* 0x000ea2000c1e1b00 */
[----:B-----5:R-:W-:Y:S01]  /*1c50*/  DADD R4, -RZ, |R58| ;  /* 0x00000000ff047229 */ /* 0x020fe2000000053a */
[----:B------:R-:W-:Y:S01]  /*1c60*/  IMAD.MOV.U32 R8, RZ, RZ, 0x1 ;  /* 0x00000001ff087424 */ /* 0x000fe200078e00ff */
[C---:B------:R-:W-:Y:S01]  /*1c70*/  DSETP.GTU.AND P0, PT, R58.reuse, RZ, PT ;  /* 0x000000ff3a00722a */ /* 0x040fe20003f0c000 */
[----:B------:R-:W-:Y:S03]  /*1c80*/  BSSY.RECONVERGENT B0, `(.L_x_10) ;  /* 0x0000019000007945 */ /* 0x000fe60003800200 */
[----:B------:R-:W0:Y:S10]  /*1c90*/  MUFU.RCP64H R9, R5 ;  /* 0x0000000500097308 */ /* 0x000e340000001800 */
[----:B------:R-:W1:Y:S01]  /*1ca0*/  @!P0 LDC.64 R44, c[0x3][0x1f90] ;  /* 0x00c7e400ff2c8b82 */ /* 0x000e620000000a00 */
[----:B0-----:R-:W-:-:S08]  /*1cb0*/  DFMA R46, -|R58|, R8, 1 ;  /* 0x3ff000003a2e742b */ /* 0x001fd00000000308 */
[----:B------:R-:W-:-:S08]  /*1cc0*/  DFMA R46, R46, R46, R46 ;  /* 0x0000002e2e2e722b */ /* 0x000fd0000000002e */
[----:B------:R-:W-:-:S08]  /*1cd0*/  DFMA R8, R8, R46, R8 ;  /* 0x0000002e0808722b */ /* 0x000fd00000000008 */
[----:B------:R-:W-:-:S08]  /*1ce0*/  DFMA R46, -|R58|, R8, 1 ;  /* 0x3ff000003a2e742b */ /* 0x000fd00000000308 */
[----:B------:R-:W-:Y:S01]  /*1cf0*/  DFMA R46, R8, R46, R8 ;  /* 0x0000002e082e722b */ /* 0x000fe20000000008 */
[--C-:B--2---:R-:W-:Y:S01]  /*1d00*/  @!P0 IMAD.MOV.U32 R48, RZ, RZ, R12.reuse ;  /* 0x000000ffff308224 */ /* 0x104fe200078e000c */
[----:B------:R-:W-:Y:S01]  /*1d10*/  @!P0 MOV R49, R13 ;  /* 0x0000000d00318202 */ /* 0x000fe20000000f00 */
[----:B------:R-:W-:Y:S02]  /*1d20*/  @P0 IMAD.MOV.U32 R44, RZ, RZ, R12 ;  /* 0x000000ffff2c0224 */ /* 0x000fe400078e000c */
[----:B------:R-:W-:-:S03]  /*1d30*/  @P0 IMAD.MOV.U32 R45, RZ, RZ, R13 ;  /* 0x000000ffff2d0224 */ /* 0x000fc600078e000d */
[----:B------:R-:W1:Y:S03]  /*1d40*/  @P0 LDC.64 R48, c[0x3][0x1fa8] ;  /* 0x00c7ea00ff300b82 */ /* 0x000e660000000a00 */
[----:B-1----:R-:W-:-:S08]  /*1d50*/  DADD R44, R48, -R44 ;  /* 0x00000000302c7229 */ /* 0x002fd0000000082c */
[----:B------:R-:W-:Y:S02]  /*1d60*/  DMUL R8, R44, R46 ;  /* 0x0000002e2c087228 */ /* 0x000fe40000000000 */
[----:B------:R-:W-:-:S06]  /*1d70*/  FSETP.GEU.AND P2, PT, |R45|, 6.5827683646048100446e-37, PT ;  /* 0x036000002d00780b */ /* 0x000fcc0003f4e200 */
[----:B------:R-:W-:-:S08]  /*1d80*/  DFMA R58, -|R58|, R8, R44 ;  /* 0x000000083a3a722b */ /* 0x000fd0000000032c */
[----:B------:R-:W-:-:S10]  /*1d90*/  DFMA R58, R46, R58, R8 ;  /* 0x0000003a2e3a722b */ /* 0x000fd40000000008 */
[----:B------:R-:W-:-:S05]  /*1da0*/  FFMA R8, RZ, R5, R59 ;  /* 0x00000005ff087223 */ /* 0x000fca000000003b */
[----:B------:R-:W-:-:S13]  /*1db0*/  FSETP.GT.AND P1, PT, |R8|, 1.469367938527859385e-39, PT ;  /* 0x001000000800780b */ /* 0x000fda0003f24200 */
[----:B------:R-:W-:Y:S05]  /*1dc0*/  @P1 BRA P2, `(.L_x_11) ;  /* 0x0000000000101947 */ /* 0x000fea0001000000 */
[----:B------:R-:W-:-:S07]  /*1dd0*/  MOV R46, 0x1df0 ;  /* 0x00001df0002e7802 */ /* 0x000fce0000000f00 */
[----:B------:R-:W-:Y:S05]  /*1de0*/  CALL.REL.NOINC `($__internal_1_$__cuda_sm20_div_rn_f64_full) ;  /* 0x0000003000747944 */ /* 0x000fea0003c00000 */
[----:B------:R-:W-:Y:S01]  /*1df0*/  IMAD.MOV.U32 R58, RZ, RZ, R4 ;  /* 0x000000ffff3a7224 */ /* 0x000fe200078e0004 */
[----:B------:R-:W-:-:S07]  /*1e00*/  MOV R59, R5 ;  /* 0x00000005003b7202 */ /* 0x000fce0000000f00 */
.L_x_11:
[----:B------:R-:W-:Y:S05]  /*1e10*/  BSYNC.RECONVERGENT B0 ;  /* 0x0000000000007941 */ /* 0x000fea0003800200 */
.L_x_10:
[----:B------:R-:W2:Y:S01]  /*1e20*/  LDG.E.64 R8, desc[UR8][R52.64+0x10] ;  /* 0x0000100834087981 */ /* 0x000ea2000c1e1b00 */
[----:B------:R-:W-:Y:S01]  /*1e30*/  DADD R46, -RZ, |R42| ;  /* 0x00000000ff2e7229 */ /* 0x000fe2000000052a */
        /* <DEDUP_REMOVED lines=10> */
[----:B--2---:R-:W-:Y:S01]  /*1ee0*/  @!P0 IMAD.MOV.U32 R50, RZ, RZ, R8 ;  /* 0x000000ffff328224 */ /* 0x004fe200078e0008 */
[----:B------:R-:W-:Y:S01]  /*1ef0*/  @P0 MOV R44, R8 ;  /* 0x00000008002c0202 */ /* 0x000fe20000000f00 */
[--C-:B------:R-:W-:Y:S02]  /*1f00*/  @!P0 IMAD.MOV.U32 R51, RZ, RZ, R9.reuse ;  /* 0x000000ffff338224 */ /* 0x100fe400078e0009 */
[----:B------:R-:W-:-:S04]  /*1f10*/  @P0 IMAD.MOV.U32 R45, RZ, RZ, R9 ;  /* 0x000000ffff2d0224 */ /* 0x000fc800078e0009 */
[----:B------:R-:W1:Y:S02]  /*1f20*/  @P0 LDC.64 R50, c[0x3][0x1fb0] ;  /* 0x00c7ec00ff320b82 */ /* 0x000e640000000a00 */
        /* <DEDUP_REMOVED lines=8> */
[----:B------:R-:W-:Y:S01]  /*1fb0*/  IMAD.MOV.U32 R4, RZ, RZ, R46 ;  /* 0x000000ffff047224 */ /* 0x000fe200078e002e */
[----:B------:R-:W-:Y:S01]  /*1fc0*/  MOV R46, 0x1ff0 ;  /* 0x00001ff0002e7802 */ /* 0x000fe20000000f00 */
[----:B------:R-:W-:-:S07]  /*1fd0*/  IMAD.MOV.U32 R5, RZ, RZ, R47 ;  /* 0x000000ffff057224 */ /* 0x000fce00078e002f */
[----:B------:R-:W-:Y:S05]  /*1fe0*/  CALL.REL.NOINC `($__internal_1_$__cuda_sm20_div_rn_f64_full) ;  /* 0x0000002c00f47944 */ /* 0x000fea0003c00000 */
.L_x_13:
[----:B------:R-:W-:Y:S05]  /*1ff0*/  BSYNC.RECONVERGENT B0 ;  /* 0x0000000000007941 */ /* 0x000fea0003800200 */
.L_x_12:
[----:B------:R-:W-:Y:S01]  /*2000*/  DSETP.MIN.AND P0, P1, R58, R40, PT ;  /* 0x000000283a00722a */ /* 0x000fe20003900000 */
[----:B------:R-:W-:Y:S01]  /*2010*/  IMAD.MOV.U32 R43, RZ, RZ, R41 ;  /* 0x000000ffff2b7224 */ /* 0x000fe200078e0029 */
[----:B------:R-:W-:Y:S01]  /*2020*/  MOV R22, R59 ;  /* 0x0000003b00167202 */ /* 0x000fe20000000f00 */
[----:B------:R-:W0:Y:S03]  /*2030*/  LDCU.64 UR6, c[0x3][0x1fb8] ;  /* 0x00c3f700ff0677ac */ /* 0x000e260008000a00 */
[----:B------:R-:W-:Y:S01]  /*2040*/  FSEL R45, R22, R43, P0 ;  /* 0x0000002b162d7208 */ /* 0x000fe20000000000 */
[----:B------:R-:W-:Y:S01]  /*2050*/  UMOV UR4, 0x54442d18 ;  /* 0x54442d1800047882 */ /* 0x000fe20000000000 */
[----:B------:R-:W-:Y:S01]  /*2060*/  SEL R40, R58, R40, P0 ;  /* 0x000000283a287207 */ /* 0x000fe20000000000 */
[----:B------:R-:W-:Y:S02]  /*2070*/  UMOV UR5, 0x401921fb ;  /* 0x401921fb00057882 */ /* 0x000fe40000000000 */
[----:B------:R-:W-:-:S02]  /*2080*/  DFMA R10, R12, -UR4, R10 ;  /* 0x800000040c0a7c2b */ /* 0x000fc4000800000a */
[----:B------:R-:W-:Y:S01]  /*2090*/  DFMA R14, R8, -UR4, R14 ;  /* 0x80000004080e7c2b */ /* 0x000fe2000800000e */
[----:B------:R-:W-:Y:S01]  /*20a0*/  @P1 LOP3.LUT R45, R43, 0x80000, RZ, 0xfc, !PT ;  /* 0x000800002b2d1812 */ /* 0x000fe200078efcff */
[----:B------:R-:W-:-:S03]  /*20b0*/  IMAD.MOV.U32 R43, RZ, RZ, R5 ;  /* 0x000000ffff2b7224 */ /* 0x000fc600078e0005 */
[----:B------:R1:W-:Y:S01]  /*20c0*/  STL.64 [R1+0x98], R10 ;  /* 0x0000980a01007387 */ /* 0x0003e20000100a00 */
[----:B------:R-:W-:-:S03]  /*20d0*/  IMAD.MOV.U32 R41, RZ, RZ, R45 ;  /* 0x000000ffff297224 */ /* 0x000fc600078e002d */
[----:B------:R1:W-:Y:S02]  /*20e0*/  STL.64 [R1+0xa8], R14 ;  /* 0x0000a80e01007387 */ /* 0x0003e40000100a00 */
[----:B------:R-:W-:Y:S01]  /*20f0*/  MOV R22, R41 ;  /* 0x0000002900167202 */ /* 0x000fe20000000f00 */
[----:B------:R-:W-:-:S06]  /*2100*/  DSETP.MIN.AND P0, P1, R40, R4, PT ;  /* 0x000000042800722a */ /* 0x000fcc0003900000 */
[----:B------:R-:W-:Y:S02]  /*2110*/  FSEL R45, R22, R43, P0 ;  /* 0x0000002b162d7208 */ /* 0x000fe40000000000 */
[----:B------:R-:W-:Y:S01]  /*2120*/  SEL R4, R40, R4, P0 ;  /* 0x0000000428047207 */ /* 0x000fe20000000000 */
[----:B------:R-:W-:Y:S01]  /*2130*/  DFMA R40, R2, -UR4, R6 ;  /* 0x8000000402287c2b */ /* 0x000fe20008000006 */
[----:B------:R-:W2:Y:S01]  /*2140*/  LDCU UR4, c[0x3][0x22c4] ;  /* 0x00c45880ff0477ac */ /* 0x000ea20008000800 */
[----:B------:R-:W-:Y:S02]  /*2150*/  IMAD.MOV.U32 R6, RZ, RZ, R34 ;  /* 0x000000ffff067224 */ /* 0x000fe400078e0022 */
[----:B------:R-:W-:Y:S01]  /*2160*/  IMAD.MOV.U32 R7, RZ, RZ, R35 ;  /* 0x000000ffff077224 */ /* 0x000fe200078e0023 */
[----:B------:R-:W-:Y:S02]  /*2170*/  @P1 LOP3.LUT R45, R43, 0x80000, RZ, 0xfc, !PT ;  /* 0x000800002b2d1812 */ /* 0x000fe400078efcff */
[----:B------:R1:W-:Y:S03]  /*2180*/  STL.64 [R1+0x88], R40 ;  /* 0x0000882801007387 */ /* 0x0003e60000100a00 */
[----:B------:R-:W-:-:S06]  /*2190*/  IMAD.MOV.U32 R5, RZ, RZ, R45 ;  /* 0x000000ffff057224 */ /* 0x000fcc00078e002d */
[----:B0-----:R-:W-:Y:S01]  /*21a0*/  DFMA R4, -|R4|, UR6, R32 ;  /* 0x0000000604047c2b */ /* 0x001fe20008000320 */
[----:B--2---:R-:W-:-:S06]  /*21b0*/  UISETP.NE.AND UP0, UPT, UR4, 0x2, UPT ;  /* 0x000000020400788c */ /* 0x004fcc000bf05270 */
[----:B------:R1:W-:Y:S03]  /*21c0*/  STL.128 [R1+0xb0], R4 ;  /* 0x0000b00401007387 */ /* 0x0003e60000100c00 */
[----:B------:R-:W-:Y:S05]  /*21d0*/  BRA.U UP0, `(.L_x_14) ;  /* 0x0000000900387547 */ /* 0x000fea000b800000 */
[----:B-1----:R-:W0:Y:S01]  /*21e0*/  LDC.64 R4, c[0x0][0x3d0] ;  /* 0x0000f400ff047b82 */ /* 0x002e220000000a00 */
[----:B------:R-:W-:-:S07]  /*21f0*/  IADD3 R23, PT, PT, R23, 0x1, RZ ;  /* 0x0000000117177810 */ /* 0x000fce0007ffe0ff */
[----:B------:R-:W1:Y:S08]  /*2200*/  LDC.64 R10, c[0x0][0x3c0] ;  /* 0x0000f000ff0a7b82 */ /* 0x000e700000000a00 */
[----:B------:R-:W2:Y:S01]  /*2210*/  LDC.64 R6, c[0x0][0x3c8] ;  /* 0x0000f200ff067b82 */ /* 0x000ea20000000a00 */
[----:B------:R-:W-:Y:S01]  /*2220*/  VIADD R41, R39, 0x1 ;  /* 0x0000000127297836 */ /* 0x000fe20000000000 */
[----:B------:R-:W3:Y:S01]  /*2230*/  LDCU.64 UR4, c[0x3][0x1fa0] ;  /* 0x00c3f400ff0477ac */ /* 0x000ee20008000a00 */
[----:B------:R-:W-:-:S02]  /*2240*/  VIADD R33, R27, 0x1 ;  /* 0x000000011b217836 */ /* 0x000fc40000000000 */
[----:B------:R-:W-:Y:S01]  /*2250*/  VIADD R25, R25, 0x1 ;  /* 0x0000000119197836 */ /* 0x000fe20000000000 */
[----:B------:R-:W4:Y:S01]  /*2260*/  LDCU.64 UR6, c[0x3][0x1f88] ;  /* 0x00c3f100ff0677ac */ /* 0x000f220008000a00 */
[----:B0-----:R-:W-:Y:S01]  /*2270*/  IMAD.WIDE.U32 R4, R23, 0x8, R4 ;  /* 0x0000000817047825 */ /* 0x001fe200078e0004 */
[----:B------:R-:W0:Y:S05]  /*2280*/  LDC.64 R14, c[0x0][0x3b8] ;  /* 0x0000ee00ff0e7b82 */ /* 0x000e2a0000000a00 */
[----:B------:R-:W3:Y:S01]  /*2290*/  LDG.E.64 R4, desc[UR8][R4.64] ;  /* 0x0000000804047981 */ /* 0x000ee2000c1e1b00 */
[----:B------:R-:W-:Y:S01]  /*22a0*/  IADD3 R37, PT, PT, R37, 0x1, RZ ;  /* 0x0000000125257810 */ /* 0x000fe20007ffe0ff */
[----:B-1----:R-:W-:Y:S01]  /*22b0*/  IMAD.WIDE.U32 R32, R33, 0x10, R10 ;  /* 0x0000001021207825 */ /* 0x002fe200078e000a */
[----:B------:R-:W1:Y:S03]  /*22c0*/  LDC.64 R22, c[0x0][0x3b0] ;  /* 0x0000ec00ff167b82 */ /* 0x000e660000000a00 */
[----:B------:R-:W-:-:S02]  /*22d0*/  VIADD R21, R21, 0x1 ;  /* 0x0000000115157836 */ /* 0x000fc40000000000 */
[----:B------:R-:W5:Y:S01]  /*22e0*/  LDG.E.128 R32, desc[UR8][R32.64] ;  /* 0x0000000820207981 */ /* 0x000f62000c1e1d00 */
[----:B------:R-:W-:Y:S02]  /*22f0*/  VIADD R19, R19, 0x1 ;  /* 0x0000000113137836 */ /* 0x000fe40000000000 */
[----:B--2---:R-:W-:Y:S01]  /*2300*/  IMAD.WIDE.U32 R24, R25, 0x10, R6 ;  /* 0x0000001019187825 */ /* 0x004fe200078e0006 */
[----:B------:R-:W2:Y:S05]  /*2310*/  LDC.64 R44, c[0x0][0x3d8] ;  /* 0x0000f600ff2c7b82 */ /* 0x000eaa0000000a00 */
[----:B------:R-:W5:Y:S01]  /*2320*/  LDG.E.128 R24, desc[UR8][R24.64] ;  /* 0x0000000818187981 */ /* 0x000f62000c1e1d00 */
[----:B------:R-:W-:-:S02]  /*2330*/  IMAD.MOV.U32 R48, RZ, RZ, 0x1 ;  /* 0x00000001ff307424 */ /* 0x000fc400078e00ff */
[----:B------:R-:W4:Y:S01]  /*2340*/  LDC.64 R46, c[0x0][0x3e0] ;  /* 0x0000f800ff2e7b82 */ /* 0x000f220000000a00 */
[----:B0-----:R-:W-:-:S05]  /*2350*/  IMAD.WIDE.U32 R14, R37, 0x10, R14 ;  /* 0x00000010250e7825 */ /* 0x001fca00078e000e */
[----:B------:R-:W5:Y:S01]  /*2360*/  LDG.E.128 R36, desc[UR8][R14.64] ;  /* 0x000000080e247981 */ /* 0x000f62000c1e1d00 */
[----:B-1----:R-:W-:-:S06]  /*2370*/  IMAD.WIDE.U32 R40, R41, 0x10, R22 ;  /* 0x0000001029287825 */ /* 0x002fcc00078e0016 */
[----:B------:R-:W5:Y:S01]  /*2380*/  LDG.E.128 R40, desc[UR8][R40.64] ;  /* 0x0000000828287981 */ /* 0x000f62000c1e1d00 */
[----:B--2---:R-:W-:-:S05]  /*2390*/  IMAD.WIDE.U32 R44, R21, 0x8, R44 ;  /* 0x00000008152c7825 */ /* 0x004fca00078e002c */
[----:B------:R0:W5:Y:S01]  /*23a0*/  LDG.E.64 R10, desc[UR8][R44.64] ;  /* 0x000000082c0a7981 */ /* 0x000162000c1e1b00 */
[----:B----4-:R-:W-:-:S05]  /*23b0*/  IMAD.WIDE.U32 R46, R19, 0x8, R46 ;  /* 0x00000008132e7825 */ /* 0x010fca00078e002e */
[----:B------:R1:W5:Y:S01]  /*23c0*/  LDG.E.64 R6, desc[UR8][R46.64] ;  /* 0x000000082e067981 */ /* 0x000362000c1e1b00 */
[----:B------:R-:W-:Y:S01]  /*23d0*/  BSSY.RECONVERGENT B0, `(.L_x_15) ;  /* 0x000001b000007945 */ /* 0x000fe20003800200 */
[----:B---3--:R-:W-:-:S06]  /*23e0*/  DADD R22, -RZ, |R4| ;  /* 0x00000000ff167229 */ /* 0x008fcc0000000504 */
[----:B------:R-:W2:Y:S02]  /*23f0*/  MUFU.RCP64H R49, R23 ;  /* 0x0000001700317308 */ /* 0x000ea40000001800 */
[----:B--2---:R-:W-:-:S08]  /*2400*/  DFMA R50, -|R4|, R48, 1 ;  /* 0x3ff000000432742b */ /* 0x004fd00000000330 */
[----:B------:R-:W-:Y:S02]  /*2410*/  DFMA R50, R50, R50, R50 ;  /* 0x000000323232722b */ /* 0x000fe40000000032 */
[----:B------:R-:W-:-:S06]  /*2420*/  DSETP.GTU.AND P0, PT, R4, RZ, PT ;  /* 0x000000ff0400722a */ /* 0x000fcc0003f0c000 */
[----:B------:R-:W-:Y:S01]  /*2430*/  DFMA R50, R48, R50, R48 ;  /* 0x000000323032722b */ /* 0x000fe20000000030 */
[C---:B0-----:R-:W-:Y:S02]  /*2440*/  FSEL R44, R2.reuse, UR4, !P0 ;  /* 0x00000004022c7c08 */ /* 0x041fe4000c000000 */
[----:B------:R-:W-:Y:S02]  /*2450*/  FSEL R45, R3, UR5, !P0 ;  /* 0x00000005032d7c08 */ /* 0x000fe4000c000000 */
[----:B-1----:R-:W-:-:S03]  /*2460*/  FSEL R46, R2, UR6, P0 ;  /* 0x00000006022e7c08 */ /* 0x002fc60008000000 */
[----:B------:R-:W-:Y:S01]  /*2470*/  DFMA R14, -|R4|, R50, 1 ;  /* 0x3ff00000040e742b */ /* 0x000fe20000000332 */
[----:B------:R-:W-:-:S06]  /*2480*/  FSEL R47, R3, UR7, P0 ;  /* 0x00000007032f7c08 */ /* 0x000fcc0008000000 */
[----:B------:R-:W-:Y:S02]  /*2490*/  DADD R44, R44, -R46 ;  /* 0x000000002c2c7229 */ /* 0x000fe4000000082e */
[----:B------:R-:W-:-:S08]  /*24a0*/  DFMA R14, R50, R14, R50 ;  /* 0x0000000e320e722b */ /* 0x000fd00000000032 */
[----:B------:R-:W-:-:S08]  /*24b0*/  DMUL R46, R44, R14 ;  /* 0x0000000e2c2e7228 */ /* 0x000fd00000000000 */
[----:B------:R-:W-:-:S08]  /*24c0*/  DFMA R4, -|R4|, R46, R44 ;  /* 0x0000002e0404722b */ /* 0x000fd0000000032c */
[----:B------:R-:W-:Y:S01]  /*24d0*/  DFMA R14, R14, R4, R46 ;  /* 0x000000040e0e722b */ /* 0x000fe2000000002e */
[----:B------:R-:W-:-:S09]  /*24e0*/  FSETP.GEU.AND P1, PT, |R45|, 6.5827683646048100446e-37, PT ;  /* 0x036000002d00780b */ /* 0x000fd20003f2e200 */
[----:B------:R-:W-:-:S05]  /*24f0*/  FFMA R4, RZ, R23, R15 ;  /* 0x00000017ff047223 */ /* 0x000fca000000000f */
[----:B------:R-:W-:-:S13]  /*2500*/  FSETP.GT.AND P0, PT, |R4|, 1.469367938527859385e-39, PT ;  /* 0x001000000400780b */ /* 0x000fda0003f04200 */
[----:B------:R-:W-:Y:S05]  /*2510*/  @P0 BRA P1, `(.L_x_16) ;  /* 0x0000000000180947 */ /* 0x000fea0000800000 */
[----:B------:R-:W-:Y:S01]  /*2520*/  MOV R4, R22 ;  /* 0x0000001600047202 */ /* 0x000fe20000000f00 */
[----:B------:R-:W-:Y:S01]  /*2530*/  IMAD.MOV.U32 R5, RZ, RZ, R23 ;  /* 0x000000ffff057224 */ /* 0x000fe200078e0017 */
[----:B------:R-:W-:-:S07]  /*2540*/  MOV R46, 0x2560 ;  /* 0x00002560002e7802 */ /* 0x000fce0000000f00 */
[----:B-----5:R-:W-:Y:S05]  /*2550*/  CALL.REL.NOINC `($__internal_1_$__cuda_sm20_div_rn_f64_full) ;  /* 0x0000002800987944 */ /* 0x020fea0003c00000 */
[----:B------:R-:W-:Y:S02]  /*2560*/  IMAD.MOV.U32 R14, RZ, RZ, R4 ;  /* 0x000000ffff0e7224 */ /* 0x000fe400078e0004 */
[----:B------:R-:W-:-:S07]  /*2570*/  IMAD.MOV.U32 R15, RZ, RZ, R5 ;  /* 0x000000ffff0f7224 */ /* 0x000fce00078e0005 */
.L_x_16:
[----:B------:R-:W-:Y:S05]  /*2580*/  BSYNC.RECONVERGENT B0 ;  /* 0x0000000000007941 */ /* 0x000fea0003800200 */
.L_x_15:
[----:B-----5:R-:W-:Y:S01]  /*2590*/  DADD R4, -RZ, |R10| ;  /* 0x00000000ff047229 */ /* 0x020fe2000000050a */
[----:B------:R-:W-:Y:S01]  /*25a0*/  MOV R22, 0x1 ;  /* 0x0000000100167802 */ /* 0x000fe20000000f00 */
[----:B------:R-:W0:Y:S01]  /*25b0*/  LDCU.64 UR4, c[0x3][0x1fa8] ;  /* 0x00c3f500ff0477ac */ /* 0x000e220008000a00 */
[C---:B------:R-:W-:Y:S01]  /*25c0*/  DSETP.GTU.AND P0, PT, R10.reuse, RZ, PT ;  /* 0x000000ff0a00722a */ /* 0x040fe20003f0c000 */
[----:B------:R-:W-:Y:S02]  /*25d0*/  BSSY.RECONVERGENT B0, `(.L_x_17) ;  /* 0x0000018000007945 */ /* 0x000fe40003800200 */
[----:B------:R-:W1:Y:S01]  /*25e0*/  MUFU.RCP64H R23, R5 ;  /* 0x0000000500177308 */ /* 0x000e620000001800 */
[----:B------:R-:W2:Y:S01]  /*25f0*/  LDCU.64 UR6, c[0x3][0x1f90] ;  /* 0x00c3f200ff0677ac */ /* 0x000ea20008000a00 */
[----:B-1----:R-:W-:Y:S01]  /*2600*/  DFMA R44, -|R10|, R22, 1 ;  /* 0x3ff000000a2c742b */ /* 0x002fe20000000316 */
[----:B--2---:R-:W-:Y:S02]  /*2610*/  FSEL R48, R12, UR6, P0 ;  /* 0x000000060c307c08 */ /* 0x004fe40008000000 */
[----:B------:R-:W-:-:S05]  /*2620*/  FSEL R49, R13, UR7, P0 ;  /* 0x000000070d317c08 */ /* 0x000fca0008000000 */
[----:B------:R-:W-:-:S08]  /*2630*/  DFMA R44, R44, R44, R44 ;  /* 0x0000002c2c2c722b */ /* 0x000fd0000000002c */
[----:B------:R-:W-:Y:S01]  /*2640*/  DFMA R22, R22, R44, R22 ;  /* 0x0000002c1616722b */ /* 0x000fe20000000016 */
[----:B0-----:R-:W-:Y:S02]  /*2650*/  FSEL R44, R12, UR4, !P0 ;  /* 0x000000040c2c7c08 */ /* 0x001fe4000c000000 */
[----:B------:R-:W-:-:S05]  /*2660*/  FSEL R45, R13, UR5, !P0 ;  /* 0x000000050d2d7c08 */ /* 0x000fca000c000000 */
[----:B------:R-:W-:Y:S02]  /*2670*/  DFMA R46, -|R10|, R22, 1 ;  /* 0x3ff000000a2e742b */ /* 0x000fe40000000316 */
[----:B------:R-:W-:-:S06]  /*2680*/  DADD R44, R44, -R48 ;  /* 0x000000002c2c7229 */ /* 0x000fcc0000000830 */
[----:B------:R-:W-:-:S04]  /*2690*/  DFMA R46, R22, R46, R22 ;  /* 0x0000002e162e722b */ /* 0x000fc80000000016 */
[----:B------:R-:W-:-:S04]  /*26a0*/  FSETP.GEU.AND P1, PT, |R45|, 6.5827683646048100446e-37, PT ;  /* 0x036000002d00780b */ /* 0x000fc80003f2e200 */
[----:B------:R-:W-:-:S08]  /*26b0*/  DMUL R22, R44, R46 ;  /* 0x0000002e2c167228 */ /* 0x000fd00000000000 */
[----:B------:R-:W-:-:S08]  /*26c0*/  DFMA R10, -|R10|, R22, R44 ;  /* 0x000000160a0a722b */ /* 0x000fd0000000032c */
[----:B------:R-:W-:-:S10]  /*26d0*/  DFMA R10, R46, R10, R22 ;  /* 0x0000000a2e0a722b */ /* 0x000fd40000000016 */
[----:B------:R-:W-:-:S05]  /*26e0*/  FFMA R19, RZ, R5, R11 ;  /* 0x00000005ff137223 */ /* 0x000fca000000000b */
[----:B------:R-:W-:-:S13]  /*26f0*/  FSETP.GT.AND P0, PT, |R19|, 1.469367938527859385e-39, PT ;  /* 0x001000001300780b */ /* 0x000fda0003f04200 */
[----:B------:R-:W-:Y:S05]  /*2700*/  @P0 BRA P1, `(.L_x_18) ;  /* 0x0000000000100947 */ /* 0x000fea0000800000 */
[----:B------:R-:W-:-:S07]  /*2710*/  MOV R46, 0x2730 ;  /* 0x00002730002e7802 */ /* 0x000fce0000000f00 */
[----:B------:R-:W-:Y:S05]  /*2720*/  CALL.REL.NOINC `($__internal_1_$__cuda_sm20_div_rn_f64_full) ;  /* 0x0000002800247944 */ /* 0x000fea0003c00000 */
[----:B------:R-:W-:Y:S02]  /*2730*/  IMAD.MOV.U32 R10, RZ, RZ, R4 ;  /* 0x000000ffff0a7224 */ /* 0x000fe400078e0004 */
[----:B------:R-:W-:-:S07]  /*2740*/  IMAD.MOV.U32 R11, RZ, RZ, R5 ;  /* 0x000000ffff0b7224 */ /* 0x000fce00078e0005 */
.L_x_18:
[----:B------:R-:W-:Y:S05]  /*2750*/  BSYNC.RECONVERGENT B0 ;  /* 0x0000000000007941 */ /* 0x000fea0003800200 */
.L_x_17:
[----:B------:R-:W-:Y:S01]  /*2760*/  DADD R22, -RZ, |R6| ;  /* 0x00000000ff167229 */ /* 0x000fe20000000506 */
[----:B------:R-:W-:Y:S01]  /*2770*/  IMAD.MOV.U32 R4, RZ, RZ, 0x1 ;  /* 0x00000001ff047424 */ /* 0x000fe200078e00ff */
        /* <DEDUP_REMOVED lines=22> */
[----:B------:R-:W-:Y:S01]  /*28e0*/  MOV R4, R22 ;  /* 0x0000001600047202 */ /* 0x000fe20000000f00 */
[----:B------:R-:W-:Y:S01]  /*28f0*/  IMAD.MOV.U32 R5, RZ, RZ, R23 ;  /* 0x000000ffff057224 */ /* 0x000fe200078e0017 */
[----:B------:R-:W-:-:S07]  /*2900*/  MOV R46, 0x2920 ;  /* 0x00002920002e7802 */ /* 0x000fce0000000f00 */
[----:B------:R-:W-:Y:S05]  /*2910*/  CALL.REL.NOINC `($__internal_1_$__cuda_sm20_div_rn_f64_full) ;  /* 0x0000002400a87944 */ /* 0x000fea0003c00000 */
.L_x_20:
[----:B------:R-:W-:Y:S05]  /*2920*/  BSYNC.RECONVERGENT B0 ;  /* 0x0000000000007941 */ /* 0x000fea0003800200 */
.L_x_19:
[----:B------:R-:W-:Y:S01]  /*2930*/  DSETP.MIN.AND P0, P1, R10, R14, PT ;  /* 0x0000000e0a00722a */ /* 0x000fe20003900000 */
[----:B------:R-:W-:Y:S01]  /*2940*/  IMAD.MOV.U32 R6, RZ, RZ, R11 ;  /* 0x000000ffff067224 */ /* 0x000fe200078e000b */
[----:B------:R-:W0:Y:S01]  /*2950*/  LDCU.64 UR6, c[0x3][0x1fb8] ;  /* 0x00c3f700ff0677ac */ /* 0x000e220008000a00 */
[----:B------:R-:W-:Y:S02]  /*2960*/  IMAD.MOV.U32 R7, RZ, RZ, R15 ;  /* 0x000000ffff077224 */ /* 0x000fe400078e000f */
[----:B------:R-:W-:Y:S01]  /*2970*/  IMAD.MOV.U32 R11, RZ, RZ, R5 ;  /* 0x000000ffff0b7224 */ /* 0x000fe200078e0005 */
[----:B------:R-:W-:Y:S01]  /*2980*/  UMOV UR4, 0x54442d18 ;  /* 0x54442d1800047882 */ /* 0x000fe20000000000 */
[----:B------:R-:W-:Y:S01]  /*2990*/  UMOV UR5, 0x401921fb ;  /* 0x401921fb00057882 */ /* 0x000fe20000000000 */
[----:B------:R-:W-:Y:S01]  /*29a0*/  FSEL R19, R6, R7, P0 ;  /* 0x0000000706137208 */ /* 0x000fe20000000000 */
[----:B------:R-:W-:Y:S01]  /*29b0*/  DFMA R42, R2, -UR4, R42 ;  /* 0x80000004022a7c2b */ /* 0x000fe2000800002a */
[----:B------:R-:W-:Y:S01]  /*29c0*/  SEL R6, R10, R14, P0 ;  /* 0x0000000e0a067207 */ /* 0x000fe20000000000 */
[----:B------:R-:W-:-:S02]  /*29d0*/  DFMA R38, R12, -UR4, R38 ;  /* 0x800000040c267c2b */ /* 0x000fc40008000026 */
[----:B------:R-:W-:Y:S01]  /*29e0*/  DFMA R34, R8, -UR4, R34 ;  /* 0x8000000408227c2b */ /* 0x000fe20008000022 */
[----:B------:R-:W-:Y:S02]  /*29f0*/  @P1 LOP3.LUT R19, R7, 0x80000, RZ, 0xfc, !PT ;  /* 0x0008000007131812 */ /* 0x000fe400078efcff */
[----:B------:R2:W-:Y:S02]  /*2a00*/  STL.128 [R1+0xc0], R40 ;  /* 0x0000c02801007387 */ /* 0x0005e40000100c00 */
[----:B------:R-:W-:Y:S02]  /*2a10*/  MOV R7, R19 ;  /* 0x0000001300077202 */ /* 0x000fe40000000f00 */
[----:B------:R2:W-:Y:S03]  /*2a20*/  STL.128 [R1+0xd0], R36 ;  /* 0x0000d02401007387 */ /* 0x0005e60000100c00 */
[----:B------:R-:W-:Y:S01]  /*2a30*/  IMAD.MOV.U32 R10, RZ, RZ, R7 ;  /* 0x000000ffff0a7224 */ /* 0x000fe200078e0007 */
[----:B------:R-:W-:Y:S01]  /*2a40*/  DSETP.MIN.AND P0, P1, R6, R4, PT ;  /* 0x000000040600722a */ /* 0x000fe20003900000 */
[----:B------:R2:W-:Y:S05]  /*2a50*/  STL.128 [R1+0xe0], R32 ;  /* 0x0000e02001007387 */ /* 0x0005ea0000100c00 */
[----:B------:R-:W-:-:S02]  /*2a60*/  FSEL R15, R10, R11, P0 ;  /* 0x0000000b0a0f7208 */ /* 0x000fc40000000000 */
[----:B------:R-:W-:-:S06]  /*2a70*/  SEL R4, R6, R4, P0 ;  /* 0x0000000406047207 */ /* 0x000fcc0000000000 */
[----:B------:R-:W-:-:S05]  /*2a80*/  @P1 LOP3.LUT R15, R11, 0x80000, RZ, 0xfc, !PT ;  /* 0x000800000b0f1812 */ /* 0x000fca00078efcff */
[----:B------:R-:W-:-:S06]  /*2a90*/  IMAD.MOV.U32 R5, RZ, RZ, R15 ;  /* 0x000000ffff057224 */ /* 0x000fcc00078e000f */
[----:B0-----:R-:W-:-:S07]  /*2aa0*/  DFMA R24, -|R4|, UR6, R24 ;  /* 0x0000000604187c2b */ /* 0x001fce0008000318 */
[----:B------:R2:W-:Y:S04]  /*2ab0*/  STL.128 [R1+0xf0], R24 ;  /* 0x0000f01801007387 */ /* 0x0005e80000100c00 */
.L_x_14:
[----:B------:R-:W0:Y:S02]  /*2ac0*/  LDCU.64 UR4, c[0x3][0x22c0] ;  /* 0x00c45800ff0477ac */ /* 0x000e240008000a00 */
[----:B0-----:R-:W-:-:S04]  /*2ad0*/  UISETP.NE.AND UP0, UPT, UR5, URZ, UPT ;  /* 0x000000ff0500728c */ /* 0x001fc8000bf05270 */
[----:B------:R-:W-:-:S09]  /*2ae0*/  UISETP.EQ.OR UP0, UPT, UR4, URZ, !UP0 ;  /* 0x000000ff0400728c */ /* 0x000fd2000c702670 */
[----:B------:R-:W-:Y:S05]  /*2af0*/  BRA.U UP0, `(.L_x_21) ;  /* 0x0000002100447547 */ /* 0x000fea000b800000 */
[----:B------:R-:W0:Y:S02]  /*2b00*/  LDC.64 R2, c[0x0][0x398] ;  /* 0x0000e600ff027b82 */ /* 0x000e240000000a00 */
[----:B0-----:R-:W-:-:S05]  /*2b10*/  IMAD.WIDE.U32 R18, R18, 0x8, R2 ;  /* 0x0000000812127825 */ /* 0x001fca00078e0002 */
[----:B-12---:R0:W5:Y:S04]  /*2b20*/  LDG.E.64 R40, desc[UR8][R18.64] ;  /* 0x0000000812287981 */ /* 0x006168000c1e1b00 */
[----:B------:R0:W5:Y:S04]  /*2b30*/  LDG.E.64 R38, desc[UR8][R18.64+0x8] ;  /* 0x0000080812267981 */ /* 0x000168000c1e1b00 */
[----:B------:R0:W5:Y:S01]  /*2b40*/  LDG.E.64 R36, desc[UR8][R18.64+0x10] ;  /* 0x0000100812247981 */ /* 0x000162000c1e1b00 */
[----:B------:R-:W-:Y:S01]  /*2b50*/  UIADD3 UR5, UPT, UPT, -UR5, URZ, URZ ;  /* 0x000000ff05057290 */ /* 0x000fe2000fffe1ff */
[----:B------:R-:W-:-:S11]  /*2b60*/  UMOV UR4, URZ ;  /* 0x000000ff00047c82 */ /* 0x000fd60008000000 */
.L_x_42:
[----:B------:R-:W-:Y:S01]  /*2b70*/  USHF.L.U32 UR7, UR4, 0x3, URZ ;  /* 0x0000000304077899 */ /* 0x000fe200080006ff */
[----:B------:R-:W1:Y:S01]  /*2b80*/  LDC.64 R12, c[0x0][0x388] ;  /* 0x0000e200ff0c7b82 */ /* 0x000e620000000a00 */
[----:B------:R-:W-:Y:S01]  /*2b90*/  MOV R15, RZ ;  /* 0x000000ff000f7202 */ /* 0x000fe20000000f00 */
[----:B------:R-:W-:Y:S01]  /*2ba0*/  IMAD.MOV.U32 R14, RZ, RZ, R20 ;  /* 0x000000ffff0e7224 */ /* 0x000fe200078e0014 */
[----:B------:R-:W-:-:S08]  /*2bb0*/  UMOV UR6, UR5 ;  /* 0x0000000500067c82 */ /* 0x000fd00008000000 */
[----:B------:R-:W0:Y:S01]  /*2bc0*/  LDCU.64 UR10, c[0x3][UR7+0x1fc0] ;  /* 0x00c3f800070a77ac */ /* 0x000e220008000a00 */
[----:B------:R-:W2:Y:S01]  /*2bd0*/  LDCU.64 UR12, c[0x3][UR7+0x20c0] ;  /* 0x00c41800070c77ac */ /* 0x000ea20008000a00 */
[----:B-1----:R-:W-:Y:S01]  /*2be0*/  IMAD.WIDE.U32 R12, R17, 0x10, R12 ;  /* 0x00000010110c7825 */ /* 0x002fe200078e000c */
[----:B0-----:R-:W-:Y:S02]  /*2bf0*/  DMUL R18, R30, UR10 ;  /* 0x0000000a1e127c28 */ /* 0x001fe40008000000 */
[----:B--2--5:R-:W-:Y:S02]  /*2c00*/  DMUL R2, R40, UR12 ;  /* 0x0000000c28027c28 */ /* 0x024fe40008000000 */
[----:B------:R-:W-:-:S11]  /*2c10*/  DMUL R6, R38, UR12 ;  /* 0x0000000c26067c28 */ /* 0x000fd60008000000 */
.L_x_41:
[----:B------:R-:W-:-:S05]  /*2c20*/  IMAD R4, R15, 0x10, R0 ;  /* 0x000000100f047824 */ /* 0x000fca00078e0200 */
[----:B------:R-:W2:Y:S04]  /*2c30*/  LDL.128 R8, [R4+0x10] ;  /* 0x0000100004087983 */ /* 0x000ea80000100c00 */
[----:B------:R-:W3:Y:S04]  /*2c40*/  LDL.128 R24, [R4] ;  /* 0x0000000004187983 */ /* 0x000ee80000100c00 */
[----:B------:R-:W4:Y:S01]  /*2c50*/  LDL.128 R32, [R4+0x20] ;  /* 0x0000200004207983 */ /* 0x000f220000100c00 */
[----:B------:R-:W4:Y:S01]  /*2c60*/  LDCU.64 UR10, c[0x3][UR7+0x20c0] ;  /* 0x00c41800070a77ac */ /* 0x000f220008000a00 */
[----:B------:R-:W-:Y:S01]  /*2c70*/  BSSY.RECONVERGENT B0, `(.L_x_22) ;  /* 0x000002a000007945 */ /* 0x000fe20003800200 */
[----:B--2---:R-:W-:-:S02]  /*2c80*/  DADD R8, R6, R8 ;  /* 0x0000000006087229 */ /* 0x004fc40000000008 */
[----:B---3--:R-:W-:-:S06]  /*2c90*/  DADD R24, R2, R24 ;  /* 0x0000000002187229 */ /* 0x008fcc0000000018 */
[C---:B------:R-:W-:Y:S02]  /*2ca0*/  DMUL R42, R10.reuse, R8 ;  /* 0x000000080a2a7228 */ /* 0x040fe40000000000 */
[C-C-:B------:R-:W-:Y:S02]  /*2cb0*/  DADD R22, R10.reuse, R8.reuse ;  /* 0x000000000a167229 */ /* 0x140fe40000000008 */
[----:B------:R-:W-:Y:S02]  /*2cc0*/  DADD R8, -R10, R8 ;  /* 0x000000000a087229 */ /* 0x000fe40000000108 */
[----:B----4-:R-:W-:Y:S02]  /*2cd0*/  DFMA R32, R36, UR10, R32 ;  /* 0x0000000a24207c2b */ /* 0x010fe40008000020 */
[----:B------:R-:W-:-:S04]  /*2ce0*/  DFMA R42, R26, R24, R42 ;  /* 0x000000181a2a722b */ /* 0x000fc8000000002a */
[----:B------:R-:W-:Y:S02]  /*2cf0*/  DMUL R22, R22, R8 ;  /* 0x0000000816167228 */ /* 0x000fe40000000000 */
[C-C-:B------:R-:W-:Y:S02]  /*2d00*/  DADD R8, R26.reuse, R24.reuse ;  /* 0x000000001a087229 */ /* 0x140fe40000000018 */
[----:B------:R-:W-:Y:S02]  /*2d10*/  DADD R24, -R26, R24 ;  /* 0x000000001a187229 */ /* 0x000fe40000000118 */
[C---:B------:R-:W-:Y:S01]  /*2d20*/  DFMA R42, R34.reuse, R32, R42 ;  /* 0x00000020222a722b */ /* 0x040fe2000000002a */
[----:B------:R-:W-:Y:S01]  /*2d30*/  MOV R26, 0x0 ;  /* 0x00000000001a7802 */ /* 0x000fe20000000f00 */
[C-C-:B------:R-:W-:Y:S01]  /*2d40*/  DADD R10, R34.reuse, R32.reuse ;  /* 0x00000000220a7229 */ /* 0x140fe20000000020 */
[----:B------:R-:W-:Y:S01]  /*2d50*/  IMAD.MOV.U32 R27, RZ, RZ, 0x3fd80000 ;  /* 0x3fd80000ff1b7424 */ /* 0x000fe200078e00ff */
[----:B------:R-:W-:-:S02]  /*2d60*/  DADD R34, -R34, R32 ;  /* 0x0000000022227229 */ /* 0x000fc40000000120 */
[----:B------:R-:W-:Y:S02]  /*2d70*/  DFMA R8, R8, R24, R22 ;  /* 0x000000180808722b */ /* 0x000fe40000000016 */
[----:B------:R-:W-:-:S06]  /*2d80*/  DADD R32, R42, R42 ;  /* 0x000000002a207229 */ /* 0x000fcc000000002a */
[----:B------:R-:W-:Y:S02]  /*2d90*/  DFMA R34, R10, R34, R8 ;  /* 0x000000220a22722b */ /* 0x000fe40000000008 */
[----:B------:R-:W-:-:S08]  /*2da0*/  DMUL R8, R32, R32 ;  /* 0x0000002020087228 */ /* 0x000fd00000000000 */
[----:B------:R-:W-:-:S06]  /*2db0*/  DFMA R24, R34, R34, R8 ;  /* 0x000000222218722b */ /* 0x000fcc0000000008 */
[----:B------:R-:W0:Y:S04]  /*2dc0*/  MUFU.RSQ64H R11, R25 ;  /* 0x00000019000b7308 */ /* 0x000e280000001c00 */
[----:B------:R-:W-:-:S05]  /*2dd0*/  VIADD R10, R25, 0xfcb00000 ;  /* 0xfcb00000190a7836 */ /* 0x000fca0000000000 */
[----:B------:R-:W-:Y:S01]  /*2de0*/  ISETP.GE.U32.AND P0, PT, R10, 0x7ca00000, PT ;  /* 0x7ca000000a00780c */ /* 0x000fe20003f06070 */
[----:B0-----:R-:W-:-:S08]  /*2df0*/  DMUL R22, R10, R10 ;  /* 0x0000000a0a167228 */ /* 0x001fd00000000000 */
[----:B------:R-:W-:-:S08]  /*2e00*/  DFMA R22, R24, -R22, 1 ;  /* 0x3ff000001816742b */ /* 0x000fd00000000816 */
[----:B------:R-:W-:Y:S02]  /*2e10*/  DFMA R26, R22, R26, 0.5 ;  /* 0x3fe00000161a742b */ /* 0x000fe4000000001a */
[----:B------:R-:W-:-:S08]  /*2e20*/  DMUL R22, R10, R22 ;  /* 0x000000160a167228 */ /* 0x000fd00000000000 */
[----:B------:R-:W-:-:S08]  /*2e30*/  DFMA R42, R26, R22, R10 ;  /* 0x000000161a2a722b */ /* 0x000fd0000000000a */
[----:B------:R-:W-:Y:S02]  /*2e40*/  DMUL R44, R24, R42 ;  /* 0x0000002a182c7228 */ /* 0x000fe40000000000 */
[----:B------:R-:W-:Y:S02]  /*2e50*/  VIADD R23, R43, 0xfff00000 ;  /* 0xfff000002b177836 */ /* 0x000fe40000000000 */
[----:B------:R-:W-:-:S04]  /*2e60*/  IMAD.MOV.U32 R22, RZ, RZ, R42 ;  /* 0x000000ffff167224 */ /* 0x000fc800078e002a */
[----:B------:R-:W-:-:S08]  /*2e70*/  DFMA R46, R44, -R44, R24 ;  /* 0x8000002c2c2e722b */ /* 0x000fd00000000018 */
[----:B------:R-:W-:Y:S01]  /*2e80*/  DFMA R26, R46, R22, R44 ;  /* 0x000000162e1a722b */ /* 0x000fe2000000002c */
[----:B------:R-:W-:Y:S10]  /*2e90*/  @!P0 BRA `(.L_x_23) ;  /* 0x00000000001c8947 */ /* 0x000ff40003800000 */
[----:B------:R-:W-:Y:S01]  /*2ea0*/  MOV R21, R25 ;  /* 0x0000001900157202 */ /* 0x000fe20000000f00 */
[----:B------:R-:W-:Y:S01]  /*2eb0*/  IMAD.MOV.U32 R26, RZ, RZ, R46 ;  /* 0x000000ffff1a7224 */ /* 0x000fe200078e002e */
[----:B------:R-:W-:Y:S01]  /*2ec0*/  MOV R43, R23 ;  /* 0x00000017002b7202 */ /* 0x000fe20000000f00 */
[----:B------:R-:W-:Y:S01]  /*2ed0*/  IMAD.MOV.U32 R27, RZ, RZ, R47 ;  /* 0x000000ffff1b7224 */ /* 0x000fe200078e002f */
[----:B------:R-:W-:Y:S01]  /*2ee0*/  MOV R22, 0x2f10 ;  /* 0x00002f1000167802 */ /* 0x000fe20000000f00 */
[----:B------:R-:W-:-:S07]  /*2ef0*/  IMAD.MOV.U32 R5, RZ, RZ, R10 ;  /* 0x000000ffff057224 */ /* 0x000fce00078e000a */
[----:B------:R-:W-:Y:S05]  /*2f00*/  CALL.REL.NOINC `($__internal_2_$__cuda_sm20_dsqrt_rn_f64_mediumpath_v1) ;  /* 0x0000002400b87944 */ /* 0x000fea0003c00000 */
.L_x_23:
[----:B------:R-:W-:Y:S05]  /*2f10*/  BSYNC.RECONVERGENT B0 ;  /* 0x0000000000007941 */ /* 0x000fea0003800200 */
.L_x_22:
[----:B------:R-:W0:Y:S01]  /*2f20*/  MUFU.RCP64H R11, R27 ;  /* 0x0000001b000b7308 */ /* 0x000e220000001800 */
[----:B------:R-:W-:Y:S01]  /*2f30*/  VIADD R10, R27, 0x300402 ;  /* 0x003004021b0a7836 */ /* 0x000fe20000000000 */
[----:B------:R-:W-:Y:S04]  /*2f40*/  BSSY.RECONVERGENT B0, `(.L_x_24) ;  /* 0x000000e000007945 */ /* 0x000fe80003800200 */
[----:B------:R-:W-:Y:S01]  /*2f50*/  FSETP.GEU.AND P0, PT, |R10|, 5.8789094863358348022e-39, PT ;  /* 0x004004020a00780b */ /* 0x000fe20003f0e200 */
[----:B0-----:R-:W-:-:S08]  /*2f60*/  DFMA R22, R10, -R26, 1 ;  /* 0x3ff000000a16742b */ /* 0x001fd0000000081a */
[----:B------:R-:W-:-:S08]  /*2f70*/  DFMA R22, R22, R22, R22 ;  /* 0x000000161616722b */ /* 0x000fd00000000016 */
[----:B------:R-:W-:-:S08]  /*2f80*/  DFMA R22, R10, R22, R10 ;  /* 0x000000160a16722b */ /* 0x000fd0000000000a */
[----:B------:R-:W-:-:S08]  /*2f90*/  DFMA R24, R22, -R26, 1 ;  /* 0x3ff000001618742b */ /* 0x000fd0000000081a */
[----:B------:R-:W-:Y:S01]  /*2fa0*/  DFMA R24, R22, R24, R22 ;  /* 0x000000181618722b */ /* 0x000fe20000000016 */
[----:B------:R-:W-:Y:S10]  /*2fb0*/  @P0 BRA `(.L_x_25) ;  /* 0x0000000000180947 */ /* 0x000ff40003800000 */
[----:B------:R-:W-:Y:S01]  /*2fc0*/  LOP3.LUT R5, R27, 0x7fffffff, RZ, 0xc0, !PT ;  /* 0x7fffffff1b057812 */ /* 0x000fe200078ec0ff */
[----:B------:R-:W-:Y:S01]  /*2fd0*/  IMAD.MOV.U32 R10, RZ, RZ, R26 ;  /* 0x000000ffff0a7224 */ /* 0x000fe200078e001a */
[----:B------:R-:W-:Y:S01]  /*2fe0*/  MOV R22, 0x3020 ;  /* 0x0000302000167802 */ /* 0x000fe20000000f00 */
[----:B------:R-:W-:Y:S01]  /*2ff0*/  IMAD.MOV.U32 R11, RZ, RZ, R27 ;  /* 0x000000ffff0b7224 */ /* 0x000fe200078e001b */
[----:B------:R-:W-:-:S07]  /*3000*/  IADD3 R42, PT, PT, R5, -0x100000, RZ ;  /* 0xfff00000052a7810 */ /* 0x000fce0007ffe0ff */
[----:B------:R-:W-:Y:S05]  /*3010*/  CALL.REL.NOINC `($__internal_0_$__cuda_sm20_dblrcp_rn_slowpath_v3) ;  /* 0x0000001c004c7944 */ /* 0x000fea0003c00000 */
.L_x_25:
[----:B------:R-:W-:Y:S05]  /*3020*/  BSYNC.RECONVERGENT B0 ;  /* 0x0000000000007941 */ /* 0x000fea0003800200 */
.L_x_24:
[----:B------:R-:W-:Y:S01]  /*3030*/  DADD R34, R34, R26 ;  /* 0x0000000022227229 */ /* 0x000fe2000000001a */
[----:B------:R-:W-:Y:S01]  /*3040*/  IMAD.MOV.U32 R22, RZ, RZ, 0x0 ;  /* 0x00000000ff167424 */ /* 0x000fe200078e00ff */
[----:B------:R-:W-:Y:S01]  /*3050*/  BSSY.RECONVERGENT B0, `(.L_x_26) ;  /* 0x0000019000007945 */ /* 0x000fe20003800200 */
[----:B------:R-:W-:-:S05]  /*3060*/  IMAD.MOV.U32 R23, RZ, RZ, 0x3fd80000 ;  /* 0x3fd80000ff177424 */ /* 0x000fca00078e00ff */
[----:B------:R-:W-:-:S08]  /*3070*/  DFMA R8, R34, R34, R8 ;  /* 0x000000222208722b */ /* 0x000fd00000000008 */
[----:B------:R-:W-:-:S06]  /*3080*/  DMUL R24, R8, R24 ;  /* 0x0000001808187228 */ /* 0x000fcc0000000000 */
        /* <DEDUP_REMOVED lines=9> */
[----:B------:R-:W-:Y:S01]  /*3120*/  IADD3 R9, PT, PT, R43, -0x100000, RZ ;  /* 0xfff000002b097810 */ /* 0x000fe20007ffe0ff */
[----:B------:R-:W-:-:S05]  /*3130*/  IMAD.MOV.U32 R8, RZ, RZ, R42 ;  /* 0x000000ffff087224 */ /* 0x000fca00078e002a */
[----:B------:R-:W-:-:S08]  /*3140*/  DFMA R26, R44, -R44, R24 ;  /* 0x8000002c2c1a722b */ /* 0x000fd00000000018 */
[----:B------:R-:W-:Y:S01]  /*3150*/  DFMA R22, R26, R8, R44 ;  /* 0x000000081a16722b */ /* 0x000fe2000000002c */
[----:B------:R-:W-:Y:S10]  /*3160*/  @!P0 BRA `(.L_x_27) ;  /* 0x00000000001c8947 */ /* 0x000ff40003800000 */
[----:B------:R-:W-:Y:S01]  /*3170*/  IMAD.MOV.U32 R21, RZ, RZ, R25 ;  /* 0x000000ffff157224 */ /* 0x000fe200078e0019 */
[----:B------:R-:W-:Y:S01]  /*3180*/  MOV R43, R9 ;  /* 0x00000009002b7202 */ /* 0x000fe20000000f00 */
[----:B------:R-:W-:Y:S01]  /*3190*/  IMAD.MOV.U32 R5, RZ, RZ, R10 ;  /* 0x000000ffff057224 */ /* 0x000fe200078e000a */
[----:B------:R-:W-:-:S07]  /*31a0*/  MOV R22, 0x31c0 ;  /* 0x000031c000167802 */ /* 0x000fce0000000f00 */
[----:B------:R-:W-:Y:S05]  /*31b0*/  CALL.REL.NOINC `($__internal_2_$__cuda_sm20_dsqrt_rn_f64_mediumpath_v1) ;  /* 0x00000024000c7944 */ /* 0x000fea0003c00000 */
[----:B------:R-:W-:Y:S02]  /*31c0*/  IMAD.MOV.U32 R22, RZ, RZ, R26 ;  /* 0x000000ffff167224 */ /* 0x000fe400078e001a */
[----:B------:R-:W-:-:S07]  /*31d0*/  IMAD.MOV.U32 R23, RZ, RZ, R27 ;  /* 0x000000ffff177224 */ /* 0x000fce00078e001b */
.L_x_27:
[----:B------:R-:W-:Y:S05]  /*31e0*/  BSYNC.RECONVERGENT B0 ;  /* 0x0000000000007941 */ /* 0x000fea0003800200 */
.L_x_26:
[----:B------:R-:W0:Y:S01]  /*31f0*/  MUFU.RCP64H R9, R23 ;  /* 0x0000001700097308 */ /* 0x000e220000001800 */
[----:B------:R-:W-:Y:S01]  /*3200*/  IADD3 R8, PT, PT, R23, 0x300402, RZ ;  /* 0x0030040217087810 */ /* 0x000fe20007ffe0ff */
[----:B------:R-:W-:Y:S03]  /*3210*/  BSSY.RECONVERGENT B0, `(.L_x_28) ;  /* 0x0000010000007945 */ /* 0x000fe60003800200 */
[----:B------:R-:W-:Y:S02]  /*3220*/  FSETP.GEU.AND P0, PT, |R8|, 5.8789094863358348022e-39, PT ;  /* 0x004004020800780b */ /* 0x000fe40003f0e200 */
        /* <DEDUP_REMOVED lines=12> */
[----:B------:R-:W-:Y:S02]  /*32f0*/  IMAD.MOV.U32 R42, RZ, RZ, R24 ;  /* 0x000000ffff2a7224 */ /* 0x000fe400078e0018 */
[----:B------:R-:W-:-:S07]  /*3300*/  IMAD.MOV.U32 R43, RZ, RZ, R25 ;  /* 0x000000ffff2b7224 */ /* 0x000fce00078e0019 */
.L_x_29:
[----:B------:R-:W-:Y:S05]  /*3310*/  BSYNC.RECONVERGENT B0 ;  /* 0x0000000000007941 */ /* 0x000fea0003800200 */
.L_x_28:
[----:B------:R0:W2:Y:S04]  /*3320*/  LDL.128 R24, [R4+0x30] ;  /* 0x0000300004187983 */ /* 0x0000a80000100c00 */
[----:B------:R1:W5:Y:S01]  /*3330*/  LDL.128 R8, [R14] ;  /* 0x000000000e087983 */ /* 0x0003620000100c00 */
[-C--:B------:R-:W-:Y:S01]  /*3340*/  DMUL R32, R32, R42.reuse ;  /* 0x0000002a20207228 */ /* 0x080fe20000000000 */
[----:B------:R-:W-:Y:S01]  /*3350*/  IMAD.MOV.U32 R46, RZ, RZ, 0x0 ;  /* 0x00000000ff2e7424 */ /* 0x000fe200078e00ff */
[----:B------:R-:W-:Y:S01]  /*3360*/  DMUL R34, R34, R42 ;  /* 0x0000002a22227228 */ /* 0x000fe20000000000 */
[----:B------:R-:W-:Y:S01]  /*3370*/  IMAD.MOV.U32 R47, RZ, RZ, 0x3fd80000 ;  /* 0x3fd80000ff2f7424 */ /* 0x000fe200078e00ff */
[----:B------:R-:W2:Y:S01]  /*3380*/  LDCU.64 UR10, c[0x3][UR7+0x21c0] ;  /* 0x00c43800070a77ac */ /* 0x000ea20008000a00 */
[----:B------:R-:W-:Y:S03]  /*3390*/  BSSY.RECONVERGENT B0, `(.L_x_30) ;  /* 0x000001e000007945 */ /* 0x000fe60003800200 */
[----:B------:R-:W-:-:S08]  /*33a0*/  DMUL R44, R32, R32 ;  /* 0x00000020202c7228 */ /* 0x000fd00000000000 */
[----:B------:R-:W-:-:S06]  /*33b0*/  DFMA R44, R34, R34, R44 ;  /* 0x00000022222c722b */ /* 0x000fcc000000002c */
[----:B------:R-:W3:Y:S04]  /*33c0*/  MUFU.RSQ64H R23, R45 ;  /* 0x0000002d00177308 */ /* 0x000ee80000001c00 */
[----:B------:R-:W-:-:S04]  /*33d0*/  IADD3 R22, PT, PT, R45, -0x3500000, RZ ;  /* 0xfcb000002d167810 */ /* 0x000fc80007ffe0ff */
[----:B------:R-:W-:Y:S02]  /*33e0*/  ISETP.GE.U32.AND P0, PT, R22, 0x7ca00000, PT ;  /* 0x7ca000001600780c */ /* 0x000fe40003f06070 */
[----:B---3--:R-:W-:-:S08]  /*33f0*/  DMUL R42, R22, R22 ;  /* 0x00000016162a7228 */ /* 0x008fd00000000000 */
[----:B------:R-:W-:-:S08]  /*3400*/  DFMA R42, R44, -R42, 1 ;  /* 0x3ff000002c2a742b */ /* 0x000fd0000000082a */
[----:B0-----:R-:W-:Y:S02]  /*3410*/  DFMA R4, R42, R46, 0.5 ;  /* 0x3fe000002a04742b */ /* 0x001fe4000000002e */
[----:B------:R-:W-:-:S08]  /*3420*/  DMUL R42, R22, R42 ;  /* 0x0000002a162a7228 */ /* 0x000fd00000000000 */
[----:B------:R-:W-:-:S08]  /*3430*/  DFMA R42, R4, R42, R22 ;  /* 0x0000002a042a722b */ /* 0x000fd00000000016 */
[----:B------:R-:W-:-:S08]  /*3440*/  DMUL R4, R44, R42 ;  /* 0x0000002a2c047228 */ /* 0x000fd00000000000 */
[----:B------:R-:W-:Y:S02]  /*3450*/  DFMA R46, R4, -R4, R44 ;  /* 0x80000004042e722b */ /* 0x000fe4000000002c */
[----:B--2---:R-:W-:Y:S01]  /*3460*/  DADD R58, R24, UR10 ;  /* 0x0000000a183a7e29 */ /* 0x004fe20008000000 */
[----:B------:R-:W-:Y:S01]  /*3470*/  IADD3 R25, PT, PT, R43, -0x100000, RZ ;  /* 0xfff000002b197810 */ /* 0x000fe20007ffe0ff */
[----:B------:R-:W-:Y:S01]  /*3480*/  IMAD.MOV.U32 R24, RZ, RZ, R42 ;  /* 0x000000ffff187224 */ /* 0x000fe200078e002a */
[----:B------:R-:W-:-:S05]  /*3490*/  DADD R52, R32, R26 ;  /* 0x0000000020347229 */ /* 0x000fca000000001a */
[----:B------:R-:W-:Y:S02]  /*34a0*/  DADD R58, R34, R58 ;  /* 0x00000000223a7229 */ /* 0x000fe4000000003a */
[----:B------:R-:W-:Y:S01]  /*34b0*/  DFMA R26, R46, R24, R4 ;  /* 0x000000182e1a722b */ /* 0x000fe20000000004 */
[----:B-1----:R-:W-:Y:S10]  /*34c0*/  @!P0 BRA `(.L_x_31) ;  /* 0x0000000000288947 */ /* 0x002ff40003800000 */
[----:B------:R-:W-:Y:S01]  /*34d0*/  MOV R21, R45 ;  /* 0x0000002d00157202 */ /* 0x000fe20000000f00 */
[----:B------:R-:W-:Y:S01]  /*34e0*/  IMAD.MOV.U32 R45, RZ, RZ, R5 ;  /* 0x000000ffff2d7224 */ /* 0x000fe200078e0005 */
[----:B------:R-:W-:Y:S01]  /*34f0*/  MOV R43, R25 ;  /* 0x00000019002b7202 */ /* 0x000fe20000000f00 */
[----:B------:R-:W-:Y:S01]  /*3500*/  IMAD.MOV.U32 R24, RZ, RZ, R44 ;  /* 0x000000ffff187224 */ /* 0x000fe200078e002c */
[----:B------:R-:W-:Y:S01]  /*3510*/  MOV R44, R4 ;  /* 0x00000004002c7202 */ /* 0x000fe20000000f00 */
[----:B------:R-:W-:Y:S01]  /*3520*/  IMAD.MOV.U32 R5, RZ, RZ, R22 ;  /* 0x000000ffff057224 */ /* 0x000fe200078e0016 */
[----:B------:R-:W-:Y:S01]  /*3530*/  MOV R22, 0x3570 ;  /* 0x0000357000167802 */ /* 0x000fe20000000f00 */
[----:B------:R-:W-:Y:S02]  /*3540*/  IMAD.MOV.U32 R26, RZ, RZ, R46 ;  /* 0x000000ffff1a7224 */ /* 0x000fe400078e002e */
[----:B------:R-:W-:-:S07]  /*3550*/  IMAD.MOV.U32 R27, RZ, RZ, R47 ;  /* 0x000000ffff1b7224 */ /* 0x000fce00078e002f */
[----:B-----5:R-:W-:Y:S05]  /*3560*/  CALL.REL.NOINC `($__internal_2_$__cuda_sm20_dsqrt_rn_f64_mediumpath_v1) ;  /* 0x0000002000207944 */ /* 0x020fea0003c00000 */
.L_x_31:
[----:B------:R-:W-:Y:S05]  /*3570*/  BSYNC.RECONVERGENT B0 ;  /* 0x0000000000007941 */ /* 0x000fea0003800200 */
.L_x_30:
[----:B------:R-:W-:Y:S01]  /*3580*/  ISETP.GT.AND P0, PT, R27, 0xfffff, PT ;  /* 0x000fffff1b00780c */ /* 0x000fe20003f04270 */
[----:B------:R-:W-:Y:S01]  /*3590*/  IMAD.MOV.U32 R4, RZ, RZ, R26 ;  /* 0x000000ffff047224 */ /* 0x000fe200078e001a */
[----:B------:R-:W-:Y:S01]  /*35a0*/  BSSY.RECONVERGENT B0, `(.L_x_32) ;  /* 0x0000051000007945 */ /* 0x000fe20003800200 */
[----:B------:R-:W-:Y:S01]  /*35b0*/  IMAD.MOV.U32 R5, RZ, RZ, R27 ;  /* 0x000000ffff057224 */ /* 0x000fe200078e001b */
[----:B------:R-:W-:-:S09]  /*35c0*/  MOV R44, R26 ;  /* 0x0000001a002c7202 */ /* 0x000fd20000000f00 */
[----:B------:R-:W-:-:S10]  /*35d0*/  @!P0 DMUL R4, R4, 1.80143985094819840000e+16 ;  /* 0x4350000004048828 */ /* 0x000fd40000000000 */
[----:B------:R-:W-:Y:S01]  /*35e0*/  @!P0 MOV R27, R5 ;  /* 0x00000005001b8202 */ /* 0x000fe20000000f00 */
[----:B------:R-:W-:-:S04]  /*35f0*/  @!P0 IMAD.MOV.U32 R44, RZ, RZ, R4 ;  /* 0x000000ffff2c8224 */ /* 0x000fc800078e0004 */
[----:B------:R-:W-:-:S05]  /*3600*/  VIADD R21, R27, 0xffffffff ;  /* 0xffffffff1b157836 */ /* 0x000fca0000000000 */
[----:B------:R-:W-:Y:S01]  /*3610*/  ISETP.GT.U32.AND P1, PT, R21, 0x7feffffe, PT ;  /* 0x7feffffe1500780c */ /* 0x000fe20003f24070 */
[----:B------:R-:W-:Y:S02]  /*3620*/  IMAD.MOV.U32 R21, RZ, RZ, -0x3ff ;  /* 0xfffffc01ff157424 */ /* 0x000fe400078e00ff */
[----:B------:R-:W-:-:S10]  /*3630*/  @!P0 IMAD.MOV.U32 R21, RZ, RZ, -0x435 ;  /* 0xfffffbcbff158424 */ /* 0x000fd400078e00ff */
[----:B------:R-:W-:Y:S05]  /*3640*/  @P1 BRA `(.L_x_33) ;  /* 0x0000000400001947 */ /* 0x000fea0003800000 */
[C---:B------:R-:W-:Y:S01]  /*3650*/  LOP3.LUT R4, R27.reuse, 0xfffff, RZ, 0xc0, !PT ;  /* 0x000fffff1b047812 */ /* 0x040fe200078ec0ff */
[----:B------:R-:W-:Y:S01]  /*3660*/  IMAD.MOV.U32 R47, RZ, RZ, 0x3ed0ee25 ;  /* 0x3ed0ee25ff2f7424 */ /* 0x000fe200078e00ff */
[----:B------:R-:W-:Y:S01]  /*3670*/  MOV R46, 0x8b7a8b04 ;  /* 0x8b7a8b04002e7802 */ /* 0x000fe20000000f00 */
[----:B------:R-:W-:Y:S01]  /*3680*/  UMOV UR10, 0x3ae80f1e ;  /* 0x3ae80f1e000a7882 */ /* 0x000fe20000000000 */
[----:B------:R-:W-:Y:S01]  /*3690*/  LOP3.LUT R45, R4, 0x3ff00000, RZ, 0xfc, !PT ;  /* 0x3ff00000042d7812 */ /* 0x000fe200078efcff */
[----:B------:R-:W-:Y:S01]  /*36a0*/  IMAD.MOV.U32 R4, RZ, RZ, RZ ;  /* 0x000000ffff047224 */ /* 0x000fe200078e00ff */
[----:B------:R-:W-:Y:S01]  /*36b0*/  UMOV UR11, 0x3eb1380b ;  /* 0x3eb1380b000b7882 */ /* 0x000fe20000000000 */
[----:B------:R-:W-:Y:S01]  /*36c0*/  LEA.HI R27, R27, R21, RZ, 0xc ;  /* 0x000000151b1b7211 */ /* 0x000fe200078f60ff */
[----:B------:R-:W-:Y:S01]  /*36d0*/  UMOV UR12, 0x80000000 ;  /* 0x80000000000c7882 */ /* 0x000fe20000000000 */
[----:B------:R-:W-:Y:S01]  /*36e0*/  ISETP.GE.U32.AND P0, PT, R45, 0x3ff6a09f, PT ;  /* 0x3ff6a09f2d00780c */ /* 0x000fe20003f06070 */
[----:B------:R-:W-:-:S12]  /*36f0*/  UMOV UR13, 0x43300000 ;  /* 0x43300000000d7882 */ /* 0x000fd80000000000 */
[----:B------:R-:W-:Y:S01]  /*3700*/  @P0 IADD3 R5, PT, PT, R45, -0x100000, RZ ;  /* 0xfff000002d050810 */ /* 0x000fe20007ffe0ff */
[----:B------:R-:W-:-:S04]  /*3710*/  @P0 VIADD R27, R27, 0x1 ;  /* 0x000000011b1b0836 */ /* 0x000fc80000000000 */
[----:B------:R-:W-:Y:S01]  /*3720*/  @P0 IMAD.MOV.U32 R45, RZ, RZ, R5 ;  /* 0x000000ffff2d0224 */ /* 0x000fe200078e0005 */
[----:B------:R-:W-:Y:S02]  /*3730*/  LOP3.LUT R26, R27, 0x80000000, RZ, 0x3c, !PT ;  /* 0x800000001b1a7812 */ /* 0x000fe400078e3cff */
[----:B------:R-:W-:-:S03]  /*3740*/  MOV R27, 0x43300000 ;  /* 0x43300000001b7802 */ /* 0x000fc60000000f00 */
[C---:B------:R-:W-:Y:S02]  /*3750*/  DADD R42, R44.reuse, 1 ;  /* 0x3ff000002c2a7429 */ /* 0x040fe40000000000 */
[----:B------:R-:W-:Y:S02]  /*3760*/  DADD R44, R44, -1 ;  /* 0xbff000002c2c7429 */ /* 0x000fe40000000000 */
[----:B------:R-:W-:Y:S01]  /*3770*/  DADD R26, R26, -UR12 ;  /* 0x8000000c1a1a7e29 */ /* 0x000fe20008000000 */
[----:B------:R-:W-:Y:S01]  /*3780*/  UMOV UR12, 0xfefa39ef ;  /* 0xfefa39ef000c7882 */ /* 0x000fe20000000000 */
[----:B------:R-:W0:Y:S01]  /*3790*/  MUFU.RCP64H R5, R43 ;  /* 0x0000002b00057308 */ /* 0x000e220000001800 */
[----:B------:R-:W-:Y:S01]  /*37a0*/  UMOV UR13, 0x3fe62e42 ;  /* 0x3fe62e42000d7882 */ /* 0x000fe20000000000 */
[----:B0-----:R-:W-:-:S08]  /*37b0*/  DFMA R22, -R42, R4, 1 ;  /* 0x3ff000002a16742b */ /* 0x001fd00000000104 */
[----:B------:R-:W-:-:S08]  /*37c0*/  DFMA R22, R22, R22, R22 ;  /* 0x000000161616722b */ /* 0x000fd00000000016 */
[----:B------:R-:W-:-:S08]  /*37d0*/  DFMA R4, R4, R22, R4 ;  /* 0x000000160404722b */ /* 0x000fd00000000004 */
[----:B------:R-:W-:-:S08]  /*37e0*/  DMUL R22, R44, R4 ;  /* 0x000000042c167228 */ /* 0x000fd00000000000 */
[----:B------:R-:W-:-:S08]  /*37f0*/  DFMA R22, R44, R4, R22 ;  /* 0x000000042c16722b */ /* 0x000fd00000000016 */
[----:B------:R-:W-:Y:S02]  /*3800*/  DMUL R24, R22, R22 ;  /* 0x0000001616187228 */ /* 0x000fe40000000000 */
[----:B------:R-:W-:-:S06]  /*3810*/  DFMA R62, R26, UR12, R22 ;  /* 0x0000000c1a3e7c2b */ /* 0x000fcc0008000016 */
[----:B------:R-:W-:Y:S01]  /*3820*/  DFMA R42, R24, UR10, R46 ;  /* 0x0000000a182a7c2b */ /* 0x000fe2000800002e */
[----:B------:R-:W-:Y:S01]  /*3830*/  UMOV UR10, 0x9f02676f ;  /* 0x9f02676f000a7882 */ /* 0x000fe20000000000 */
[----:B------:R-:W-:Y:S01]  /*3840*/  UMOV UR11, 0x3ef3b266 ;  /* 0x3ef3b266000b7882 */ /* 0x000fe20000000000 */
[----:B------:R-:W-:-:S05]  /*3850*/  DADD R46, R44, -R22 ;  /* 0x000000002c2e7229 */ /* 0x000fca0000000816 */
[----:B------:R-:W-:Y:S01]  /*3860*/  DFMA R42, R24, R42, UR10 ;  /* 0x0000000a182a7e2b */ /* 0x000fe2000800002a */
[----:B------:R-:W-:Y:S01]  /*3870*/  UMOV UR10, 0xa9ab0956 ;  /* 0xa9ab0956000a7882 */ /* 0x000fe20000000000 */
[----:B------:R-:W-:Y:S01]  /*3880*/  UMOV UR11, 0x3f1745cb ;  /* 0x3f1745cb000b7882 */ /* 0x000fe20000000000 */
[----:B------:R-:W-:-:S05]  /*3890*/  DADD R46, R46, R46 ;  /* 0x000000002e2e7229 */ /* 0x000fca000000002e */
[----:B------:R-:W-:Y:S01]  /*38a0*/  DFMA R42, R24, R42, UR10 ;  /* 0x0000000a182a7e2b */ /* 0x000fe2000800002a */
[----:B------:R-:W-:Y:S01]  /*38b0*/  UMOV UR10, 0x2d1b5154 ;  /* 0x2d1b5154000a7882 */ /* 0x000fe20000000000 */
[----:B------:R-:W-:Y:S01]  /*38c0*/  UMOV UR11, 0x3f3c71c7 ;  /* 0x3f3c71c7000b7882 */ /* 0x000fe20000000000 */
[----:B------:R-:W-:-:S05]  /*38d0*/  DFMA R44, R44, -R22, R46 ;  /* 0x800000162c2c722b */ /* 0x000fca000000002e */
[----:B------:R-:W-:Y:S01]  /*38e0*/  DFMA R42, R24, R42, UR10 ;  /* 0x0000000a182a7e2b */ /* 0x000fe2000800002a */
[----:B------:R-:W-:Y:S01]  /*38f0*/  UMOV UR10, 0x923be72d ;  /* 0x923be72d000a7882 */ /* 0x000fe20000000000 */
[----:B------:R-:W-:Y:S01]  /*3900*/  UMOV UR11, 0x3f624924 ;  /* 0x3f624924000b7882 */ /* 0x000fe20000000000 */
[----:B------:R-:W-:-:S05]  /*3910*/  DMUL R44, R4, R44 ;  /* 0x0000002c042c7228 */ /* 0x000fca0000000000 */
[----:B------:R-:W-:Y:S01]  /*3920*/  DFMA R42, R24, R42, UR10 ;  /* 0x0000000a182a7e2b */ /* 0x000fe2000800002a */
[----:B------:R-:W-:Y:S01]  /*3930*/  UMOV UR10, 0x9999a3c4 ;  /* 0x9999a3c4000a7882 */ /* 0x000fe20000000000 */
[----:B------:R-:W-:-:S06]  /*3940*/  UMOV UR11, 0x3f899999 ;  /* 0x3f899999000b7882 */ /* 0x000fcc0000000000 */
[----:B------:R-:W-:Y:S01]  /*3950*/  DFMA R42, R24, R42, UR10 ;  /* 0x0000000a182a7e2b */ /* 0x000fe2000800002a */
[----:B------:R-:W-:Y:S01]  /*3960*/  UMOV UR10, 0x55555554 ;  /* 0x55555554000a7882 */ /* 0x000fe20000000000 */
[----:B------:R-:W-:-:S06]  /*3970*/  UMOV UR11, 0x3fb55555 ;  /* 0x3fb55555000b7882 */ /* 0x000fcc0000000000 */
[----:B------:R-:W-:Y:S01]  /*3980*/  DFMA R46, R24, R42, UR10 ;  /* 0x0000000a182e7e2b */ /* 0x000fe2000800002a */
[----:B------:R-:W-:Y:S01]  /*3990*/  UMOV UR10, 0xfefa39ef ;  /* 0xfefa39ef000a7882 */ /* 0x000fe20000000000 */
[----:B------:R-:W-:Y:S02]  /*39a0*/  UMOV UR11, 0x3fe62e42 ;  /* 0x3fe62e42000b7882 */ /* 0x000fe40000000000 */
[----:B------:R-:W-:Y:S01]  /*39b0*/  DFMA R42, R26, -UR10, R62 ;  /* 0x8000000a1a2a7c2b */ /* 0x000fe2000800003e */
[----:B------:R-:W-:Y:S01]  /*39c0*/  UMOV UR10, 0x3b39803f ;  /* 0x3b39803f000a7882 */ /* 0x000fe20000000000 */
[----:B------:R-:W-:Y:S02]  /*39d0*/  UMOV UR11, 0x3c7abc9e ;  /* 0x3c7abc9e000b7882 */ /* 0x000fe40000000000 */
[----:B------:R-:W-:-:S04]  /*39e0*/  DMUL R46, R24, R46 ;  /* 0x0000002e182e7228 */ /* 0x000fc80000000000 */
[----:B------:R-:W-:-:S04]  /*39f0*/  DADD R42, -R22, R42 ;  /* 0x00000000162a7229 */ /* 0x000fc8000000012a */
[----:B------:R-:W-:-:S08]  /*3a00*/  DFMA R44, R22, R46, R44 ;  /* 0x0000002e162c722b */ /* 0x000fd0000000002c */
[----:B------:R-:W-:-:S08]  /*3a10*/  DADD R42, R44, -R42 ;  /* 0x000000002c2a7229 */ /* 0x000fd0000000082a */
[----:B------:R-:W-:-:S08]  /*3a20*/  DFMA R42, R26, UR10, R42 ;  /* 0x0000000a1a2a7c2b */ /* 0x000fd0000800002a */
[----:B------:R-:W-:Y:S01]  /*3a30*/  DADD R62, R62, R42 ;  /* 0x000000003e3e7229 */ /* 0x000fe2000000002a */
[----:B------:R-:W-:Y:S10]  /*3a40*/  BRA `(.L_x_34) ;  /* 0x0000000000187947 */ /* 0x000ff40003800000 */
.L_x_33:
[----:B------:R-:W-:Y:S01]  /*3a50*/  IMAD.MOV.U32 R22, RZ, RZ, 0x0 ;  /* 0x00000000ff167424 */ /* 0x000fe200078e00ff */
[----:B------:R-:W-:Y:S01]  /*3a60*/  LOP3.LUT P0, RZ, R5, 0x7fffffff, RZ, 0xc0, !PT ;  /* 0x7fffffff05ff7812 */ /* 0x000fe2000780c0ff */
[----:B------:R-:W-:-:S06]  /*3a70*/  IMAD.MOV.U32 R23, RZ, RZ, 0x7ff00000 ;  /* 0x7ff00000ff177424 */ /* 0x000fcc00078e00ff */
[----:B------:R-:W-:-:S10]  /*3a80*/  DFMA R22, R4, R22, +INF ;  /* 0x7ff000000416742b */ /* 0x000fd40000000016 */
[----:B------:R-:W-:Y:S02]  /*3a90*/  FSEL R62, R22, RZ, P0 ;  /* 0x000000ff163e7208 */ /* 0x000fe40000000000 */
[----:B------:R-:W-:-:S07]  /*3aa0*/  FSEL R63, R23, -QNAN , P0 ;  /* 0xfff00000173f7808 */ /* 0x000fce0000000000 */
.L_x_34:
[----:B------:R-:W-:Y:S05]  /*3ab0*/  BSYNC.RECONVERGENT B0 ;  /* 0x0000000000007941 */ /* 0x000fea0003800200 */
.L_x_32:
[----:B------:R-:W-:Y:S01]  /*3ac0*/  DADD R4, -RZ, |R32| ;  /* 0x00000000ff047229 */ /* 0x000fe20000000520 */
[----:B------:R-:W-:Y:S01]  /*3ad0*/  MOV R24, 0x1 ;  /* 0x0000000100187802 */ /* 0x000fe20000000f00 */
[--C-:B------:R-:W-:Y:S01]  /*3ae0*/  DADD R22, -RZ, |R34|.reuse ;  /* 0x00000000ff167229 */ /* 0x100fe20000000522 */
[----:B------:R-:W-:Y:S01]  /*3af0*/  BSSY.RECONVERGENT B0, `(.L_x_35) ;  /* 0x0000017000007945 */ /* 0x000fe20003800200 */
[----:B------:R-:W-:-:S08]  /*3b00*/  DSETP.GT.AND P1, PT, |R32|, |R34|, PT ;  /* 0x400000222000722a */ /* 0x000fd00003f24200 */
[----:B------:R-:W-:Y:S02]  /*3b10*/  FSEL R43, R5, R23, P1 ;  /* 0x00000017052b7208 */ /* 0x000fe40000800000 */
[----:B------:R-:W-:Y:S02]  /*3b20*/  FSEL R42, R4, R22, P1 ;  /* 0x00000016042a7208 */ /* 0x000fe40000800000 */
[----:B------:R-:W0:Y:S01]  /*3b30*/  MUFU.RCP64H R25, R43 ;  /* 0x0000002b00197308 */ /* 0x000e220000001800 */
[----:B------:R-:W-:Y:S02]  /*3b40*/  FSEL R44, R22, R4, P1 ;  /* 0x00000004162c7208 */ /* 0x000fe40000800000 */
[----:B------:R-:W-:-:S04]  /*3b50*/  FSEL R45, R23, R5, P1 ;  /* 0x00000005172d7208 */ /* 0x000fc80000800000 */
[----:B------:R-:W-:Y:S01]  /*3b60*/  FSETP.GEU.AND P2, PT, |R45|, 6.5827683646048100446e-37, PT ;  /* 0x036000002d00780b */ /* 0x000fe20003f4e200 */
[----:B0-----:R-:W-:-:S08]  /*3b70*/  DFMA R26, -R42, R24, 1 ;  /* 0x3ff000002a1a742b */ /* 0x001fd00000000118 */
[----:B------:R-:W-:-:S08]  /*3b80*/  DFMA R26, R26, R26, R26 ;  /* 0x0000001a1a1a722b */ /* 0x000fd0000000001a */
[----:B------:R-:W-:-:S08]  /*3b90*/  DFMA R26, R24, R26, R24 ;  /* 0x0000001a181a722b */ /* 0x000fd00000000018 */
[----:B------:R-:W-:-:S08]  /*3ba0*/  DFMA R24, -R42, R26, 1 ;  /* 0x3ff000002a18742b */ /* 0x000fd0000000011a */
[----:B------:R-:W-:-:S08]  /*3bb0*/  DFMA R24, R26, R24, R26 ;  /* 0x000000181a18722b */ /* 0x000fd0000000001a */
[----:B------:R-:W-:-:S08]  /*3bc0*/  DMUL R4, R24, R44 ;  /* 0x0000002c18047228 */ /* 0x000fd00000000000 */
[----:B------:R-:W-:-:S08]  /*3bd0*/  DFMA R22, -R42, R4, R44 ;  /* 0x000000042a16722b */ /* 0x000fd0000000012c */
[----:B------:R-:W-:-:S10]  /*3be0*/  DFMA R4, R24, R22, R4 ;  /* 0x000000161804722b */ /* 0x000fd40000000004 */
[----:B------:R-:W-:-:S05]  /*3bf0*/  FFMA R21, RZ, R43, R5 ;  /* 0x0000002bff157223 */ /* 0x000fca0000000005 */
[----:B------:R-:W-:-:S13]  /*3c00*/  FSETP.GT.AND P0, PT, |R21|, 1.469367938527859385e-39, PT ;  /* 0x001000001500780b */ /* 0x000fda0003f04200 */
[----:B------:R-:W-:Y:S05]  /*3c10*/  @P0 BRA P2, `(.L_x_36) ;  /* 0x0000000000100947 */ /* 0x000fea0001000000 */
[----:B------:R-:W-:Y:S01]  /*3c20*/  IMAD.MOV.U32 R4, RZ, RZ, R42 ;  /* 0x000000ffff047224 */ /* 0x000fe200078e002a */
[----:B------:R-:W-:Y:S01]  /*3c30*/  MOV R46, 0x3c60 ;  /* 0x00003c60002e7802 */ /* 0x000fe20000000f00 */
[----:B------:R-:W-:-:S07]  /*3c40*/  IMAD.MOV.U32 R5, RZ, RZ, R43 ;  /* 0x000000ffff057224 */ /* 0x000fce00078e002b */
[----:B-----5:R-:W-:Y:S05]  /*3c50*/  CALL.REL.NOINC `($__internal_1_$__cuda_sm20_div_rn_f64_full) ;  /* 0x0000001000d87944 */ /* 0x020fea0003c00000 */
.L_x_36:
[----:B------:R-:W-:Y:S05]  /*3c60*/  BSYNC.RECONVERGENT B0 ;  /* 0x0000000000007941 */ /* 0x000fea0003800200 */
.L_x_35:
[----:B------:R-:W2:Y:S01]  /*3c70*/  LDG.E.128 R24, desc[UR8][R12.64] ;  /* 0x000000080c187981 */ /* 0x000ea2000c1e1d00 */
[----:B------:R-:W-:Y:S01]  /*3c80*/  DMUL R22, R4, R4 ;  /* 0x0000000404167228 */ /* 0x000fe20000000000 */
[----:B------:R-:W-:Y:S01]  /*3c90*/  MOV R44, 0xdbb65b49 ;  /* 0xdbb65b49002c7802 */ /* 0x000fe20000000f00 */
[----:B------:R-:W-:Y:S01]  /*3ca0*/  IMAD.MOV.U32 R45, RZ, RZ, 0x3f2d3b63 ;  /* 0x3f2d3b63ff2d7424 */ /* 0x000fe200078e00ff */
[----:B------:R-:W-:Y:S01]  /*3cb0*/  UMOV UR10, 0x2a25ff7e ;  /* 0x2a25ff7e000a7882 */ /* 0x000fe20000000000 */
[----:B------:R-:W-:Y:S01]  /*3cc0*/  UMOV UR11, 0x3ef53e1d ;  /* 0x3ef53e1d000b7882 */ /* 0x000fe20000000000 */
[----:B------:R-:W-:Y:S01]  /*3cd0*/  ISETP.GE.AND P2, PT, R35, RZ, PT ;  /* 0x000000ff2300720c */ /* 0x000fe20003f46270 */
[----:B------:R-:W-:Y:S01]  /*3ce0*/  DSETP.NEU.AND P3, PT, R42, RZ, PT ;  /* 0x000000ff2a00722a */ /* 0x000fe20003f6d000 */
[----:B------:R-:W-:Y:S01]  /*3cf0*/  @P1 IMAD.MOV.U32 R46, RZ, RZ, 0x54442d18 ;  /* 0x54442d18ff2e1424 */ /* 0x000fe200078e00ff */
[C---:B------:R-:W-:Y:S01]  /*3d00*/  DFMA R44, R22.reuse, -UR10, R44 ;  /* 0x8000000a162c7c2b */ /* 0x040fe2000800002c */
[----:B------:R-:W-:Y:S01]  /*3d10*/  UMOV UR10, 0x8dde082e ;  /* 0x8dde082e000a7882 */ /* 0x000fe20000000000 */
[----:B------:R-:W-:Y:S01]  /*3d20*/  UMOV UR11, 0x3f531278 ;  /* 0x3f531278000b7882 */ /* 0x000fe20000000000 */
[----:B------:R-:W-:Y:S01]  /*3d30*/  @P1 PLOP3.LUT P0, PT, P2, PT, PT, 0x80, 0x8 ;  /* 0x000000000008181c */ /* 0x000fe2000170f070 */
[----:B------:R-:W-:Y:S01]  /*3d40*/  @P1 IMAD.MOV.U32 R47, RZ, RZ, 0x3ff921fb ;  /* 0x3ff921fbff2f1424 */ /* 0x000fe200078e00ff */
[----:B------:R-:W-:Y:S03]  /*3d50*/  BSSY.RECONVERGENT B0, `(.L_x_37) ;  /* 0x0000068000007945 */ /* 0x000fe60003800200 */
[----:B------:R-:W-:Y:S01]  /*3d60*/  DFMA R44, R22, R44, -UR10 ;  /* 0x8000000a162c7e2b */ /* 0x000fe2000800002c */
[----:B------:R-:W-:Y:S01]  /*3d70*/  UMOV UR10, 0xc8249315 ;  /* 0xc8249315000a7882 */ /* 0x000fe20000000000 */
[----:B------:R-:W-:-:S02]  /*3d80*/  UMOV UR11, 0x3f6f9690 ;  /* 0x3f6f9690000b7882 */ /* 0x000fc40000000000 */
[----:B------:R-:W-:-:S04]  /*3d90*/  @P3 MOV R21, 0x7f3321d2 ;  /* 0x7f3321d200153802 */ /* 0x000fc80000000f00 */
[----:B------:R-:W-:Y:S01]  /*3da0*/  DFMA R44, R22, R44, UR10 ;  /* 0x0000000a162c7e2b */ /* 0x000fe2000800002c */
[----:B------:R-:W-:Y:S01]  /*3db0*/  UMOV UR10, 0xabc7cf0d ;  /* 0xabc7cf0d000a7882 */ /* 0x000fe20000000000 */
[----:B------:R-:W-:-:S06]  /*3dc0*/  UMOV UR11, 0x3f82cf5a ;  /* 0x3f82cf5a000b7882 */ /* 0x000fcc0000000000 */
[----:B------:R-:W-:Y:S01]  /*3dd0*/  DFMA R44, R22, R44, -UR10 ;  /* 0x8000000a162c7e2b */ /* 0x000fe2000800002c */
[----:B------:R-:W-:Y:S01]  /*3de0*/  UMOV UR10, 0xb2a3bfde ;  /* 0xb2a3bfde000a7882 */ /* 0x000fe20000000000 */
[----:B------:R-:W-:-:S06]  /*3df0*/  UMOV UR11, 0x3f9162b0 ;  /* 0x3f9162b0000b7882 */ /* 0x000fcc0000000000 */
        /* <DEDUP_REMOVED lines=39> */
[----:B------:R-:W-:-:S08]  /*4070*/  DFMA R44, R22, R44, -UR10 ;  /* 0x8000000a162c7e2b */ /* 0x000fd0000800002c */
[----:B------:R-:W-:Y:S01]  /*4080*/  DMUL R44, R22, R44 ;  /* 0x0000002c162c7228 */ /* 0x000fe20000000000 */
[----:B------:R-:W-:Y:S01]  /*4090*/  @!P1 IMAD.MOV.U32 R22, RZ, RZ, 0x54442d18 ;  /* 0x54442d18ff169424 */ /* 0x000fe200078e00ff */
[----:B------:R-:W-:-:S06]  /*40a0*/  @!P1 MOV R23, 0x400921fb ;  /* 0x400921fb00179802 */ /* 0x000fcc0000000f00 */
[----:B------:R-:W-:-:S08]  /*40b0*/  DFMA R4, R44, R4, R4 ;  /* 0x000000042c04722b */ /* 0x000fd00000000004 */
[----:B------:R-:W-:Y:S02]  /*40c0*/  @P1 DADD R44, -RZ, -R4 ;  /* 0x00000000ff2c1229 */ /* 0x000fe40000000904 */
[----:B------:R-:W-:-:S08]  /*40d0*/  @!P1 DADD R42, -R4, R22 ;  /* 0x00000000042a9229 */ /* 0x000fd00000000116 */
[----:B------:R-:W-:Y:S02]  /*40e0*/  @P1 FSEL R44, R4, R44, !P0 ;  /* 0x0000002c042c1208 */ /* 0x000fe40004000000 */
[----:B------:R-:W-:Y:S02]  /*40f0*/  @P1 FSEL R45, R5, R45, !P0 ;  /* 0x0000002d052d1208 */ /* 0x000fe40004000000 */
[----:B------:R-:W-:-:S04]  /*4100*/  @!P1 PLOP3.LUT P0, PT, P2, PT, PT, 0x80, 0x8 ;  /* 0x000000000008981c */ /* 0x000fc8000170f070 */
[----:B------:R-:W-:Y:S01]  /*4110*/  @P1 DADD R22, R44, R46 ;  /* 0x000000002c161229 */ /* 0x000fe2000000002e */
[----:B------:R-:W-:Y:S01]  /*4120*/  @P3 FSEL R21, R21, 3.37028055040000000000e+12, !P0 ;  /* 0x54442d1815153808 */ /* 0x000fe20004000000 */
[----:B------:R-:W-:-:S04]  /*4130*/  DADD R44, R58, -R62 ;  /* 0x000000003a2c7229 */ /* 0x000fc8000000083e */
[----:B------:R-:W-:Y:S01]  /*4140*/  @!P1 FSEL R23, R43, R5, !P0 ;  /* 0x000000052b179208 */ /* 0x000fe20004000000 */
[----:B------:R-:W-:Y:S01]  /*4150*/  @P3 IMAD.MOV.U32 R43, RZ, RZ, 0x4002d97c ;  /* 0x4002d97cff2b3424 */ /* 0x000fe200078e00ff */
[----:B------:R-:W-:Y:S01]  /*4160*/  @!P1 FSEL R22, R42, R4, !P0 ;  /* 0x000000042a169208 */ /* 0x000fe20004000000 */
[C-C-:B------:R-:W-:Y:S01]  /*4170*/  @P3 DSETP.NEU.AND P1, PT, |R34|.reuse, |R32|.reuse, PT ;  /* 0x400000202200322a */ /* 0x140fe20003f2d200 */
[----:B------:R-:W-:Y:S01]  /*4180*/  @!P3 FSEL R5, RZ, 2.1426990032196044922, P0 ;  /* 0x400921fbff05b808 */ /* 0x000fe20000000000 */
[----:B------:R-:W-:Y:S01]  /*4190*/  DADD R34, |R34|, |R32| ;  /* 0x0000000022227229 */ /* 0x000fe20000000620 */
[----:B------:R-:W-:Y:S02]  /*41a0*/  @P3 FSEL R43, R43, 1.8213495016098022461, !P0 ;  /* 0x3fe921fb2b2b3808 */ /* 0x000fe40004000000 */
[----:B------:R-:W-:Y:S02]  /*41b0*/  @!P3 FSEL R4, RZ, 3.37028055040000000000e+12, P0 ;  /* 0x54442d18ff04b808 */ /* 0x000fe40000000000 */
[----:B------:R-:W-:-:S02]  /*41c0*/  @P3 FSEL R21, R21, R22, !P1 ;  /* 0x0000001615153208 */ /* 0x000fc40004800000 */
[----:B------:R-:W-:Y:S01]  /*41d0*/  @P3 FSEL R22, R43, R23, !P1 ;  /* 0x000000172b163208 */ /* 0x000fe20004800000 */
[----:B------:R-:W-:Y:S02]  /*41e0*/  DSETP.NAN.AND P0, PT, R34, R34, PT ;  /* 0x000000222200722a */ /* 0x000fe40003f08000 */
[----:B------:R-:W-:Y:S01]  /*41f0*/  @P3 IMAD.MOV.U32 R4, RZ, RZ, R21 ;  /* 0x000000ffff043224 */ /* 0x000fe200078e0015 */
[----:B------:R-:W-:-:S04]  /*4200*/  @P3 MOV R5, R22 ;  /* 0x0000001600053202 */ /* 0x000fc80000000f00 */
[----:B------:R-:W-:Y:S02]  /*4210*/  LOP3.LUT R33, R5, 0x80000000, R33, 0xb8, !PT ;  /* 0x8000000005217812 */ /* 0x000fe400078eb821 */
[----:B------:R-:W-:Y:S02]  /*4220*/  FSEL R32, R34, R4, P0 ;  /* 0x0000000422207208 */ /* 0x000fe40000000000 */
[----:B------:R-:W-:-:S06]  /*4230*/  FSEL R33, R35, R33, P0 ;  /* 0x0000002123217208 */ /* 0x000fcc0000000000 */
[----:B------:R-:W-:-:S08]  /*4240*/  DADD R32, R52, -R32 ;  /* 0x0000000034207229 */ /* 0x000fd00000000820 */
[----:B--2---:R-:W-:Y:S02]  /*4250*/  DADD R32, R32, R26 ;  /* 0x0000000020207229 */ /* 0x004fe4000000001a */
[----:B------:R-:W-:-:S06]  /*4260*/  DADD R44, R44, R24 ;  /* 0x000000002c2c7229 */ /* 0x000fcc0000000018 */
[----:B------:R-:W-:-:S14]  /*4270*/  DSETP.NEU.AND P0, PT, |R32|, +INF , PT ;  /* 0x7ff000002000742a */ /* 0x000fdc0003f0d200 */
[----:B------:R-:W-:Y:S01]  /*4280*/  @!P0 DMUL R22, RZ, R32 ;  /* 0x00000020ff168228 */ /* 0x000fe20000000000 */
[----:B------:R-:W-:Y:S01]  /*4290*/  @!P0 IMAD.MOV.U32 R21, RZ, RZ, RZ ;  /* 0x000000ffff158224 */ /* 0x000fe200078e00ff */
[----:B------:R-:W-:Y:S09]  /*42a0*/  @!P0 BRA `(.L_x_38) ;  /* 0x0000000000488947 */ /* 0x000ff20003800000 */
[----:B------:R-:W-:Y:S01]  /*42b0*/  UMOV UR10, 0x6dc9c883 ;  /* 0x6dc9c883000a7882 */ /* 0x000fe20000000000 */
[----:B------:R-:W-:Y:S01]  /*42c0*/  UMOV UR11, 0x3fe45f30 ;  /* 0x3fe45f30000b7882 */ /* 0x000fe20000000000 */
[C---:B------:R-:W-:Y:S02]  /*42d0*/  DSETP.GE.AND P0, PT, |R32|.reuse, 2.14748364800000000000e+09, PT ;  /* 0x41e000002000742a */ /* 0x040fe40003f06200 */
[----:B------:R-:W-:Y:S01]  /*42e0*/  DMUL R4, R32, UR10 ;  /* 0x0000000a20047c28 */ /* 0x000fe20008000000 */
[----:B------:R-:W-:Y:S01]  /*42f0*/  UMOV UR10, 0x54442d18 ;  /* 0x54442d18000a7882 */ /* 0x000fe20000000000 */
[----:B------:R-:W-:-:S04]  /*4300*/  UMOV UR11, 0x3ff921fb ;  /* 0x3ff921fb000b7882 */ /* 0x000fc80000000000 */
[----:B------:R-:W0:Y:S08]  /*4310*/  F2I.F64 R21, R4 ;  /* 0x0000000400157311 */ /* 0x000e300000301100 */
[----:B0-----:R-:W0:Y:S02]  /*4320*/  I2F.F64 R22, R21 ;  /* 0x0000001500167312 */ /* 0x001e240000201c00 */
[----:B0-----:R-:W-:Y:S01]  /*4330*/  DFMA R24, R22, -UR10, R32 ;  /* 0x8000000a16187c2b */ /* 0x001fe20008000020 */
[----:B------:R-:W-:Y:S01]  /*4340*/  UMOV UR10, 0x33145c00 ;  /* 0x33145c00000a7882 */ /* 0x000fe20000000000 */
[----:B------:R-:W-:-:S06]  /*4350*/  UMOV UR11, 0x3c91a626 ;  /* 0x3c91a626000b7882 */ /* 0x000fcc0000000000 */
[----:B------:R-:W-:Y:S01]  /*4360*/  DFMA R24, R22, -UR10, R24 ;  /* 0x8000000a16187c2b */ /* 0x000fe20008000018 */
[----:B------:R-:W-:Y:S01]  /*4370*/  UMOV UR10, 0x252049c0 ;  /* 0x252049c0000a7882 */ /* 0x000fe20000000000 */
[----:B------:R-:W-:-:S06]  /*4380*/  UMOV UR11, 0x397b839a ;  /* 0x397b839a000b7882 */ /* 0x000fcc0000000000 */
[----:B------:R-:W-:Y:S01]  /*4390*/  DFMA R22, R22, -UR10, R24 ;  /* 0x8000000a16167c2b */ /* 0x000fe20008000018 */
[----:B------:R-:W-:Y:S10]  /*43a0*/  @!P0 BRA `(.L_x_38) ;  /* 0x0000000000088947 */ /* 0x000ff40003800000 */
[----:B------:R-:W-:-:S07]  /*43b0*/  MOV R46, 0x43d0 ;  /* 0x000043d0002e7802 */ /* 0x000fce0000000f00 */
[----:B-----5:R-:W-:Y:S05]  /*43c0*/  CALL.REL.NOINC `($_Z18multipleScatteringP7double2PKS_PKdS4_S2_PKbS2_S2_S2_S2_S4_S4_S4_$__internal_trig_reduction_slowpathd) ;  /* 0x0000001400287944 */ /* 0x020fea0003c00000 */
.L_x_38:
[----:B------:R-:W-:Y:S05]  /*43d0*/  BSYNC.RECONVERGENT B0 ;  /* 0x0000000000007941 */ /* 0x000fea0003800200 */
.L_x_37:
[----:B------:R-:W-:Y:S01]  /*43e0*/  IMAD.MOV.U32 R4, RZ, RZ, 0x652b82fe ;  /* 0x652b82feff047424 */ /* 0x000fe200078e00ff */
[----:B------:R-:W-:Y:S01]  /*43f0*/  MOV R5, 0x3ff71547 ;  /* 0x3ff7154700057802 */ /* 0x000fe20000000f00 */
[----:B------:R-:W-:Y:S01]  /*4400*/  UMOV UR10, 0xfefa39ef ;  /* 0xfefa39ef000a7882 */ /* 0x000fe20000000000 */
[----:B------:R-:W-:Y:S01]  /*4410*/  UMOV UR11, 0x3fe62e42 ;  /* 0x3fe62e42000b7882 */ /* 0x000fe20000000000 */
[----:B------:R-:W-:Y:S02]  /*4420*/  HFMA2 R34, -RZ, RZ, -2.966796875, -7.8678131103515625e-05 ;  /* 0xc1ef8528ff227431 */ /* 0x000fe400000001ff */
[----:B------:R-:W-:Y:S01]  /*4430*/  IMAD.MOV.U32 R35, RZ, RZ, 0x3e21eea7 ;  /* 0x3e21eea7ff237424 */ /* 0x000fe200078e00ff */
[----:B------:R-:W-:Y:S01]  /*4440*/  MOV R47, 0x3e5ae5f1 ;  /* 0x3e5ae5f1002f7802 */ /* 0x000fe20000000f00 */
[----:B------:R-:W-:Y:S01]  /*4450*/  DFMA R4, R44, R4, 6.75539944105574400000e+15 ;  /* 0x433800002c04742b */ /* 0x000fe20000000004 */
[----:B------:R-:W-:Y:S01]  /*4460*/  IMAD.MOV.U32 R46, RZ, RZ, 0x2cb0d246 ;  /* 0x2cb0d246ff2e7424 */ /* 0x000fe200078e00ff */
[----:B------:R-:W-:Y:S01]  /*4470*/  UMOV UR12, 0xf9785eba ;  /* 0xf9785eba000c7882 */ /* 0x000fe20000000000 */
[----:B------:R-:W-:Y:S01]  /*4480*/  UMOV UR13, 0x3de5db65 ;  /* 0x3de5db65000d7882 */ /* 0x000fe20000000000 */
[----:B------:R-:W-:Y:S01]  /*4490*/  LOP3.LUT P1, RZ, R21, 0x2, RZ, 0xc0, !PT ;  /* 0x0000000215ff7812 */ /* 0x000fe2000782c0ff */
[----:B------:R-:W-:Y:S03]  /*44a0*/  BSSY.RECONVERGENT B0, `(.L_x_39) ;  /* 0x0000060000007945 */ /* 0x000fe60003800200 */
[----:B------:R-:W-:-:S08]  /*44b0*/  DADD R24, R4, -6.75539944105574400000e+15 ;  /* 0xc338000004187429 */ /* 0x000fd00000000000 */
[----:B------:R-:W-:Y:S01]  /*44c0*/  DFMA R26, R24, -UR10, R44 ;  /* 0x8000000a181a7c2b */ /* 0x000fe2000800002c */
[----:B------:R-:W-:Y:S01]  /*44d0*/  UMOV UR10, 0x3b39803f ;  /* 0x3b39803f000a7882 */ /* 0x000fe20000000000 */
[----:B------:R-:W-:-:S06]  /*44e0*/  UMOV UR11, 0x3c7abc9e ;  /* 0x3c7abc9e000b7882 */ /* 0x000fcc0000000000 */
[----:B------:R-:W-:Y:S01]  /*44f0*/  DFMA R24, R24, -UR10, R26 ;  /* 0x8000000a18187c2b */ /* 0x000fe2000800001a */
[----:B------:R-:W-:Y:S01]  /*4500*/  UMOV UR10, 0x69ce2bdf ;  /* 0x69ce2bdf000a7882 */ /* 0x000fe20000000000 */
[----:B------:R-:W-:Y:S01]  /*4510*/  IMAD.MOV.U32 R26, RZ, RZ, -0x35dec16 ;  /* 0xfca213eaff1a7424 */ /* 0x000fe200078e00ff */
[----:B------:R-:W-:Y:S01]  /*4520*/  UMOV UR11, 0x3e5ade15 ;  /* 0x3e5ade15000b7882 */ /* 0x000fe20000000000 */
[----:B------:R-:W-:-:S06]  /*4530*/  IMAD.MOV.U32 R27, RZ, RZ, 0x3e928af3 ;  /* 0x3e928af3ff1b7424 */ /* 0x000fcc00078e00ff */
[----:B------:R-:W-:Y:S01]  /*4540*/  DFMA R26, R24, UR10, R26 ;  /* 0x0000000a181a7c2b */ /* 0x000fe2000800001a */
[----:B------:R-:W-:Y:S01]  /*4550*/  UMOV UR10, 0x62401315 ;  /* 0x62401315000a7882 */ /* 0x000fe20000000000 */
[----:B------:R-:W-:-:S06]  /*4560*/  UMOV UR11, 0x3ec71dee ;  /* 0x3ec71dee000b7882 */ /* 0x000fcc0000000000 */
[----:B------:R-:W-:Y:S01]  /*4570*/  DFMA R32, R24, R26, UR10 ;  /* 0x0000000a18207e2b */ /* 0x000fe2000800001a */
[----:B------:R-:W-:Y:S01]  /*4580*/  UMOV UR10, 0x7c89eb71 ;  /* 0x7c89eb71000a7882 */ /* 0x000fe20000000000 */
[----:B------:R-:W-:Y:S01]  /*4590*/  DMUL R26, R22, R22 ;  /* 0x00000016161a7228 */ /* 0x000fe20000000000 */
[----:B------:R-:W-:-:S05]  /*45a0*/  UMOV UR11, 0x3efa0199 ;  /* 0x3efa0199000b7882 */ /* 0x000fca0000000000 */
[----:B------:R-:W-:Y:S01]  /*45b0*/  DFMA R42, R24, R32, UR10 ;  /* 0x0000000a182a7e2b */ /* 0x000fe20008000020 */
[----:B------:R-:W-:Y:S01]  /*45c0*/  UMOV UR10, 0x20fd8164 ;  /* 0x20fd8164000a7882 */ /* 0x000fe20000000000 */
[----:B------:R-:W-:Y:S02]  /*45d0*/  UMOV UR11, 0x3da8ff83 ;  /* 0x3da8ff83000b7882 */ /* 0x000fe40000000000 */
[C---:B------:R-:W-:Y:S01]  /*45e0*/  DFMA R32, R26.reuse, -UR10, R34 ;  /* 0x8000000a1a207c2b */ /* 0x040fe20008000022 */
[----:B------:R-:W-:Y:S01]  /*45f0*/  UMOV UR10, 0x14761f65 ;  /* 0x14761f65000a7882 */ /* 0x000fe20000000000 */
[----:B------:R-:W-:Y:S01]  /*4600*/  DFMA R34, R26, UR12, -R46 ;  /* 0x0000000c1a227c2b */ /* 0x000fe2000800082e */
[----:B------:R-:W-:Y:S01]  /*4610*/  UMOV UR11, 0x3f2a01a0 ;  /* 0x3f2a01a0000b7882 */ /* 0x000fe20000000000 */
[----:B------:R-:W-:Y:S01]  /*4620*/  UMOV UR12, 0x69ace392 ;  /* 0x69ace392000c7882 */ /* 0x000fe20000000000 */
[----:B------:R-:W-:Y:S01]  /*4630*/  DFMA R42, R24, R42, UR10 ;  /* 0x0000000a182a7e2b */ /* 0x000fe2000800002a */
[----:B------:R-:W-:Y:S01]  /*4640*/  UMOV UR13, 0x3ec71de3 ;  /* 0x3ec71de3000d7882 */ /* 0x000fe20000000000 */
[----:B------:R-:W-:Y:S01]  /*4650*/  UMOV UR10, 0x8e06e6d9 ;  /* 0x8e06e6d9000a7882 */ /* 0x000fe20000000000 */
[----:B------:R-:W-:-:S02]  /*4660*/  UMOV UR11, 0x3e927e4f ;  /* 0x3e927e4f000b7882 */ /* 0x000fc40000000000 */
[C---:B------:R-:W-:Y:S01]  /*4670*/  DFMA R34, R26.reuse, R34, UR12 ;  /* 0x0000000c1a227e2b */ /* 0x040fe20008000022 */
[----:B------:R-:W-:Y:S01]  /*4680*/  UMOV UR12, 0x19db62a1 ;  /* 0x19db62a1000c7882 */ /* 0x000fe20000000000 */
[----:B------:R-:W-:Y:S01]  /*4690*/  DFMA R32, R26, R32, -UR10 ;  /* 0x8000000a1a207e2b */ /* 0x000fe20008000020 */
[----:B------:R-:W-:Y:S01]  /*46a0*/  UMOV UR10, 0x1852b7af ;  /* 0x1852b7af000a7882 */ /* 0x000fe20000000000 */
[----:B------:R-:W-:Y:S01]  /*46b0*/  UMOV UR11, 0x3f56c16c ;  /* 0x3f56c16c000b7882 */ /* 0x000fe20000000000 */
[----:B------:R-:W-:Y:S01]  /*46c0*/  UMOV UR13, 0x3f2a01a0 ;  /* 0x3f2a01a0000d7882 */ /* 0x000fe20000000000 */
[----:B------:R-:W-:Y:S01]  /*46d0*/  DFMA R42, R24, R42, UR10 ;  /* 0x0000000a182a7e2b */ /* 0x000fe2000800002a */
[----:B------:R-:W-:Y:S01]  /*46e0*/  UMOV UR10, 0x19ddbce9 ;  /* 0x19ddbce9000a7882 */ /* 0x000fe20000000000 */
[----:B------:R-:W-:Y:S01]  /*46f0*/  UMOV UR11, 0x3efa01a0 ;  /* 0x3efa01a0000b7882 */ /* 0x000fe20000000000 */
[C---:B------:R-:W-:Y:S01]  /*4700*/  DFMA R34, R26.reuse, R34, -UR12 ;  /* 0x8000000c1a227e2b */ /* 0x040fe20008000022 */
[----:B------:R-:W-:Y:S01]  /*4710*/  UMOV UR12, 0x11110818 ;  /* 0x11110818000c7882 */ /* 0x000fe20000000000 */
[----:B------:R-:W-:Y:S01]  /*4720*/  DFMA R32, R26, R32, UR10 ;  /* 0x0000000a1a207e2b */ /* 0x000fe20008000020 */
[----:B------:R-:W-:Y:S01]  /*4730*/  UMOV UR10, 0x11122322 ;  /* 0x11122322000a7882 */ /* 0x000fe20000000000 */
[----:B------:R-:W-:Y:S01]  /*4740*/  UMOV UR11, 0x3f811111 ;  /* 0x3f811111000b7882 */ /* 0x000fe20000000000 */
[----:B------:R-:W-:Y:S01]  /*4750*/  UMOV UR13, 0x3f811111 ;  /* 0x3f811111000d7882 */ /* 0x000fe20000000000 */
[----:B------:R-:W-:Y:S01]  /*4760*/  DFMA R42, R24, R42, UR10 ;  /* 0x0000000a182a7e2b */ /* 0x000fe2000800002a */
[----:B------:R-:W-:Y:S01]  /*4770*/  UMOV UR10, 0x16c15d47 ;  /* 0x16c15d47000a7882 */ /* 0x000fe20000000000 */
[----:B------:R-:W-:Y:S01]  /*4780*/  UMOV UR11, 0x3f56c16c ;  /* 0x3f56c16c000b7882 */ /* 0x000fe20000000000 */
        /* <DEDUP_REMOVED lines=8> */
[----:B------:R-:W-:-:S02]  /*4810*/  DFMA R34, R26, R34, -UR12 ;  /* 0x8000000c1a227e2b */ /* 0x000fc40008000022 */
[----:B------:R-:W-:Y:S01]  /*4820*/  DFMA R32, R26, R32, UR10 ;  /* 0x0000000a1a207e2b */ /* 0x000fe20008000020 */
[----:B------:R-:W-:Y:S01]  /*4830*/  UMOV UR10, 0x55555511 ;  /* 0x55555511000a7882 */ /* 0x000fe20000000000 */
[----:B------:R-:W-:Y:S02]  /*4840*/  UMOV UR11, 0x3fc55555 ;  /* 0x3fc55555000b7882 */ /* 0x000fe40000000000 */
[----:B------:R-:W-:Y:S01]  /*4850*/  DFMA R42, R24, R42, UR10 ;  /* 0x0000000a182a7e2b */ /* 0x000fe2000800002a */
[----:B------:R-:W-:Y:S01]  /*4860*/  UMOV UR10, 0xb ;  /* 0x0000000b000a7882 */ /* 0x000fe20000000000 */
[C---:B------:R-:W-:Y:S01]  /*4870*/  DFMA R34, R26.reuse, R34, RZ ;  /* 0x000000221a22722b */ /* 0x040fe200000000ff */
[----:B------:R-:W-:Y:S01]  /*4880*/  UMOV UR11, 0x3fe00000 ;  /* 0x3fe00000000b7882 */ /* 0x000fe20000000000 */
[----:B------:R-:W-:-:S04]  /*4890*/  DFMA R32, R26, R32, -0.5 ;  /* 0xbfe000001a20742b */ /* 0x000fc80000000020 */
[----:B------:R-:W-:Y:S02]  /*48a0*/  DFMA R42, R24, R42, UR10 ;  /* 0x0000000a182a7e2b */ /* 0x000fe4000800002a */
[----:B------:R-:W-:Y:S02]  /*48b0*/  DFMA R34, R34, R22, R22 ;  /* 0x000000162222722b */ /* 0x000fe40000000016 */
[----:B------:R-:W-:Y:S01]  /*48c0*/  DFMA R26, R26, R32, 1 ;  /* 0x3ff000001a1a742b */ /* 0x000fe20000000020 */
[----:B------:R-:W-:-:S03]  /*48d0*/  LOP3.LUT R22, R21, 0x1, RZ, 0xc0, !PT ;  /* 0x0000000115167812 */ /* 0x000fc600078ec0ff */
[----:B------:R-:W-:Y:S01]  /*48e0*/  DFMA R32, R24, R42, 1 ;  /* 0x3ff000001820742b */ /* 0x000fe2000000002a */
[----:B------:R-:W-:-:S03]  /*48f0*/  ISETP.NE.U32.AND P0, PT, R22, 0x1, PT ;  /* 0x000000011600780c */ /* 0x000fc60003f05070 */
[----:B------:R-:W-:Y:S02]  /*4900*/  LOP3.LUT R21, R35, 0x80000000, RZ, 0x3c, !PT ;  /* 0x8000000023157812 */ /* 0x000fe400078e3cff */
[----:B------:R-:W-:Y:S02]  /*4910*/  FSEL R22, R26, R34, !P0 ;  /* 0x000000221a167208 */ /* 0x000fe40004000000 */
[----:B------:R-:W-:Y:S01]  /*4920*/  DFMA R32, R24, R32, 1 ;  /* 0x3ff000001820742b */ /* 0x000fe20000000020 */
[----:B------:R-:W-:Y:S02]  /*4930*/  FSEL R23, R27, R35, !P0 ;  /* 0x000000231b177208 */ /* 0x000fe40004000000 */
[----:B------:R-:W-:Y:S02]  /*4940*/  FSEL R24, R34, R26, !P0 ;  /* 0x0000001a22187208 */ /* 0x000fe40004000000 */
[----:B------:R-:W-:Y:S02]  /*4950*/  FSEL R25, R21, R27, !P0 ;  /* 0x0000001b15197208 */ /* 0x000fe40004000000 */
[----:B------:R-:W-:-:S02]  /*4960*/  FSETP.GEU.AND P0, PT, |R45|, 4.1917929649353027344, PT ;  /* 0x4086232b2d00780b */ /* 0x000fc40003f0e200 */
[----:B------:R-:W-:Y:S01]  /*4970*/  @P1 LOP3.LUT R21, R23, 0x80000000, RZ, 0x3c, !PT ;  /* 0x8000000017151812 */ /* 0x000fe200078e3cff */
[----:B------:R-:W-:Y:S01]  /*4980*/  IMAD R27, R4, 0x100000, R33 ;  /* 0x00100000041b7824 */ /* 0x000fe200078e0221 */
[----:B------:R-:W-:Y:S01]  /*4990*/  @P1 LOP3.LUT R35, R25, 0x80000000, RZ, 0x3c, !PT ;  /* 0x8000000019231812 */ /* 0x000fe200078e3cff */
[----:B------:R-:W-:Y:S02]  /*49a0*/  IMAD.MOV.U32 R26, RZ, RZ, R32 ;  /* 0x000000ffff1a7224 */ /* 0x000fe400078e0020 */
[----:B------:R-:W-:Y:S01]  /*49b0*/  @P1 IMAD.MOV.U32 R23, RZ, RZ, R21 ;  /* 0x000000ffff171224 */ /* 0x000fe200078e0015 */
[----:B------:R-:W-:-:S05]  /*49c0*/  @P1 MOV R25, R35 ;  /* 0x0000002300191202 */ /* 0x000fca0000000f00 */
[----:B------:R-:W-:Y:S05]  /*49d0*/  @!P0 BRA `(.L_x_40) ;  /* 0x0000000000308947 */ /* 0x000fea0003800000 */
[----:B------:R-:W-:Y:S01]  /*49e0*/  FSETP.GEU.AND P1, PT, |R45|, 4.2275390625, PT ;  /* 0x408748002d00780b */ /* 0x000fe20003f2e200 */
[C---:B------:R-:W-:Y:S02]  /*49f0*/  DADD R26, R44.reuse, +INF ;  /* 0x7ff000002c1a7429 */ /* 0x040fe40000000000 */
[----:B------:R-:W-:-:S08]  /*4a00*/  DSETP.GEU.AND P0, PT, R44, RZ, PT ;  /* 0x000000ff2c00722a */ /* 0x000fd00003f0e000 */
[----:B------:R-:W-:Y:S02]  /*4a10*/  FSEL R26, R26, RZ, P0 ;  /* 0x000000ff1a1a7208 */ /* 0x000fe40000000000 */
[----:B------:R-:W-:Y:S02]  /*4a20*/  @!P1 LEA.HI R5, R4, R4, RZ, 0x1 ;  /* 0x0000000404059211 */ /* 0x000fe400078f08ff */
[----:B------:R-:W-:Y:S02]  /*4a30*/  FSEL R27, R27, RZ, P0 ;  /* 0x000000ff1b1b7208 */ /* 0x000fe40000000000 */
[----:B------:R-:W-:-:S04]  /*4a40*/  @!P1 SHF.R.S32.HI R5, RZ, 0x1, R5 ;  /* 0x00000001ff059819 */ /* 0x000fc80000011405 */
[----:B------:R-:W-:Y:S01]  /*4a50*/  @!P1 LEA R33, R5, R33, 0x14 ;  /* 0x0000002105219211 */ /* 0x000fe200078ea0ff */
[----:B------:R-:W-:-:S05]  /*4a60*/  @!P1 IMAD.IADD R4, R4, 0x1, -R5 ;  /* 0x0000000104049824 */ /* 0x000fca00078e0a05 */
[----:B------:R-:W-:Y:S01]  /*4a70*/  @!P1 LEA R5, R4, 0x3ff00000, 0x14 ;  /* 0x3ff0000004059811 */ /* 0x000fe200078ea0ff */
[----:B------:R-:W-:-:S06]  /*4a80*/  @!P1 IMAD.MOV.U32 R4, RZ, RZ, RZ ;  /* 0x000000ffff049224 */ /* 0x000fcc00078e00ff */
[----:B------:R-:W-:-:S11]  /*4a90*/  @!P1 DMUL R26, R32, R4 ;  /* 0x00000004201a9228 */ /* 0x000fd60000000000 */
.L_x_40:
[----:B------:R-:W-:Y:S05]  /*4aa0*/  BSYNC.RECONVERGENT B0 ;  /* 0x0000000000007941 */ /* 0x000fea0003800200 */
.L_x_39:
[----:B------:R-:W0:Y:S01]  /*4ab0*/  LDCU.64 UR10, c[0x3][UR7+0x1fc0] ;  /* 0x00c3f800070a77ac */ /* 0x000e220008000a00 */
[C---:B------:R-:W-:Y:S01]  /*4ac0*/  DMUL R22, R26.reuse, R22 ;  /* 0x000000161a167228 */ /* 0x040fe20000000000 */
[----:B------:R-:W-:Y:S01]  /*4ad0*/  IADD3 R12, P0, PT, R12, 0x10, RZ ;  /* 0x000000100c0c7810 */ /* 0x000fe20007f1e0ff */
[----:B------:R-:W-:Y:S01]  /*4ae0*/  DMUL R24, R26, R24 ;  /* 0x000000181a187228 */ /* 0x000fe20000000000 */
[----:B------:R-:W-:Y:S01]  /*4af0*/  UIADD3 UR6, UPT, UPT, UR6, 0x1, URZ ;  /* 0x0000000106067890 */ /* 0x000fe2000fffe0ff */
[----:B------:R-:W-:Y:S01]  /*4b00*/  VIADD R15, R15, 0x4 ;  /* 0x000000040f0f7836 */ /* 0x000fe20000000000 */
[----:B------:R-:W-:Y:S02]  /*4b10*/  IADD3.X R13, PT, PT, RZ, R13, RZ, P0, !PT ;  /* 0x0000000dff0d7210 */ /* 0x000fe400007fe4ff */
[----:B------:R-:W-:Y:S01]  /*4b20*/  UISETP.NE.AND UP0, UPT, UR6, URZ, UPT ;  /* 0x000000ff0600728c */ /* 0x000fe2000bf05270 */
[C---:B------:R-:W-:Y:S02]  /*4b30*/  DMUL R4, R18.reuse, -R22 ;  /* 0x8000001612047228 */ /* 0x040fe40000000000 */
[----:B------:R-:W-:-:S02]  /*4b40*/  DMUL R32, R18, R24 ;  /* 0x0000001812207228 */ /* 0x000fc40000000000 */
[----:B0-----:R-:W-:-:S08]  /*4b50*/  DMUL R26, R28, UR10 ;  /* 0x0000000a1c1a7c28 */ /* 0x001fd00008000000 */
[-C--:B------:R-:W-:Y:S02]  /*4b60*/  DFMA R4, R24, R26.reuse, R4 ;  /* 0x0000001a1804722b */ /* 0x080fe40000000004 */
[----:B------:R-:W-:-:S06]  /*4b70*/  DFMA R32, R22, R26, R32 ;  /* 0x0000001a1620722b */ /* 0x000fcc0000000020 */
[----:B-----5:R-:W-:Y:S02]  /*4b80*/  DADD R8, R8, R4 ;  /* 0x0000000008087229 */ /* 0x020fe40000000004 */
[----:B------:R-:W-:-:S07]  /*4b90*/  DADD R10, R10, R32 ;  /* 0x000000000a0a7229 */ /* 0x000fce0000000020 */
[----:B------:R0:W-:Y:S02]  /*4ba0*/  STL.128 [R14], R8 ;  /* 0x000000080e007387 */ /* 0x0001e40000100c00 */
[----:B0-----:R-:W-:Y:S01]  /*4bb0*/  VIADD R14, R14, 0x10 ;  /* 0x000000100e0e7836 */ /* 0x001fe20000000000 */
[----:B------:R-:W-:Y:S06]  /*4bc0*/  BRA.U UP0, `(.L_x_41) ;  /* 0xffffffe100147547 */ /* 0x000fec000b83ffff */
[----:B------:R-:W0:Y:S01]  /*4bd0*/  LDCU UR6, c[0x3][0x22c0] ;  /* 0x00c45800ff0677ac */ /* 0x000e220008000800 */
[----:B------:R-:W-:-:S04]  /*4be0*/  UIADD3 UR4, UPT, UPT, UR4, 0x1, URZ ;  /* 0x0000000104047890 */ /* 0x000fc8000fffe0ff */
[----:B0-----:R-:W-:-:S09]  /*4bf0*/  UISETP.NE.AND UP0, UPT, UR4, UR6, UPT ;  /* 0x000000060400728c */ /* 0x001fd2000bf05270 */
[----:B------:R-:W-:Y:S05]  /*4c00*/  BRA.U UP0, `(.L_x_42) ;  /* 0xffffffdd00d87547 */ /* 0x000fea000b83ffff */
.L_x_21:
[----:B------:R-:W0:Y:S02]  /*4c10*/  LDCU UR4, c[0x3][0x22c4] ;  /* 0x00c45880ff0477ac */ /* 0x000e240008000800 */
[----:B0-----:R-:W-:-:S09]  /*4c20*/  UISETP.NE.AND UP0, UPT, UR4, 0x2, UPT ;  /* 0x000000020400788c */ /* 0x001fd2000bf05270 */
[----:B------:R-:W-:Y:S05]  /*4c30*/  BRA.U UP0, `(.L_x_43) ;  /* 0x00000001002c7547 */ /* 0x000fea000b800000 */
[----:B-1----:R-:W3:Y:S01]  /*4c40*/  LDL.128 R12, [R1+0x100] ;  /* 0x00010000010c7983 */ /* 0x002ee20000100c00 */
[----:B------:R-:W0:Y:S03]  /*4c50*/  LDC.64 R10, c[0x0][0x380] ;  /* 0x0000e000ff0a7b82 */ /* 0x000e260000000a00 */
[----:B------:R-:W3:Y:S01]  /*4c60*/  LDL.128 R4, [R1+0x110] ;  /* 0x0001100001047983 */ /* 0x000ee20000100c00 */
[----:B0-----:R-:W-:Y:S01]  /*4c70*/  IMAD.WIDE.U32 R16, R16, 0x10, R10 ;  /* 0x0000001010107825 */ /* 0x001fe200078e000a */
[C---:B---3--:R-:W-:Y:S02]  /*4c80*/  DMUL R2, R14.reuse, R6 ;  /* 0x000000060e027228 */ /* 0x048fe40000000000 */
[----:B------:R-:W-:-:S06]  /*4c90*/  DMUL R8, R14, R4 ;  /* 0x000000040e087228 */ /* 0x000fcc0000000000 */
[C---:B------:R-:W-:Y:S02]  /*4ca0*/  DFMA R2, R12.reuse, R4, R2 ;  /* 0x000000040c02722b */ /* 0x040fe40000000002 */
[----:B------:R-:W-:-:S05]  /*4cb0*/  DFMA R8, R12, -R6, R8 ;  /* 0x800000060c08722b */ /* 0x000fca0000000008 */
[----:B------:R-:W-:Y:S04]  /*4cc0*/  REDG.E.ADD.F64.RN.STRONG.GPU desc[UR8][R16.64], R2 ;  /* 0x00000002100079a6 */ /* 0x000fe8000c12ff08 */
[----:B------:R-:W-:Y:S01]  /*4cd0*/  REDG.E.ADD.F64.RN.STRONG.GPU desc[UR8][R16.64+0x8], R8 ;  /* 0x00000808100079a6 */ /* 0x000fe2000c12ff08 */
[----:B------:R-:W-:Y:S05]  /*4ce0*/  EXIT ;  /* 0x000000000000794d */ /* 0x000fea0003800000 */
.L_x_43:
[----:B-1----:R-:W3:Y:S01]  /*4cf0*/  LDL.128 R4, [R1+0x100] ;  /* 0x0001000001047983 */ /* 0x002ee20000100c00 */
[----:B------:R-:W0:Y:S02]  /*4d00*/  LDC.64 R2, c[0x0][0x380] ;  /* 0x0000e000ff027b82 */ /* 0x000e240000000a00 */
[----:B0-----:R-:W-:-:S05]  /*4d10*/  IMAD.WIDE.U32 R2, R16, 0x10, R2 ;  /* 0x0000001010027825 */ /* 0x001fca00078e0002 */
[----:B---3--:R-:W-:Y:S04]  /*4d20*/  REDG.E.ADD.F64.RN.STRONG.GPU desc[UR8][R2.64], R4 ;  /* 0x00000004020079a6 */ /* 0x008fe8000c12ff08 */
[----:B------:R-:W-:Y:S01]  /*4d30*/  REDG.E.ADD.F64.RN.STRONG.GPU desc[UR8][R2.64+0x8], R6 ;  /* 0x00000806020079a6 */ /* 0x000fe2000c12ff08 */
[----:B------:R-:W-:Y:S05]  /*4d40*/  EXIT ;  /* 0x000000000000794d */ /* 0x000fea0003800000 */
        .weak           $__internal_0_$__cuda_sm20_dblrcp_rn_slowpath_v3
        .type           $__internal_0_$__cuda_sm20_dblrcp_rn_slowpath_v3,@function
        .size           $__internal_0_$__cuda_sm20_dblrcp_rn_slowpath_v3,($__internal_1_$__cuda_sm20_div_rn_f64_full - $__internal_0_$__cuda_sm20_dblrcp_rn_slowpath_v3)
$__internal_0_$__cuda_sm20_dblrcp_rn_slowpath_v3:
[----:B------:R-:W-:Y:S01]  /*4d50*/  DSETP.GTU.AND P0, PT, |R10|, +INF , PT ;  /* 0x7ff000000a00742a */ /* 0x000fe20003f0c200 */
[----:B------:R-:W-:-:S13]  /*4d60*/  BSSY.RECONVERGENT B1, `(.L_x_44) ;  /* 0x0000023000017945 */ /* 0x000fda0003800200 */
[----:B------:R-:W-:Y:S05]  /*4d70*/  @P0 BRA `(.L_x_45) ;  /* 0x00000000007c0947 */ /* 0x000fea0003800000 */
[----:B------:R-:W-:-:S05]  /*4d80*/  LOP3.LUT R21, R11, 0x7fffffff, RZ, 0xc0, !PT ;  /* 0x7fffffff0b157812 */ /* 0x000fca00078ec0ff */
[----:B------:R-:W-:-:S05]  /*4d90*/  VIADD R5, R21, 0xffffffff ;  /* 0xffffffff15057836 */ /* 0x000fca0000000000 */
[----:B------:R-:W-:-:S13]  /*4da0*/  ISETP.GE.U32.AND P0, PT, R5, 0x7fefffff, PT ;  /* 0x7fefffff0500780c */ /* 0x000fda0003f06070 */
[----:B------:R-:W-:Y:S02]  /*4db0*/  @P0 LOP3.LUT R25, R11, 0x7ff00000, RZ, 0x3c, !PT ;  /* 0x7ff000000b190812 */ /* 0x000fe400078e3cff */
[----:B------:R-:W-:Y:S01]  /*4dc0*/  @P0 MOV R24, RZ ;  /* 0x000000ff00180202 */ /* 0x000fe20000000f00 */
[----:B------:R-:W-:Y:S06]  /*4dd0*/  @P0 BRA `(.L_x_46) ;  /* 0x00000000006c0947 */ /* 0x000fec0003800000 */
[----:B------:R-:W-:-:S13]  /*4de0*/  ISETP.GE.U32.AND P0, PT, R21, 0x1000001, PT ;  /* 0x010000011500780c */ /* 0x000fda0003f06070 */
[----:B------:R-:W-:Y:S05]  /*4df0*/  @!P0 BRA `(.L_x_47) ;  /* 0x0000000000348947 */ /* 0x000fea0003800000 */
[----:B------:R-:W-:Y:S02]  /*4e00*/  VIADD R25, R11, 0xc0200000 ;  /* 0xc02000000b197836 */ /* 0x000fe40000000000 */
[----:B------:R-:W-:Y:S02]  /*4e10*/  IMAD.MOV.U32 R24, RZ, RZ, R10 ;  /* 0x000000ffff187224 */ /* 0x000fe400078e000a */
[----:B------:R-:W0:Y:S04]  /*4e20*/  MUFU.RCP64H R43, R25 ;  /* 0x00000019002b7308 */ /* 0x000e280000001800 */
[----:B0-----:R-:W-:-:S08]  /*4e30*/  DFMA R44, -R24, R42, 1 ;  /* 0x3ff00000182c742b */ /* 0x001fd0000000012a */
[----:B------:R-:W-:-:S08]  /*4e40*/  DFMA R44, R44, R44, R44 ;  /* 0x0000002c2c2c722b */ /* 0x000fd0000000002c */
[----:B------:R-:W-:-:S08]  /*4e50*/  DFMA R44, R42, R44, R42 ;  /* 0x0000002c2a2c722b */ /* 0x000fd0000000002a */
[----:B------:R-:W-:-:S08]  /*4e60*/  DFMA R42, -R24, R44, 1 ;  /* 0x3ff00000182a742b */ /* 0x000fd0000000012c */
[----:B------:R-:W-:-:S08]  /*4e70*/  DFMA R42, R44, R42, R44 ;  /* 0x0000002a2c2a722b */ /* 0x000fd0000000002c */
[----:B------:R-:W-:-:S08]  /*4e80*/  DMUL R42, R42, 2.2250738585072013831e-308 ;  /* 0x001000002a2a7828 */ /* 0x000fd00000000000 */
[----:B------:R-:W-:-:S08]  /*4e90*/  DFMA R10, -R10, R42, 1 ;  /* 0x3ff000000a0a742b */ /* 0x000fd0000000012a */
[----:B------:R-:W-:-:S08]  /*4ea0*/  DFMA R10, R10, R10, R10 ;  /* 0x0000000a0a0a722b */ /* 0x000fd0000000000a */
[----:B------:R-:W-:Y:S01]  /*4eb0*/  DFMA R24, R42, R10, R42 ;  /* 0x0000000a2a18722b */ /* 0x000fe2000000002a */
[----:B------:R-:W-:Y:S10]  /*4ec0*/  BRA `(.L_x_46) ;  /* 0x0000000000307947 */ /* 0x000ff40003800000 */
.L_x_47:
[----:B------:R-:W-:Y:S01]  /*4ed0*/  DMUL R10, R10, 8.11296384146066816958e+31 ;  /* 0x469000000a0a7828 */ /* 0x000fe20000000000 */
[----:B------:R-:W-:-:S05]  /*4ee0*/  MOV R24, R42 ;  /* 0x0000002a00187202 */ /* 0x000fca0000000f00 */
[----:B------:R-:W0:Y:S02]  /*4ef0*/  MUFU.RCP64H R25, R11 ;  /* 0x0000000b00197308 */ /* 0x000e240000001800 */
[----:B0-----:R-:W-:-:S08]  /*4f00*/  DFMA R42, -R10, R24, 1 ;  /* 0x3ff000000a2a742b */ /* 0x001fd00000000118 */
[----:B------:R-:W-:-:S08]  /*4f10*/  DFMA R42, R42, R42, R42 ;  /* 0x0000002a2a2a722b */ /* 0x000fd0000000002a */
[----:B------:R-:W-:-:S08]  /*4f20*/  DFMA R42, R24, R42, R24 ;  /* 0x0000002a182a722b */ /* 0x000fd00000000018 */
[----:B------:R-:W-:-:S08]  /*4f30*/  DFMA R24, -R10, R42, 1 ;  /* 0x3ff000000a18742b */ /* 0x000fd0000000012a */
[----:B------:R-:W-:-:S08]  /*4f40*/  DFMA R24, R42, R24, R42 ;  /* 0x000000182a18722b */ /* 0x000fd0000000002a */
[----:B------:R-:W-:Y:S01]  /*4f50*/  DMUL R24, R24, 8.11296384146066816958e+31 ;  /* 0x4690000018187828 */ /* 0x000fe20000000000 */
[----:B------:R-:W-:Y:S10]  /*4f60*/  BRA `(.L_x_46) ;  /* 0x0000000000087947 */ /* 0x000ff40003800000 */
.L_x_45:
[----:B------:R-:W-:Y:S01]  /*4f70*/  LOP3.LUT R25, R11, 0x80000, RZ, 0xfc, !PT ;  /* 0x000800000b197812 */ /* 0x000fe200078efcff */
[----:B------:R-:W-:-:S07]  /*4f80*/  IMAD.MOV.U32 R24, RZ, RZ, R10 ;  /* 0x000000ffff187224 */ /* 0x000fce00078e000a */
.L_x_46:
[----:B------:R-:W-:Y:S05]  /*4f90*/  BSYNC.RECONVERGENT B1 ;  /* 0x0000000000017941 */ /* 0x000fea0003800200 */
.L_x_44:
[----:B------:R-:W-:-:S04]  /*4fa0*/  IMAD.MOV.U32 R23, RZ, RZ, 0x0 ;  /* 0x00000000ff177424 */ /* 0x000fc800078e00ff */
[----:B------:R-:W-:Y:S05]  /*4fb0*/  RET.REL.NODEC R22 `(_Z18multipleScatteringP7double2PKS_PKdS4_S2_PKbS2_S2_S2_S2_S4_S4_S4_) ;  /* 0xffffffb016107950 */ /* 0x000fea0003c3ffff */
        .weak           $__internal_1_$__cuda_sm20_div_rn_f64_full
        .type           $__internal_1_$__cuda_sm20_div_rn_f64_full,@function
        .size           $__internal_1_$__cuda_sm20_div_rn_f64_full,($__internal_2_$__cuda_sm20_dsqrt_rn_f64_mediumpath_v1 - $__internal_1_$__cuda_sm20_div_rn_f64_full)
$__internal_1_$__cuda_sm20_div_rn_f64_full:
[C---:B------:R-:W-:Y:S01]  /*4fc0*/  FSETP.GEU.AND P0, PT, |R5|.reuse, 1.469367938527859385e-39, PT ;  /* 0x001000000500780b */ /* 0x040fe20003f0e200 */
[----:B------:R-:W-:Y:S01]  /*4fd0*/  IMAD.MOV.U32 R57, RZ, RZ, R45 ;  /* 0x000000ffff397224 */ /* 0x000fe200078e002d */
[----:B------:R-:W-:Y:S01]  /*4fe0*/  LOP3.LUT R22, R5, 0x800fffff, RZ, 0xc0, !PT ;  /* 0x800fffff05167812 */ /* 0x000fe200078ec0ff */
[----:B------:R-:W-:Y:S01]  /*4ff0*/  IMAD.MOV.U32 R56, RZ, RZ, R44 ;  /* 0x000000ffff387224 */ /* 0x000fe200078e002c */
[----:B------:R-:W-:Y:S01]  /*5000*/  MOV R50, R4 ;  /* 0x0000000400327202 */ /* 0x000fe20000000f00 */
[----:B------:R-:W-:Y:S01]  /*5010*/  BSSY.RECONVERGENT B1, `(.L_x_48) ;  /* 0x0000059000017945 */ /* 0x000fe20003800200 */
[----:B------:R-:W-:Y:S01]  /*5020*/  LOP3.LUT R51, R22, 0x3ff00000, RZ, 0xfc, !PT ;  /* 0x3ff0000016337812 */ /* 0x000fe200078efcff */
[----:B------:R-:W-:Y:S01]  /*5030*/  IMAD.MOV.U32 R22, RZ, RZ, 0x1ca00000 ;  /* 0x1ca00000ff167424 */ /* 0x000fe200078e00ff */
[----:B------:R-:W-:Y:S01]  /*5040*/  MOV R54, 0x1 ;  /* 0x0000000100367802 */ /* 0x000fe20000000f00 */
[----:B------:R-:W-:Y:S01]  /*5050*/  IMAD.MOV.U32 R60, RZ, RZ, R56 ;  /* 0x000000ffff3c7224 */ /* 0x000fe200078e0038 */
[----:B------:R-:W-:-:S02]  /*5060*/  FSETP.GEU.AND P3, PT, |R57|, 1.469367938527859385e-39, PT ;  /* 0x001000003900780b */ /* 0x000fc40003f6e200 */
[----:B------:R-:W-:Y:S01]  /*5070*/  LOP3.LUT R44, R57, 0x7ff00000, RZ, 0xc0, !PT ;  /* 0x7ff00000392c7812 */ /* 0x000fe200078ec0ff */
[----:B------:R-:W-:Y:S01]  /*5080*/  @!P0 DMUL R50, R4, 8.98846567431157953865e+307 ;  /* 0x7fe0000004328828 */ /* 0x000fe20000000000 */
[----:B------:R-:W-:-:S04]  /*5090*/  LOP3.LUT R45, R5, 0x7ff00000, RZ, 0xc0, !PT ;  /* 0x7ff00000052d7812 */ /* 0x000fc800078ec0ff */
[C---:B------:R-:W-:Y:S01]  /*50a0*/  ISETP.GE.U32.AND P2, PT, R44.reuse, R45, PT ;  /* 0x0000002d2c00720c */ /* 0x040fe20003f46070 */
[----:B------:R-:W0:Y:S04]  /*50b0*/  MUFU.RCP64H R55, R51 ;  /* 0x0000003300377308 */ /* 0x000e280000001800 */
[----:B------:R-:W-:Y:S02]  /*50c0*/  @!P3 LOP3.LUT R47, R5, 0x7ff00000, RZ, 0xc0, !PT ;  /* 0x7ff00000052fb812 */ /* 0x000fe400078ec0ff */
[----:B------:R-:W-:Y:S02]  /*50d0*/  @!P0 LOP3.LUT R45, R51, 0x7ff00000, RZ, 0xc0, !PT ;  /* 0x7ff00000332d8812 */ /* 0x000fe400078ec0ff */
[----:B------:R-:W-:-:S04]  /*50e0*/  @!P3 ISETP.GE.U32.AND P4, PT, R44, R47, PT ;  /* 0x0000002f2c00b20c */ /* 0x000fc80003f86070 */
[----:B------:R-:W-:-:S04]  /*50f0*/  @!P3 SEL R47, R22, 0x63400000, !P4 ;  /* 0x63400000162fb807 */ /* 0x000fc80006000000 */
[----:B------:R-:W-:Y:S01]  /*5100*/  @!P3 LOP3.LUT R47, R47, 0x80000000, R57, 0xf8, !PT ;  /* 0x800000002f2fb812 */ /* 0x000fe200078ef839 */
[----:B0-----:R-:W-:-:S08]  /*5110*/  DFMA R48, R54, -R50, 1 ;  /* 0x3ff000003630742b */ /* 0x001fd00000000832 */
[----:B------:R-:W-:-:S08]  /*5120*/  DFMA R48, R48, R48, R48 ;  /* 0x000000303030722b */ /* 0x000fd00000000030 */
[----:B------:R-:W-:Y:S01]  /*5130*/  DFMA R54, R54, R48, R54 ;  /* 0x000000303636722b */ /* 0x000fe20000000036 */
[----:B------:R-:W-:Y:S02]  /*5140*/  SEL R48, R22, 0x63400000, !P2 ;  /* 0x6340000016307807 */ /* 0x000fe40005000000 */
[----:B------:R-:W-:Y:S01]  /*5150*/  @!P3 LOP3.LUT R49, R47, 0x100000, RZ, 0xfc, !PT ;  /* 0x001000002f31b812 */ /* 0x000fe200078efcff */
[----:B------:R-:W-:Y:S01]  /*5160*/  IMAD.MOV.U32 R47, RZ, RZ, R44 ;  /* 0x000000ffff2f7224 */ /* 0x000fe200078e002c */
[----:B------:R-:W-:-:S03]  /*5170*/  LOP3.LUT R61, R48, 0x800fffff, R57, 0xf8, !PT ;  /* 0x800fffff303d7812 */ /* 0x000fc600078ef839 */
[----:B------:R-:W-:Y:S01]  /*5180*/  DFMA R64, R54, -R50, 1 ;  /* 0x3ff000003640742b */ /* 0x000fe20000000832 */
[----:B------:R-:W-:-:S06]  /*5190*/  @!P3 MOV R48, RZ ;  /* 0x000000ff0030b202 */ /* 0x000fcc0000000f00 */
[----:B------:R-:W-:Y:S02]  /*51a0*/  @!P3 DFMA R60, R60, 2, -R48 ;  /* 0x400000003c3cb82b */ /* 0x000fe40000000830 */
[----:B------:R-:W-:-:S08]  /*51b0*/  DFMA R64, R54, R64, R54 ;  /* 0x000000403640722b */ /* 0x000fd00000000036 */
[----:B------:R-:W-:Y:S01]  /*51c0*/  DMUL R48, R64, R60 ;  /* 0x0000003c40307228 */ /* 0x000fe20000000000 */
[----:B------:R-:W-:-:S07]  /*51d0*/  @!P3 LOP3.LUT R47, R61, 0x7ff00000, RZ, 0xc0, !PT ;  /* 0x7ff000003d2fb812 */ /* 0x000fce00078ec0ff */
[----:B------:R-:W-:-:S08]  /*51e0*/  DFMA R54, R48, -R50, R60 ;  /* 0x800000323036722b */ /* 0x000fd0000000003c */
[----:B------:R-:W-:Y:S01]  /*51f0*/  DFMA R54, R64, R54, R48 ;  /* 0x000000364036722b */ /* 0x000fe20000000030 */
[----:B------:R-:W-:-:S05]  /*5200*/  VIADD R48, R47, 0xffffffff ;  /* 0xffffffff2f307836 */ /* 0x000fca0000000000 */
[----:B------:R-:W-:Y:S02]  /*5210*/  ISETP.GT.U32.AND P0, PT, R48, 0x7feffffe, PT ;  /* 0x7feffffe3000780c */ /* 0x000fe40003f04070 */
[----:B------:R-:W-:-:S04]  /*5220*/  IADD3 R48, PT, PT, R45, -0x1, RZ ;  /* 0xffffffff2d307810 */ /* 0x000fc80007ffe0ff */
[----:B------:R-:W-:-:S13]  /*5230*/  ISETP.GT.U32.OR P0, PT, R48, 0x7feffffe, P0 ;  /* 0x7feffffe3000780c */ /* 0x000fda0000704470 */
[----:B------:R-:W-:Y:S05]  /*5240*/  @P0 BRA `(.L_x_49) ;  /* 0x0000000000740947 */ /* 0x000fea0003800000 */
[----:B------:R-:W-:-:S04]  /*5250*/  LOP3.LUT R45, R5, 0x7ff00000, RZ, 0xc0, !PT ;  /* 0x7ff00000052d7812 */ /* 0x000fc800078ec0ff */
[CC--:B------:R-:W-:Y:S02]  /*5260*/  VIADDMNMX R47, R44.reuse, -R45.reuse, 0xb9600000, !PT ;  /* 0xb96000002c2f7446 */ /* 0x0c0fe4000780092d */
[----:B------:R-:W-:Y:S02]  /*5270*/  ISETP.GE.U32.AND P0, PT, R44, R45, PT ;  /* 0x0000002d2c00720c */ /* 0x000fe40003f06070 */
[----:B------:R-:W-:Y:S02]  /*5280*/  VIMNMX R47, PT, PT, R47, 0x46a00000, PT ;  /* 0x46a000002f2f7848 */ /* 0x000fe40003fe0100 */
[----:B------:R-:W-:Y:S02]  /*5290*/  SEL R22, R22, 0x63400000, !P0 ;  /* 0x6340000016167807 */ /* 0x000fe40004000000 */
[----:B------:R-:W-:-:S03]  /*52a0*/  MOV R44, RZ ;  /* 0x000000ff002c7202 */ /* 0x000fc60000000f00 */
[----:B------:R-:W-:-:S04]  /*52b0*/  IMAD.IADD R22, R47, 0x1, -R22 ;  /* 0x000000012f167824 */ /* 0x000fc800078e0a16 */
[----:B------:R-:W-:-:S06]  /*52c0*/  VIADD R45, R22, 0x7fe00000 ;  /* 0x7fe00000162d7836 */ /* 0x000fcc0000000000 */
[----:B------:R-:W-:-:S10]  /*52d0*/  DMUL R48, R54, R44 ;  /* 0x0000002c36307228 */ /* 0x000fd40000000000 */
[----:B------:R-:W-:-:S13]  /*52e0*/  FSETP.GTU.AND P0, PT, |R49|, 1.469367938527859385e-39, PT ;  /* 0x001000003100780b */ /* 0x000fda0003f0c200 */
[----:B------:R-:W-:Y:S05]  /*52f0*/  @P0 BRA `(.L_x_50) ;  /* 0x0000000000a80947 */ /* 0x000fea0003800000 */
[----:B------:R-:W-:-:S06]  /*5300*/  DFMA R50, R54, -R50, R60 ;  /* 0x800000323632722b */ /* 0x000fcc000000003c */
[----:B------:R-:W-:-:S04]  /*5310*/  IMAD.MOV.U32 R50, RZ, RZ, RZ ;  /* 0x000000ffff327224 */ /* 0x000fc800078e00ff */
[C---:B------:R-:W-:Y:S02]  /*5320*/  FSETP.NEU.AND P0, PT, R51.reuse, RZ, PT ;  /* 0x000000ff3300720b */ /* 0x040fe40003f0d000 */
[----:B------:R-:W-:-:S04]  /*5330*/  LOP3.LUT R4, R51, 0x80000000, R5, 0x48, !PT ;  /* 0x8000000033047812 */ /* 0x000fc800078e4805 */
[----:B------:R-:W-:-:S07]  /*5340*/  LOP3.LUT R51, R4, R45, RZ, 0xfc, !PT ;  /* 0x0000002d04337212 */ /* 0x000fce00078efcff */
[----:B------:R-:W-:Y:S05]  /*5350*/  @!P0 BRA `(.L_x_50) ;  /* 0x0000000000908947 */ /* 0x000fea0003800000 */
[----:B------:R-:W-:Y:S01]  /*5360*/  IMAD.MOV R45, RZ, RZ, -R22 ;  /* 0x000000ffff2d7224 */ /* 0x000fe200078e0a16 */
[----:B------:R-:W-:Y:S02]  /*5370*/  MOV R44, RZ ;  /* 0x000000ff002c7202 */ /* 0x000fe40000000f00 */
[----:B------:R-:W-:-:S04]  /*5380*/  IADD3 R22, PT, PT, -R22, -0x43300000, RZ ;  /* 0xbcd0000016167810 */ /* 0x000fc80007ffe1ff */
[----:B------:R-:W-:Y:S02]  /*5390*/  DFMA R44, R48, -R44, R54 ;  /* 0x8000002c302c722b */ /* 0x000fe40000000036 */
[----:B------:R-:W-:-:S08]  /*53a0*/  DMUL.RP R54, R54, R50 ;  /* 0x0000003236367228 */ /* 0x000fd00000008000 */
[----:B------:R-:W-:Y:S02]  /*53b0*/  FSETP.NEU.AND P0, PT, |R45|, R22, PT ;  /* 0x000000162d00720b */ /* 0x000fe40003f0d200 */
[----:B------:R-:W-:Y:S02]  /*53c0*/  LOP3.LUT R5, R55, R4, RZ, 0x3c, !PT ;  /* 0x0000000437057212 */ /* 0x000fe400078e3cff */
[----:B------:R-:W-:Y:S02]  /*53d0*/  FSEL R4, R54, R48, !P0 ;  /* 0x0000003036047208 */ /* 0x000fe40004000000 */
[----:B------:R-:W-:-:S03]  /*53e0*/  FSEL R5, R5, R49, !P0 ;  /* 0x0000003105057208 */ /* 0x000fc60004000000 */
[----:B------:R-:W-:Y:S02]  /*53f0*/  IMAD.MOV.U32 R48, RZ, RZ, R4 ;  /* 0x000000ffff307224 */ /* 0x000fe400078e0004 */
[----:B------:R-:W-:Y:S01]  /*5400*/  IMAD.MOV.U32 R49, RZ, RZ, R5 ;  /* 0x000000ffff317224 */ /* 0x000fe200078e0005 */
[----:B------:R-:W-:Y:S06]  /*5410*/  BRA `(.L_x_50) ;  /* 0x0000000000607947 */ /* 0x000fec0003800000 */
.L_x_49:
[----:B------:R-:W-:-:S14]  /*5420*/  DSETP.NAN.AND P0, PT, R56, R56, PT ;  /* 0x000000383800722a */ /* 0x000fdc0003f08000 */
[----:B------:R-:W-:Y:S05]  /*5430*/  @P0 BRA `(.L_x_51) ;  /* 0x00000000004c0947 */ /* 0x000fea0003800000 */
[----:B------:R-:W-:-:S14]  /*5440*/  DSETP.NAN.AND P0, PT, R4, R4, PT ;  /* 0x000000040400722a */ /* 0x000fdc0003f08000 */
[----:B------:R-:W-:Y:S05]  /*5450*/  @P0 BRA `(.L_x_52) ;  /* 0x0000000000340947 */ /* 0x000fea0003800000 */
[----:B------:R-:W-:Y:S01]  /*5460*/  ISETP.NE.AND P0, PT, R47, R45, PT ;  /* 0x0000002d2f00720c */ /* 0x000fe20003f05270 */
[----:B------:R-:W-:Y:S01]  /*5470*/  IMAD.MOV.U32 R49, RZ, RZ, -0x80000 ;  /* 0xfff80000ff317424 */ /* 0x000fe200078e00ff */
[----:B------:R-:W-:-:S11]  /*5480*/  MOV R48, 0x0 ;  /* 0x0000000000307802 */ /* 0x000fd60000000f00 */
[----:B------:R-:W-:Y:S05]  /*5490*/  @!P0 BRA `(.L_x_50) ;  /* 0x0000000000408947 */ /* 0x000fea0003800000 */
[----:B------:R-:W-:Y:S02]  /*54a0*/  ISETP.NE.AND P0, PT, R47, 0x7ff00000, PT ;  /* 0x7ff000002f00780c */ /* 0x000fe40003f05270 */
[----:B------:R-:W-:Y:S02]  /*54b0*/  LOP3.LUT R5, R57, 0x80000000, R5, 0x48, !PT ;  /* 0x8000000039057812 */ /* 0x000fe400078e4805 */
[----:B------:R-:W-:-:S13]  /*54c0*/  ISETP.EQ.OR P0, PT, R45, RZ, !P0 ;  /* 0x000000ff2d00720c */ /* 0x000fda0004702670 */
[----:B------:R-:W-:Y:S01]  /*54d0*/  @P0 LOP3.LUT R4, R5, 0x7ff00000, RZ, 0xfc, !PT ;  /* 0x7ff0000005040812 */ /* 0x000fe200078efcff */
[----:B------:R-:W-:Y:S01]  /*54e0*/  @!P0 IMAD.MOV.U32 R48, RZ, RZ, RZ ;  /* 0x000000ffff308224 */ /* 0x000fe200078e00ff */
[----:B------:R-:W-:Y:S01]  /*54f0*/  @!P0 MOV R49, R5 ;  /* 0x0000000500318202 */ /* 0x000fe20000000f00 */
[----:B------:R-:W-:Y:S02]  /*5500*/  @P0 IMAD.MOV.U32 R48, RZ, RZ, RZ ;  /* 0x000000ffff300224 */ /* 0x000fe400078e00ff */
[----:B------:R-:W-:Y:S01]  /*5510*/  @P0 IMAD.MOV.U32 R49, RZ, RZ, R4 ;  /* 0x000000ffff310224 */ /* 0x000fe200078e0004 */
[----:B------:R-:W-:Y:S06]  /*5520*/  BRA `(.L_x_50) ;  /* 0x00000000001c7947 */ /* 0x000fec0003800000 */
.L_x_52:
[----:B------:R-:W-:Y:S02]  /*5530*/  LOP3.LUT R5, R5, 0x80000, RZ, 0xfc, !PT ;  /* 0x0008000005057812 */ /* 0x000fe400078efcff */
[----:B------:R-:W-:-:S03]  /*5540*/  MOV R48, R4 ;  /* 0x0000000400307202 */ /* 0x000fc60000000f00 */
[----:B------:R-:W-:Y:S01]  /*5550*/  IMAD.MOV.U32 R49, RZ, RZ, R5 ;  /* 0x000000ffff317224 */ /* 0x000fe200078e0005 */
[----:B------:R-:W-:Y:S06]  /*5560*/  BRA `(.L_x_50) ;  /* 0x00000000000c7947 */ /* 0x000fec0003800000 */
.L_x_51:
[----:B------:R-:W-:Y:S01]  /*5570*/  LOP3.LUT R5, R57, 0x80000, RZ, 0xfc, !PT ;  /* 0x0008000039057812 */ /* 0x000fe200078efcff */
[----:B------:R-:W-:-:S03]  /*5580*/  IMAD.MOV.U32 R48, RZ, RZ, R56 ;  /* 0x000000ffff307224 */ /* 0x000fc600078e0038 */
[----:B------:R-:W-:-:S07]  /*5590*/  MOV R49, R5 ;  /* 0x0000000500317202 */ /* 0x000fce0000000f00 */
.L_x_50:
[----:B------:R-:W-:Y:S05]  /*55a0*/  BSYNC.RECONVERGENT B1 ;  /* 0x0000000000017941 */ /* 0x000fea0003800200 */
.L_x_48:
[----:B------:R-:W-:Y:S02]  /*55b0*/  HFMA2 R47, -RZ, RZ, 0, 0 ;  /* 0x00000000ff2f7431 */ /* 0x000fe400000001ff */
[----:B------:R-:W-:Y:S02]  /*55c0*/  IMAD.MOV.U32 R4, RZ, RZ, R48 ;  /* 0x000000ffff047224 */ /* 0x000fe400078e0030 */
[----:B------:R-:W-:Y:S01]  /*55d0*/  IMAD.MOV.U32 R5, RZ, RZ, R49 ;  /* 0x000000ffff057224 */ /* 0x000fe200078e0031 */
[----:B------:R-:W-:Y:S06]  /*55e0*/  RET.REL.NODEC R46 `(_Z18multipleScatteringP7double2PKS_PKdS4_S2_PKbS2_S2_S2_S2_S4_S4_S4_) ;  /* 0xffffffa82e847950 */ /* 0x000fec0003c3ffff */
        .weak           $__internal_2_$__cuda_sm20_dsqrt_rn_f64_mediumpath_v1
        .type           $__internal_2_$__cuda_sm20_dsqrt_rn_f64_mediumpath_v1,@function
        .size           $__internal_2_$__cuda_sm20_dsqrt_rn_f64_mediumpath_v1,($_Z18multipleScatteringP7double2PKS_PKdS4_S2_PKbS2_S2_S2_S2_S4_S4_S4_$__internal_trig_reduction_slowpathd - $__internal_2_$__cuda_sm20_dsqrt_rn_f64_mediumpath_v1)
$__internal_2_$__cuda_sm20_dsqrt_rn_f64_mediumpath_v1:
[----:B------:R-:W-:Y:S01]  /*55f0*/  ISETP.GE.U32.AND P0, PT, R5, -0x3400000, PT ;  /* 0xfcc000000500780c */ /* 0x000fe20003f06070 */
[----:B------:R-:W-:Y:S01]  /*5600*/  BSSY.RECONVERGENT B1, `(.L_x_53) ;  /* 0x0000024000017945 */ /* 0x000fe20003800200 */
[----:B------:R-:W-:-:S11]  /*5610*/  IMAD.MOV.U32 R25, RZ, RZ, R21 ;  /* 0x000000ffff197224 */ /* 0x000fd600078e0015 */
[----:B------:R-:W-:Y:S05]  /*5620*/  @!P0 BRA `(.L_x_54) ;  /* 0x0000000000208947 */ /* 0x000fea0003800000 */
[----:B------:R-:W-:-:S10]  /*5630*/  DFMA.RM R42, R26, R42, R44 ;  /* 0x0000002a1a2a722b */ /* 0x000fd4000000402c */
[----:B------:R-:W-:-:S05]  /*5640*/  IADD3 R26, P0, PT, R42, 0x1, RZ ;  /* 0x000000012a1a7810 */ /* 0x000fca0007f1e0ff */
[----:B------:R-:W-:-:S06]  /*5650*/  IMAD.X R27, RZ, RZ, R43, P0 ;  /* 0x000000ffff1b7224 */ /* 0x000fcc00000e062b */
[----:B------:R-:W-:-:S08]  /*5660*/  DFMA.RP R24, -R42, R26, R24 ;  /* 0x0000001a2a18722b */ /* 0x000fd00000008118 */
[----:B------:R-:W-:-:S06]  /*5670*/  DSETP.GT.AND P0, PT, R24, RZ, PT ;  /* 0x000000ff1800722a */ /* 0x000fcc0003f04000 */
[----:B------:R-:W-:Y:S02]  /*5680*/  FSEL R26, R26, R42, P0 ;  /* 0x0000002a1a1a7208 */ /* 0x000fe40000000000 */
[----:B------:R-:W-:Y:S01]  /*5690*/  FSEL R27, R27, R43, P0 ;  /* 0x0000002b1b1b7208 */ /* 0x000fe20000000000 */
[----:B------:R-:W-:Y:S06]  /*56a0*/  BRA `(.L_x_55) ;  /* 0x0000000000647947 */ /* 0x000fec0003800000 */
.L_x_54:
[----:B------:R-:W-:-:S14]  /*56b0*/  DSETP.NE.AND P0, PT, R24, RZ, PT ;  /* 0x000000ff1800722a */ /* 0x000fdc0003f05000 */
[----:B------:R-:W-:Y:S05]  /*56c0*/  @!P0 BRA `(.L_x_56) ;  /* 0x0000000000588947 */ /* 0x000fea0003800000 */
[----:B------:R-:W-:-:S13]  /*56d0*/  ISETP.GE.AND P0, PT, R25, RZ, PT ;  /* 0x000000ff1900720c */ /* 0x000fda0003f06270 */
[----:B------:R-:W-:Y:S01]  /*56e0*/  @!P0 MOV R26, 0x0 ;  /* 0x00000000001a8802 */ /* 0x000fe20000000f00 */
[----:B------:R-:W-:Y:S01]  /*56f0*/  @!P0 IMAD.MOV.U32 R27, RZ, RZ, -0x80000 ;  /* 0xfff80000ff1b8424 */ /* 0x000fe200078e00ff */
[----:B------:R-:W-:Y:S06]  /*5700*/  @!P0 BRA `(.L_x_55) ;  /* 0x00000000004c8947 */ /* 0x000fec0003800000 */
[----:B------:R-:W-:-:S13]  /*5710*/  ISETP.GT.AND P0, PT, R25, 0x7fefffff, PT ;  /* 0x7fefffff1900780c */ /* 0x000fda0003f04270 */
[----:B------:R-:W-:Y:S05]  /*5720*/  @P0 BRA `(.L_x_56) ;  /* 0x0000000000400947 */ /* 0x000fea0003800000 */
[----:B------:R-:W-:Y:S01]  /*5730*/  DMUL R24, R24, 8.11296384146066816958e+31 ;  /* 0x4690000018187828 */ /* 0x000fe20000000000 */
[----:B------:R-:W-:Y:S01]  /*5740*/  IMAD.MOV.U32 R26, RZ, RZ, RZ ;  /* 0x000000ffff1a7224 */ /* 0x000fe200078e00ff */
[----:B------:R-:W-:Y:S01]  /*5750*/  MOV R44, 0x0 ;  /* 0x00000000002c7802 */ /* 0x000fe20000000f00 */
[----:B------:R-:W-:-:S03]  /*5760*/  IMAD.MOV.U32 R45, RZ, RZ, 0x3fd80000 ;  /* 0x3fd80000ff2d7424 */ /* 0x000fc600078e00ff */
[----:B------:R-:W0:Y:S02]  /*5770*/  MUFU.RSQ64H R27, R25 ;  /* 0x00000019001b7308 */ /* 0x000e240000001c00 */
[----:B0-----:R-:W-:-:S08]  /*5780*/  DMUL R42, R26, R26 ;  /* 0x0000001a1a2a7228 */ /* 0x001fd00000000000 */
[----:B------:R-:W-:-:S08]  /*5790*/  DFMA R42, R24, -R42, 1 ;  /* 0x3ff00000182a742b */ /* 0x000fd0000000082a */
[----:B------:R-:W-:Y:S02]  /*57a0*/  DFMA R44, R42, R44, 0.5 ;  /* 0x3fe000002a2c742b */ /* 0x000fe4000000002c */
[----:B------:R-:W-:-:S08]  /*57b0*/  DMUL R42, R26, R42 ;  /* 0x0000002a1a2a7228 */ /* 0x000fd00000000000 */
[----:B------:R-:W-:-:S08]  /*57c0*/  DFMA R42, R44, R42, R26 ;  /* 0x0000002a2c2a722b */ /* 0x000fd0000000001a */
[----:B------:R-:W-:Y:S02]  /*57d0*/  DMUL R26, R24, R42 ;  /* 0x0000002a181a7228 */ /* 0x000fe40000000000 */
[----:B------:R-:W-:-:S06]  /*57e0*/  VIADD R43, R43, 0xfff00000 ;  /* 0xfff000002b2b7836 */ /* 0x000fcc0000000000 */
[----:B------:R-:W-:-:S08]  /*57f0*/  DFMA R44, R26, -R26, R24 ;  /* 0x8000001a1a2c722b */ /* 0x000fd00000000018 */
[----:B------:R-:W-:-:S10]  /*5800*/  DFMA R26, R42, R44, R26 ;  /* 0x0000002c2a1a722b */ /* 0x000fd4000000001a */
[----:B------:R-:W-:Y:S01]  /*5810*/  IADD3 R27, PT, PT, R27, -0x3500000, RZ ;  /* 0xfcb000001b1b7810 */ /* 0x000fe20007ffe0ff */
[----:B------:R-:W-:Y:S06]  /*5820*/  BRA `(.L_x_55) ;  /* 0x0000000000047947 */ /* 0x000fec0003800000 */
.L_x_56:
[----:B------:R-:W-:-:S11]  /*5830*/  DADD R26, R24, R24 ;  /* 0x00000000181a7229 */ /* 0x000fd60000000018 */
.L_x_55:
[----:B------:R-:W-:Y:S05]  /*5840*/  BSYNC.RECONVERGENT B1 ;  /* 0x0000000000017941 */ /* 0x000fea0003800200 */
.L_x_53:
[----:B------:R-:W-:-:S04]  /*5850*/  IMAD.MOV.U32 R23, RZ, RZ, 0x0 ;  /* 0x00000000ff177424 */ /* 0x000fc800078e00ff */
[----:B------:R-:W-:Y:S05]  /*5860*/  RET.REL.NODEC R22 `(_Z18multipleScatteringP7double2PKS_PKdS4_S2_PKbS2_S2_S2_S2_S4_S4_S4_) ;  /* 0xffffffa416e47950 */ /* 0x000fea0003c3ffff */
        .type           $_Z18multipleScatteringP7double2PKS_PKdS4_S2_PKbS2_S2_S2_S2_S4_S4_S4_$__internal_trig_reduction_slowpathd,@function
        .size           $_Z18multipleScatteringP7double2PKS_PKdS4_S2_PKbS2_S2_S2_S2_S4_S4_S4_$__internal_trig_reduction_slowpathd,(.L_x_244 - $_Z18multipleScatteringP7double2PKS_PKdS4_S2_PKbS2_S2_S2_S2_S4_S4_S4_$__internal_trig_reduction_slowpathd)
$_Z18multipleScatteringP7double2PKS_PKdS4_S2_PKbS2_S2_S2_S2_S4_S4_S4_$__internal_trig_reduction_slowpathd:
[----:B------:R-:W-:Y:S01]  /*5870*/  SHF.R.U32.HI R21, RZ, 0x14, R33 ;  /* 0x00000014ff157819 */ /* 0x000fe20000011621 */
[----:B------:R-:W-:Y:S01]  /*5880*/  IMAD.MOV.U32 R5, RZ, RZ, R32 ;  /* 0x000000ffff057224 */ /* 0x000fe200078e0020 */
[----:B------:R-:W-:Y:S01]  /*5890*/  MOV R34, R33 ;  /* 0x0000002100227202 */ /* 0x000fe20000000f00 */
[----:B------:R-:W-:Y:S01]  /*58a0*/  IMAD.MOV.U32 R22, RZ, RZ, RZ ;  /* 0x000000ffff167224 */ /* 0x000fe200078e00ff */
[----:B------:R-:W-:-:S04]  /*58b0*/  LOP3.LUT R4, R21, 0x7ff, RZ, 0xc0, !PT ;  /* 0x000007ff15047812 */ /* 0x000fc800078ec0ff */
[----:B------:R-:W-:-:S13]  /*58c0*/  ISETP.NE.AND P0, PT, R4, 0x7ff, PT ;  /* 0x000007ff0400780c */ /* 0x000fda0003f05270 */
[----:B------:R-:W-:Y:S05]  /*58d0*/  @!P0 BRA `(.L_x_57) ;  /* 0x00000008004c8947 */ /* 0x000fea0003800000 */
[----:B------:R-:W-:Y:S01]  /*58e0*/  VIADD R4, R4, 0xfffffc00 ;  /* 0xfffffc0004047836 */ /* 0x000fe20000000000 */
[----:B------:R-:W-:Y:S01]  /*58f0*/  BSSY.RECONVERGENT B1, `(.L_x_58) ;  /* 0x0000030000017945 */ /* 0x000fe20003800200 */
[----:B------:R-:W-:Y:S02]  /*5900*/  IADD3 R26, PT, PT, R1, 0x120, RZ ;  /* 0x00000120011a7810 */ /* 0x000fe40007ffe0ff */
[----:B------:R-:W-:Y:S02]  /*5910*/  CS2R R48, SRZ ;  /* 0x0000000000307805 */ /* 0x000fe4000001ff00 */
[----:B------:R-:W-:Y:S02]  /*5920*/  SHF.R.U32.HI R24, RZ, 0x6, R4 ;  /* 0x00000006ff187819 */ /* 0x000fe40000011604 */
[----:B------:R-:W-:Y:S02]  /*5930*/  ISETP.GE.U32.AND P0, PT, R4, 0x80, PT ;  /* 0x000000800400780c */ /* 0x000fe40003f06070 */
[----:B------:R-:W-:-:S02]  /*5940*/  IADD3 R25, PT, PT, -R24, 0x13, RZ ;  /* 0x0000001318197810 */ /* 0x000fc40007ffe1ff */
[----:B------:R-:W-:Y:S02]  /*5950*/  IADD3 R47, PT, PT, -R24, 0xf, RZ ;  /* 0x0000000f182f7810 */ /* 0x000fe40007ffe1ff */
[----:B------:R-:W-:-:S04]  /*5960*/  SEL R25, R25, 0x12, P0 ;  /* 0x0000001219197807 */ /* 0x000fc80000000000 */
[----:B------:R-:W-:-:S13]  /*5970*/  ISETP.GE.AND P0, PT, R47, R25, PT ;  /* 0x000000192f00720c */ /* 0x000fda0003f06270 */
[----:B------:R-:W-:Y:S05]  /*5980*/  @P0 BRA `(.L_x_59) ;  /* 0x0000000000980947 */ /* 0x000fea0003800000 */
[----:B------:R-:W0:Y:S01]  /*5990*/  LDC.64 R22, c[0x0][0x358] ;  /* 0x0000d600ff167b82 */ /* 0x000e220000000a00 */
[C---:B------:R-:W-:Y:S01]  /*59a0*/  SHF.L.U64.HI R35, R5.reuse, 0xb, R34 ;  /* 0x0000000b05237819 */ /* 0x040fe20000010222 */
[----:B------:R-:W-:Y:S01]  /*59b0*/  BSSY.RECONVERGENT B2, `(.L_x_60) ;  /* 0x0000022000027945 */ /* 0x000fe20003800200 */
[----:B------:R-:W-:Y:S01]  /*59c0*/  IMAD.SHL.U32 R27, R5, 0x800, RZ ;  /* 0x00000800051b7824 */ /* 0x000fe200078e00ff */
[----:B------:R-:W-:Y:S01]  /*59d0*/  IADD3 R32, PT, PT, RZ, -R24, -R25 ;  /* 0x80000018ff207210 */ /* 0x000fe20007ffe819 */
[----:B------:R-:W-:Y:S01]  /*59e0*/  IMAD.MOV.U32 R43, RZ, RZ, RZ ;  /* 0x000000ffff2b7224 */ /* 0x000fe200078e00ff */
[----:B------:R-:W-:Y:S02]  /*59f0*/  CS2R R48, SRZ ;  /* 0x0000000000307805 */ /* 0x000fe4000001ff00 */
[----:B------:R-:W-:-:S07]  /*5a00*/  LOP3.LUT R35, R35, 0x80000000, RZ, 0xfc, !PT ;  /* 0x8000000023237812 */ /* 0x000fce00078efcff */
.L_x_61:
[----:B------:R-:W1:Y:S01]  /*5a10*/  LDC.64 R4, c[0x4][RZ] ;  /* 0x01000000ff047b82 */ /* 0x000e620000000a00 */
[----:B0-----:R-:W-:Y:S02]  /*5a20*/  R2UR UR10, R22 ;  /* 0x00000000160a72ca */ /* 0x001fe400000e0000 */
[----:B------:R-:W-:Y:S01]  /*5a30*/  R2UR UR11, R23 ;  /* 0x00000000170b72ca */ /* 0x000fe200000e0000 */
[----:B-1----:R-:W-:-:S12]  /*5a40*/  IMAD.WIDE R4, R47, 0x8, R4 ;  /* 0x000000082f047825 */ /* 0x002fd800078e0204 */
[----:B------:R-:W2:Y:S01]  /*5a50*/  LDG.E.64.CONSTANT R4, desc[UR10][R4.64] ;  /* 0x0000000a04047981 */ /* 0x000ea2000c1e9b00 */
[----:B------:R-:W-:Y:S01]  /*5a60*/  VIADD R32, R32, 0x1 ;  /* 0x0000000120207836 */ /* 0x000fe20000000000 */
[----:B------:R-:W-:Y:S01]  /*5a70*/  IADD3 R47, PT, PT, R47, 0x1, RZ ;  /* 0x000000012f2f7810 */ /* 0x000fe20007ffe0ff */
[----:B--2---:R-:W-:-:S04]  /*5a80*/  IMAD.WIDE.U32 R48, P2, R4, R27, R48 ;  /* 0x0000001b04307225 */ /* 0x004fc80007840030 */
[----:B------:R-:W-:Y:S02]  /*5a90*/  IMAD R51, R4, R35, RZ ;  /* 0x0000002304337224 */ /* 0x000fe400078e02ff */
[CC--:B------:R-:W-:Y:S02]  /*5aa0*/  IMAD R34, R5.reuse, R27.reuse, RZ ;  /* 0x0000001b05227224 */ /* 0x0c0fe400078e02ff */
[----:B------:R-:W-:Y:S01]  /*5ab0*/  IMAD.HI.U32 R53, R5, R27, RZ ;  /* 0x0000001b05357227 */ /* 0x000fe200078e00ff */
[----:B------:R-:W-:Y:S02]  /*5ac0*/  IADD3 R49, P0, PT, R51, R49, RZ ;  /* 0x0000003133317210 */ /* 0x000fe40007f1e0ff */
[C---:B------:R-:W-:Y:S01]  /*5ad0*/  LEA R51, R43.reuse, R26, 0x3 ;  /* 0x0000001a2b337211 */ /* 0x040fe200078e18ff */
[----:B------:R-:W-:Y:S01]  /*5ae0*/  VIADD R43, R43, 0x1 ;  /* 0x000000012b2b7836 */ /* 0x000fe20000000000 */
[----:B------:R-:W-:Y:S01]  /*5af0*/  IADD3 R49, P1, PT, R34, R49, RZ ;  /* 0x0000003122317210 */ /* 0x000fe20007f3e0ff */
[----:B------:R-:W-:-:S04]  /*5b00*/  IMAD.HI.U32 R34, R4, R35, RZ ;  /* 0x0000002304227227 */ /* 0x000fc800078e00ff */
[----:B------:R-:W-:Y:S01]  /*5b10*/  IMAD.X R4, RZ, RZ, R34, P2 ;  /* 0x000000ffff047224 */ /* 0x000fe200010e0622 */
[----:B------:R0:W-:Y:S01]  /*5b20*/  STL.64 [R51], R48 ;  /* 0x0000003033007387 */ /* 0x0001e20000100a00 */
[----:B------:R-:W-:-:S03]  /*5b30*/  IMAD.HI.U32 R34, R5, R35, RZ ;  /* 0x0000002305227227 */ /* 0x000fc600078e00ff */
[----:B------:R-:W-:Y:S01]  /*5b40*/  IADD3.X R4, P0, PT, R53, R4, RZ, P0, !PT ;  /* 0x0000000435047210 */ /* 0x000fe2000071e4ff */
[----:B------:R-:W-:-:S05]  /*5b50*/  IMAD R5, R5, R35, RZ ;  /* 0x0000002305057224 */ /* 0x000fca00078e02ff */
[----:B------:R-:W-:Y:S02]  /*5b60*/  IADD3.X R5, P1, PT, R5, R4, RZ, P1, !PT ;  /* 0x0000000405057210 */ /* 0x000fe40000f3e4ff */
[----:B------:R-:W-:Y:S02]  /*5b70*/  IADD3.X R4, PT, PT, R34, RZ, RZ, P0, !PT ;  /* 0x000000ff22047210 */ /* 0x000fe400007fe4ff */
[----:B------:R-:W-:Y:S01]  /*5b80*/  ISETP.NE.AND P0, PT, R32, -0xf, PT ;  /* 0xfffffff12000780c */ /* 0x000fe20003f05270 */
[----:B0-----:R-:W-:Y:S02]  /*5b90*/  IMAD.MOV.U32 R48, RZ, RZ, R5 ;  /* 0x000000ffff307224 */ /* 0x001fe400078e0005 */
[----:B------:R-:W-:-:S04]  /*5ba0*/  IMAD.X R4, RZ, RZ, R4, P1 ;  /* 0x000000ffff047224 */ /* 0x000fc800008e0604 */
[----:B------:R-:W-:-:S06]  /*5bb0*/  IMAD.MOV.U32 R49, RZ, RZ, R4 ;  /* 0x000000ffff317224 */ /* 0x000fcc00078e0004 */
[----:B------:R-:W-:Y:S05]  /*5bc0*/  @P0 BRA `(.L_x_61) ;  /* 0xfffffffc00900947 */ /* 0x000fea000383ffff */
[----:B------:R-:W-:Y:S05]  /*5bd0*/  BSYNC.RECONVERGENT B2 ;  /* 0x0000000000027941 */ /* 0x000fea0003800200 */
.L_x_60:
[----:B------:R-:W-:-:S07]  /*5be0*/  MOV R47, R25 ;  /* 0x00000019002f7202 */ /* 0x000fce0000000f00 */
.L_x_59:
[----:B------:R-:W-:Y:S05]  /*5bf0*/  BSYNC.RECONVERGENT B1 ;  /* 0x0000000000017941 */ /* 0x000fea0003800200 */
.L_x_58:
[----:B------:R-:W-:Y:S01]  /*5c00*/  LOP3.LUT P0, R43, R21, 0x3f, RZ, 0xc0, !PT ;  /* 0x0000003f152b7812 */ /* 0x000fe2000780c0ff */
[----:B------:R-:W-:-:S04]  /*5c10*/  IMAD.IADD R25, R24, 0x1, R47 ;  /* 0x0000000118197824 */ /* 0x000fc800078e022f */
[----:B------:R-:W-:-:S05]  /*5c20*/  IMAD.U32 R25, R25, 0x8, R26 ;  /* 0x0000000819197824 */ /* 0x000fca00078e001a */
[----:B------:R0:W-:Y:S04]  /*5c30*/  STL.64 [R25+-0x78], R48 ;  /* 0xffff883019007387 */ /* 0x0001e80000100a00 */
[----:B------:R-:W2:Y:S04]  /*5c40*/  @P0 LDL.64 R26, [R1+0x128] ;  /* 0x00012800011a0983 */ /* 0x000ea80000100a00 */
[----:B------:R-:W3:Y:S04]  /*5c50*/  LDL.64 R4, [R1+0x130] ;  /* 0x0001300001047983 */ /* 0x000ee80000100a00 */
[----:B------:R-:W4:Y:S01]  /*5c60*/  LDL.64 R22, [R1+0x138] ;  /* 0x0001380001167983 */ /* 0x000f220000100a00 */
[----:B------:R-:W-:Y:S01]  /*5c70*/  @P0 LOP3.LUT R21, R43, 0x3f, RZ, 0x3c, !PT ;  /* 0x0000003f2b150812 */ /* 0x000fe200078e3cff */
[----:B------:R-:W-:Y:S01]  /*5c80*/  BSSY.RECONVERGENT B1, `(.L_x_62) ;  /* 0x0000034000017945 */ /* 0x000fe20003800200 */
[----:B--2---:R-:W-:-:S02]  /*5c90*/  @P0 SHF.R.U64 R24, R26, 0x1, R27 ;  /* 0x000000011a180819 */ /* 0x004fc4000000121b */
[----:B------:R-:W-:Y:S02]  /*5ca0*/  @P0 SHF.R.U32.HI R26, RZ, 0x1, R27 ;  /* 0x00000001ff1a0819 */ /* 0x000fe4000001161b */
[--C-:B---3--:R-:W-:Y:S02]  /*5cb0*/  @P0 SHF.R.U32.HI R42, RZ, 0x1, R5.reuse ;  /* 0x00000001ff2a0819 */ /* 0x108fe40000011605 */
[C-C-:B------:R-:W-:Y:S02]  /*5cc0*/  @P0 SHF.R.U64 R34, R4.reuse, 0x1, R5.reuse ;  /* 0x0000000104220819 */ /* 0x140fe40000001205 */
[CC--:B------:R-:W-:Y:S02]  /*5cd0*/  @P0 SHF.L.U64.HI R32, R4.reuse, R43.reuse, R5 ;  /* 0x0000002b04200219 */ /* 0x0c0fe40000010205 */
[----:B------:R-:W-:Y:S02]  /*5ce0*/  @P0 SHF.L.U32 R27, R4, R43, RZ ;  /* 0x0000002b041b0219 */ /* 0x000fe400000006ff */
[----:B------:R-:W-:-:S02]  /*5cf0*/  @P0 SHF.R.U64 R24, R24, R21, R26 ;  /* 0x0000001518180219 */ /* 0x000fc4000000121a */
[----:B0-----:R-:W-:Y:S02]  /*5d00*/  @P0 SHF.R.U32.HI R25, RZ, R21, R26 ;  /* 0x00000015ff190219 */ /* 0x001fe4000001161a */
[----:B----4-:R-:W-:Y:S02]  /*5d10*/  @P0 SHF.L.U32 R26, R22, R43, RZ ;  /* 0x0000002b161a0219 */ /* 0x010fe400000006ff */
[----:B------:R-:W-:Y:S02]  /*5d20*/  @P0 SHF.R.U64 R35, R34, R21, R42 ;  /* 0x0000001522230219 */ /* 0x000fe4000000122a */
[----:B------:R-:W-:Y:S02]  /*5d30*/  @P0 LOP3.LUT R4, R27, R24, RZ, 0xfc, !PT ;  /* 0x000000181b040212 */ /* 0x000fe400078efcff */
[----:B------:R-:W-:Y:S02]  /*5d40*/  @P0 LOP3.LUT R5, R32, R25, RZ, 0xfc, !PT ;  /* 0x0000001920050212 */ /* 0x000fe400078efcff */
[----:B------:R-:W-:-:S02]  /*5d50*/  @P0 SHF.L.U64.HI R24, R22, R43, R23 ;  /* 0x0000002b16180219 */ /* 0x000fc40000010217 */
[----:B------:R-:W-:Y:S02]  /*5d60*/  @P0 LOP3.LUT R22, R26, R35, RZ, 0xfc, !PT ;  /* 0x000000231a160212 */ /* 0x000fe400078efcff */
[----:B------:R-:W-:Y:S02]  /*5d70*/  @P0 SHF.R.U32.HI R21, RZ, R21, R42 ;  /* 0x00000015ff150219 */ /* 0x000fe4000001162a */
[C---:B------:R-:W-:Y:S02]  /*5d80*/  SHF.L.U32 R26, R4.reuse, 0x2, RZ ;  /* 0x00000002041a7819 */ /* 0x040fe400000006ff */
[----:B------:R-:W-:Y:S02]  /*5d90*/  SHF.L.U64.HI R34, R4, 0x2, R5 ;  /* 0x0000000204227819 */ /* 0x000fe40000010205 */
[----:B------:R-:W-:Y:S02]  /*5da0*/  @P0 LOP3.LUT R23, R24, R21, RZ, 0xfc, !PT ;  /* 0x0000001518170212 */ /* 0x000fe400078efcff */
[----:B------:R-:W-:-:S02]  /*5db0*/  SHF.L.W.U32.HI R5, R5, 0x2, R22 ;  /* 0x0000000205057819 */ /* 0x000fc40000010e16 */
[----:B------:R-:W-:Y:S02]  /*5dc0*/  IADD3 RZ, P0, PT, RZ, -R26, RZ ;  /* 0x8000001affff7210 */ /* 0x000fe40007f1e0ff */
[----:B------:R-:W-:Y:S02]  /*5dd0*/  LOP3.LUT R4, RZ, R34, RZ, 0x33, !PT ;  /* 0x00000022ff047212 */ /* 0x000fe400078e33ff */
[----:B------:R-:W-:Y:S02]  /*5de0*/  SHF.L.W.U32.HI R22, R22, 0x2, R23 ;  /* 0x0000000216167819 */ /* 0x000fe40000010e17 */
[----:B------:R-:W-:Y:S02]  /*5df0*/  LOP3.LUT R24, RZ, R5, RZ, 0x33, !PT ;  /* 0x00000005ff187212 */ /* 0x000fe400078e33ff */
[----:B------:R-:W-:Y:S02]  /*5e00*/  IADD3.X R21, P0, PT, RZ, R4, RZ, P0, !PT ;  /* 0x00000004ff157210 */ /* 0x000fe4000071e4ff */
[----:B------:R-:W-:-:S02]  /*5e10*/  LOP3.LUT R4, RZ, R22, RZ, 0x33, !PT ;  /* 0x00000016ff047212 */ /* 0x000fc400078e33ff */
[----:B------:R-:W-:Y:S02]  /*5e20*/  IADD3.X R24, P1, PT, RZ, R24, RZ, P0, !PT ;  /* 0x00000018ff187210 */ /* 0x000fe4000073e4ff */
[----:B------:R-:W-:-:S03]  /*5e30*/  ISETP.GT.U32.AND P2, PT, R5, -0x1, PT ;  /* 0xffffffff0500780c */ /* 0x000fc60003f44070 */
[----:B------:R-:W-:Y:S01]  /*5e40*/  IMAD.X R25, RZ, RZ, R4, P1 ;  /* 0x000000ffff197224 */ /* 0x000fe200008e0604 */
[----:B------:R-:W-:-:S04]  /*5e50*/  ISETP.GT.AND.EX P0, PT, R22, -0x1, PT, P2 ;  /* 0xffffffff1600780c */ /* 0x000fc80003f04320 */
[----:B------:R-:W-:Y:S02]  /*5e60*/  SEL R27, R22, R25, P0 ;  /* 0x00000019161b7207 */ /* 0x000fe40000000000 */
[----:B------:R-:W-:Y:S02]  /*5e70*/  SEL R32, R5, R24, P0 ;  /* 0x0000001805207207 */ /* 0x000fe40000000000 */
[----:B------:R-:W-:Y:S02]  /*5e80*/  ISETP.NE.U32.AND P1, PT, R27, RZ, PT ;  /* 0x000000ff1b00720c */ /* 0x000fe40003f25070 */
[----:B------:R-:W-:Y:S02]  /*5e90*/  SEL R21, R34, R21, P0 ;  /* 0x0000001522157207 */ /* 0x000fe40000000000 */
[----:B------:R-:W-:Y:S02]  /*5ea0*/  SEL R5, R32, R27, !P1 ;  /* 0x0000001b20057207 */ /* 0x000fe40004800000 */
[----:B------:R-:W-:-:S04]  /*5eb0*/  @!P0 IADD3 R26, PT, PT, -R26, RZ, RZ ;  /* 0x000000ff1a1a8210 */ /* 0x000fc80007ffe1ff */
[----:B------:R-:W0:Y:S02]  /*5ec0*/  FLO.U32 R5, R5 ;  /* 0x0000000500057300 */ /* 0x000e2400000e0000 */
[C---:B0-----:R-:W-:Y:S02]  /*5ed0*/  IADD3 R24, PT, PT, -R5.reuse, 0x1f, RZ ;  /* 0x0000001f05187810 */ /* 0x041fe40007ffe1ff */
[----:B------:R-:W-:-:S03]  /*5ee0*/  IADD3 R4, PT, PT, -R5, 0x3f, RZ ;  /* 0x0000003f05047810 */ /* 0x000fc60007ffe1ff */
[----:B------:R-:W-:-:S05]  /*5ef0*/  @P1 IMAD.MOV R4, RZ, RZ, R24 ;  /* 0x000000ffff041224 */ /* 0x000fca00078e0218 */
[----:B------:R-:W-:-:S13]  /*5f00*/  ISETP.NE.AND P1, PT, R4, RZ, PT ;  /* 0x000000ff0400720c */ /* 0x000fda0003f25270 */
[----:B------:R-:W-:Y:S05]  /*5f10*/  @!P1 BRA `(.L_x_63) ;  /* 0x0000000000289947 */ /* 0x000fea0003800000 */
[--C-:B------:R-:W-:Y:S02]  /*5f20*/  SHF.R.U64 R24, R26, 0x1, R21.reuse ;  /* 0x000000011a187819 */ /* 0x100fe40000001215 */
[C---:B------:R-:W-:Y:S02]  /*5f30*/  LOP3.LUT R5, R4.reuse, 0x3f, RZ, 0xc0, !PT ;  /* 0x0000003f04057812 */ /* 0x040fe400078ec0ff */
[----:B------:R-:W-:Y:S02]  /*5f40*/  SHF.R.U32.HI R26, RZ, 0x1, R21 ;  /* 0x00000001ff1a7819 */ /* 0x000fe40000011615 */
[----:B------:R-:W-:Y:S02]  /*5f50*/  LOP3.LUT R21, R4, 0x3f, RZ, 0xc, !PT ;  /* 0x0000003f04157812 */ /* 0x000fe400078e0cff */
[CC--:B------:R-:W-:Y:S02]  /*5f60*/  SHF.L.U64.HI R34, R32.reuse, R5.reuse, R27 ;  /* 0x0000000520227219 */ /* 0x0c0fe4000001021b */
[----:B------:R-:W-:-:S02]  /*5f70*/  SHF.L.U32 R32, R32, R5, RZ ;  /* 0x0000000520207219 */ /* 0x000fc400000006ff */
[-CC-:B------:R-:W-:Y:S02]  /*5f80*/  SHF.R.U64 R5, R24, R21.reuse, R26.reuse ;  /* 0x0000001518057219 */ /* 0x180fe4000000121a */
[----:B------:R-:W-:Y:S02]  /*5f90*/  SHF.R.U32.HI R21, RZ, R21, R26 ;  /* 0x00000015ff157219 */ /* 0x000fe4000001161a */
[----:B------:R-:W-:Y:S02]  /*5fa0*/  LOP3.LUT R32, R32, R5, RZ, 0xfc, !PT ;  /* 0x0000000520207212 */ /* 0x000fe400078efcff */
[----:B------:R-:W-:-:S07]  /*5fb0*/  LOP3.LUT R27, R34, R21, RZ, 0xfc, !PT ;  /* 0x00000015221b7212 */ /* 0x000fce00078efcff */
.L_x_63:
[----:B------:R-:W-:Y:S05]  /*5fc0*/  BSYNC.RECONVERGENT B1 ;  /* 0x0000000000017941 */ /* 0x000fea0003800200 */
.L_x_62:
[----:B------:R-:W-:Y:S01]  /*5fd0*/  IMAD.WIDE.U32 R34, R32, 0x2168c235, RZ ;  /* 0x2168c23520227825 */ /* 0x000fe200078e00ff */
[----:B------:R-:W-:-:S03]  /*5fe0*/  SHF.R.U32.HI R23, RZ, 0x1e, R23 ;  /* 0x0000001eff177819 */ /* 0x000fc60000011617 */
[----:B------:R-:W-:Y:S01]  /*5ff0*/  IMAD.MOV.U32 R24, RZ, RZ, R35 ;  /* 0x000000ffff187224 */ /* 0x000fe200078e0023 */
[----:B------:R-:W-:Y:S01]  /*6000*/  IADD3 RZ, P1, PT, R34, R34, RZ ;  /* 0x0000002222ff7210 */ /* 0x000fe20007f3e0ff */
[----:B------:R-:W-:Y:S01]  /*6010*/  IMAD.MOV.U32 R25, RZ, RZ, RZ ;  /* 0x000000ffff197224 */ /* 0x000fe200078e00ff */
[----:B------:R-:W-:Y:S01]  /*6020*/  LEA.HI R22, R22, R23, RZ, 0x1 ;  /* 0x0000001716167211 */ /* 0x000fe200078f08ff */
[----:B------:R-:W-:-:S04]  /*6030*/  IMAD.HI.U32 R5, R27, -0x36f0255e, RZ ;  /* 0xc90fdaa21b057827 */ /* 0x000fc800078e00ff */
[----:B------:R-:W-:-:S04]  /*6040*/  IMAD.WIDE.U32 R24, R32, -0x36f0255e, R24 ;  /* 0xc90fdaa220187825 */ /* 0x000fc800078e0018 */
[C---:B------:R-:W-:Y:S02]  /*6050*/  IMAD R21, R27.reuse, -0x36f0255e, RZ ;  /* 0xc90fdaa21b157824 */ /* 0x040fe400078e02ff */
[----:B------:R-:W-:-:S05]  /*6060*/  IMAD.WIDE.U32 R24, P2, R27, 0x2168c235, R24 ;  /* 0x2168c2351b187825 */ /* 0x000fca0007840018 */
[----:B------:R-:W-:Y:S02]  /*6070*/  IADD3.X R5, PT, PT, R5, RZ, RZ, P2, !PT ;  /* 0x000000ff05057210 */ /* 0x000fe400017fe4ff */
[----:B------:R-:W-:Y:S02]  /*6080*/  IADD3 R21, P2, PT, R21, R25, RZ ;  /* 0x0000001915157210 */ /* 0x000fe40007f5e0ff */
[----:B------:R-:W-:Y:S02]  /*6090*/  IADD3.X RZ, P1, PT, R24, R24, RZ, P1, !PT ;  /* 0x0000001818ff7210 */ /* 0x000fe40000f3e4ff */
[C---:B------:R-:W-:Y:S01]  /*60a0*/  ISETP.GT.U32.AND P3, PT, R21.reuse, RZ, PT ;  /* 0x000000ff1500720c */ /* 0x040fe20003f64070 */
[----:B------:R-:W-:Y:S01]  /*60b0*/  IMAD.X R5, RZ, RZ, R5, P2 ;  /* 0x000000ffff057224 */ /* 0x000fe200010e0605 */
[----:B------:R-:W-:-:S04]  /*60c0*/  IADD3.X R24, P2, PT, R21, R21, RZ, P1, !PT ;  /* 0x0000001515187210 */ /* 0x000fc80000f5e4ff */
[C---:B------:R-:W-:Y:S01]  /*60d0*/  ISETP.GT.AND.EX P1, PT, R5.reuse, RZ, PT, P3 ;  /* 0x000000ff0500720c */ /* 0x040fe20003f24330 */
[----:B------:R-:W-:-:S03]  /*60e0*/  IMAD.X R26, R5, 0x1, R5, P2 ;  /* 0x00000001051a7824 */ /* 0x000fc600010e0605 */
[----:B------:R-:W-:Y:S02]  /*60f0*/  SEL R24, R24, R21, P1 ;  /* 0x0000001518187207 */ /* 0x000fe40000800000 */
[----:B------:R-:W-:Y:S02]  /*6100*/  SEL R26, R26, R5, P1 ;  /* 0x000000051a1a7207 */ /* 0x000fe40000800000 */
[----:B------:R-:W-:Y:S02]  /*6110*/  IADD3 R5, P2, PT, R24, 0x1, RZ ;  /* 0x0000000118057810 */ /* 0x000fe40007f5e0ff */
[----:B------:R-:W-:Y:S02]  /*6120*/  SEL R21, RZ, 0xffffffff, !P1 ;  /* 0xffffffffff157807 */ /* 0x000fe40004800000 */
[----:B------:R-:W-:Y:S02]  /*6130*/  IADD3.X R24, PT, PT, RZ, R26, RZ, P2, !PT ;  /* 0x0000001aff187210 */ /* 0x000fe400017fe4ff */
[----:B------:R-:W-:Y:S01]  /*6140*/  LOP3.LUT P1, R33, R33, 0x80000000, RZ, 0xc0, !PT ;  /* 0x8000000021217812 */ /* 0x000fe2000782c0ff */
[----:B------:R-:W-:Y:S01]  /*6150*/  IMAD.IADD R4, R21, 0x1, -R4 ;  /* 0x0000000115047824 */ /* 0x000fe200078e0a04 */
[----:B------:R-:W-:-:S02]  /*6160*/  SHF.R.U64 R5, R5, 0xa, R24 ;  /* 0x0000000a05057819 */ /* 0x000fc40000001218 */
[----:B------:R-:W-:Y:S01]  /*6170*/  @!P0 LOP3.LUT R33, R33, 0x80000000, RZ, 0x3c, !PT ;  /* 0x8000000021218812 */ /* 0x000fe200078e3cff */
[----:B------:R-:W-:Y:S01]  /*6180*/  IMAD.SHL.U32 R4, R4, 0x100000, RZ ;  /* 0x0010000004047824 */ /* 0x000fe200078e00ff */
[----:B------:R-:W-:-:S04]  /*6190*/  IADD3 R5, P2, PT, R5, 0x1, RZ ;  /* 0x0000000105057810 */ /* 0x000fc80007f5e0ff */
[----:B------:R-:W-:-:S03]  /*61a0*/  LEA.HI.X R24, R24, RZ, RZ, 0x16, P2 ;  /* 0x000000ff18187211 */ /* 0x000fc600010fb4ff */
[----:B------:R-:W-:Y:S02]  /*61b0*/  @P1 IADD3 R22, PT, PT, -R22, RZ, RZ ;  /* 0x000000ff16161210 */ /* 0x000fe40007ffe1ff */
[--C-:B------:R-:W-:Y:S02]  /*61c0*/  SHF.R.U64 R5, R5, 0x1, R24.reuse ;  /* 0x0000000105057819 */ /* 0x100fe40000001218 */
[----:B------:R-:W-:Y:S02]  /*61d0*/  SHF.R.U32.HI R21, RZ, 0x1, R24 ;  /* 0x00000001ff157819 */ /* 0x000fe40000011618 */
[----:B------:R-:W-:-:S04]  /*61e0*/  IADD3 R5, P2, P3, RZ, RZ, R5 ;  /* 0x000000ffff057210 */ /* 0x000fc80007b5e005 */
[----:B------:R-:W-:-:S04]  /*61f0*/  IADD3.X R4, PT, PT, R4, 0x3fe00000, R21, P2, P3 ;  /* 0x3fe0000004047810 */ /* 0x000fc800017e6415 */
[----:B------:R-:W-:-:S07]  /*6200*/  LOP3.LUT R34, R4, R33, RZ, 0xfc, !PT ;  /* 0x0000002104227212 */ /* 0x000fce00078efcff */
.L_x_57:
[----:B------:R-:W-:Y:S01]  /*6210*/  IMAD.MOV.U32 R47, RZ, RZ, 0x0 ;  /* 0x00000000ff2f7424 */ /* 0x000fe200078e00ff */
[----:B------:R-:W-:Y:S01]  /*6220*/  MOV R23, R34 ;  /* 0x0000002200177202 */ /* 0x000fe20000000f00 */
[----:B------:R-:W-:Y:S02]  /*6230*/  IMAD.MOV.U32 R21, RZ, RZ, R22 ;  /* 0x000000ffff157224 */ /* 0x000fe400078e0016 */
[----:B------:R-:W-:Y:S01]  /*6240*/  IMAD.MOV.U32 R22, RZ, RZ, R5 ;  /* 0x000000ffff167224 */ /* 0x000fe200078e0005 */
[----:B------:R-:W-:Y:S06]  /*6250*/  RET.REL.NODEC R46 `(_Z18multipleScatteringP7double2PKS_PKdS4_S2_PKbS2_S2_S2_S2_S4_S4_S4_) ;  /* 0xffffff9c2e687950 */ /* 0x000fec0003c3ffff */
.L_x_64:
[----:B------:R-:W-:-:S00]  /*6260*/  BRA `(.L_x_64) ;  /* 0xfffffffc00fc7947 */ /* 0x000fc0000383ffff */
[----:B------:R-:W-:-:S00]  /*6270*/  NOP ;  /* 0x0000000000007918 */ /* 0x000fc00000000000 */
        /* <DEDUP_REMOVED lines=8> */
.L_x_244:


//--------------------- .text._Z16singleScatteringP7double2PKdPKS_S4_S4_S4_S4_S4_S4_S4_S4_S2_S2_S2_ --------------------------
	.section	.text._Z16singleScatteringP7double2PKdPKS_S4_S4_S4_S4_S4_S4_S4_S4_S2_S2_S2_,"ax",@progbits
	.align	128
        .global         _Z16singleScatteringP7double2PKdPKS_S4_S4_S4_S4_S4_S4_S4_S4_S2_S2_S2_
        .type           _Z16singleScatteringP7double2PKdPKS_S4_S4_S4_S4_S4_S4_S4_S4_S2_S2_S2_,@function
        .size           _Z16singleScatteringP7double2PKdPKS_S4_S4_S4_S4_S4_S4_S4_S4_S2_S2_S2_,(.L_x_248 - _Z16singleScatteringP7double2PKdPKS_S4_S4_S4_S4_S4_S4_S4_S4_S2_S2_S2_)
        .other          _Z16singleScatteringP7double2PKdPKS_S4_S4_S4_S4_S4_S4_S4_S4_S2_S2_S2_,@"STO_CUDA_ENTRY STV_DEFAULT"
_Z16singleScatteringP7double2PKdPKS_S4_S4_S4_S4_S4_S4_S4_S4_S2_S2_S2_:
.text._Z16singleScatteringP7double2PKdPKS_S4_S4_S4_S4_S4_S4_S4_S4_S2_S2_S2_:
        /* <DEDUP_REMOVED lines=13> */
[----:B------:R-:W-:Y:S01]  /*00d0*/  UISETP.NE.AND UP0, UPT, UR5, URZ, UPT ;  /* 0x000000ff0500728c */ /* 0x000fe2000bf05270 */
[----:B------:R-:W-:-:S08]  /*00e0*/  IMAD.MOV.U32 R2, RZ, RZ, R28 ;  /* 0x000000ffff027224 */ /* 0x000fd000078e001c */
[----:B------:R-:W-:Y:S05]  /*00f0*/  BRA.U !UP0, `(.L_x_65) ;  /* 0x0000000d08207547 */ /* 0x000fea000b800000 */
[----:B------:R-:W0:Y:S01]  /*0100*/  LDCU UR10, c[0x3][0x1004] ;  /* 0x00c20080ff0a77ac */ /* 0x000e220008000800 */
[----:B------:R-:W-:Y:S01]  /*0110*/  IMAD.U32 R0, RZ, RZ, UR5 ;  /* 0x00000005ff007e24 */ /* 0x000fe2000f8e00ff */
[----:B------:R-:W-:Y:S01]  /*0120*/  MOV R2, R28 ;  /* 0x0000001c00027202 */ /* 0x000fe20000000f00 */
[----:B------:R-:W-:Y:S02]  /*0130*/  UIADD3 UR4, UPT, UPT, UR6, -0x2, URZ ;  /* 0xfffffffe06047890 */ /* 0x000fe4000fffe0ff */
[----:B------:R-:W-:Y:S02]  /*0140*/  ULOP3.LUT UR7, UR5, 0x3, URZ, 0xc0, !UPT ;  /* 0x0000000305077892 */ /* 0x000fe4000f8ec0ff */
[----:B------:R-:W-:Y:S02]  /*0150*/  UISETP.GE.U32.AND UP1, UPT, UR4, 0x3, UPT ;  /* 0x000000030400788c */ /* 0x000fe4000bf26070 */
[----:B------:R-:W-:Y:S01]  /*0160*/  UISETP.NE.AND UP0, UPT, UR7, URZ, UPT ;  /* 0x000000ff0700728c */ /* 0x000fe2000bf05270 */
[----:B0-----:R-:W-:-:S06]  /*0170*/  IMAD.U32 R6, RZ, RZ, UR10 ;  /* 0x0000000aff067e24 */ /* 0x001fcc000f8e00ff */
[----:B------:R-:W-:Y:S05]  /*0180*/  BRA.U !UP1, `(.L_x_66) ;  /* 0x0000000509b47547 */ /* 0x000fea000b800000 */
[----:B------:R-:W-:Y:S01]  /*0190*/  IMAD.U32 R0, RZ, RZ, UR5 ;  /* 0x00000005ff007e24 */ /* 0x000fe2000f8e00ff */
[----:B------:R-:W-:Y:S01]  /*01a0*/  MOV R2, R28 ;  /* 0x0000001c00027202 */ /* 0x000fe20000000f00 */
[----:B------:R-:W-:Y:S01]  /*01b0*/  IMAD.U32 R6, RZ, RZ, UR10 ;  /* 0x0000000aff067e24 */ /* 0x000fe2000f8e00ff */
[----:B------:R-:W-:Y:S01]  /*01c0*/  ULOP3.LUT UR8, UR5, 0xfffffffc, URZ, 0xc0, !UPT ;  /* 0xfffffffc05087892 */ /* 0x000fe2000f8ec0ff */
[----:B------:R-:W-:-:S11]  /*01d0*/  UMOV UR4, URZ ;  /* 0x000000ff00047c82 */ /* 0x000fd60008000000 */
.L_x_67:
[----:B------:R-:W-:Y:S01]  /*01e0*/  VIADD R6, R6, 0xfffffffe ;  /* 0xfffffffe06067836 */ /* 0x000fe20000000000 */
[----:B------:R-:W-:Y:S01]  /*01f0*/  UIADD3 UR4, UPT, UPT, UR4, 0x4, URZ ;  /* 0x0000000404047890 */ /* 0x000fe2000fffe0ff */
[----:B-1----:R-:W-:-:S03]  /*0200*/  VIADD R4, R0, 0xfffffffe ;  /* 0xfffffffe00047836 */ /* 0x002fc60000000000 */
[----:B------:R-:W-:Y:S01]  /*0210*/  LEA R3, R6, UR9, 0x2 ;  /* 0x0000000906037c11 */ /* 0x000fe2000f8e10ff */
[----:B------:R-:W-:Y:S01]  /*0220*/  UISETP.NE.AND UP1, UPT, UR4, UR8, UPT ;  /* 0x000000080400728c */ /* 0x000fe2000bf25270 */
[----:B------:R-:W-:Y:S02]  /*0230*/  SHF.L.U32 R9, R4, 0x2, RZ ;  /* 0x0000000204097819 */ /* 0x000fe400000006ff */
[----:B------:R-:W0:Y:S08]  /*0240*/  LDC R5, c[0x3][R3] ;  /* 0x00c0000003057b82 */ /* 0x000e300000000800 */
[----:B------:R-:W1:Y:S01]  /*0250*/  LDC R12, c[0x3][R9+0x1008] ;  /* 0x00c40200090c7b82 */ /* 0x000e620000000800 */
[----:B0-----:R-:W0:Y:S01]  /*0260*/  I2F.U32.RP R8, R5 ;  /* 0x0000000500087306 */ /* 0x001e220000209000 */
[----:B------:R-:W-:Y:S01]  /*0270*/  IMAD.MOV R11, RZ, RZ, -R5 ;  /* 0x000000ffff0b7224 */ /* 0x000fe200078e0a05 */
[----:B------:R-:W-:Y:S01]  /*0280*/  ISETP.NE.U32.AND P2, PT, R5, RZ, PT ;  /* 0x000000ff0500720c */ /* 0x000fe20003f45070 */
[----:B-1----:R-:W-:-:S05]  /*0290*/  IMAD.MOV R13, RZ, RZ, -R12 ;  /* 0x000000ffff0d7224 */ /* 0x002fca00078e0a0c */
[----:B0-----:R-:W0:Y:S02]  /*02a0*/  MUFU.RCP R8, R8 ;  /* 0x0000000800087308 */ /* 0x001e240000001000 */
[----:B0-----:R-:W-:-:S06]  /*02b0*/  VIADD R6, R8, 0xffffffe ;  /* 0x0ffffffe08067836 */ /* 0x001fcc0000000000 */
[----:B------:R0:W1:Y:S02]  /*02c0*/  F2I.FTZ.U32.TRUNC.NTZ R7, R6 ;  /* 0x0000000600077305 */ /* 0x000064000021f000 */
[----:B0-----:R-:W-:Y:S02]  /*02d0*/  IMAD.MOV.U32 R6, RZ, RZ, RZ ;  /* 0x000000ffff067224 */ /* 0x001fe400078e00ff */
[----:B-1----:R-:W-:-:S04]  /*02e0*/  IMAD R11, R11, R7, RZ ;  /* 0x000000070b0b7224 */ /* 0x002fc800078e02ff */
[----:B------:R-:W-:Y:S02]  /*02f0*/  IMAD.HI.U32 R3, R7, R11, R6 ;  /* 0x0000000b07037227 */ /* 0x000fe400078e0006 */
[----:B------:R-:W0:Y:S02]  /*0300*/  I2F.U32.RP R7, R12 ;  /* 0x0000000c00077306 */ /* 0x000e240000209000 */
[----:B------:R-:W-:Y:S02]  /*0310*/  VIADD R6, R0, 0xfffffffd ;  /* 0xfffffffd00067836 */ /* 0x000fe40000000000 */
[----:B------:R-:W-:-:S04]  /*0320*/  IMAD.HI.U32 R3, R3, R2, RZ ;  /* 0x0000000203037227 */ /* 0x000fc800078e00ff */
[----:B------:R-:W-:Y:S02]  /*0330*/  IMAD.MOV R8, RZ, RZ, -R3 ;  /* 0x000000ffff087224 */ /* 0x000fe400078e0a03 */
[----:B------:R-:W-:Y:S02]  /*0340*/  IMAD.SHL.U32 R11, R6, 0x4, RZ ;  /* 0x00000004060b7824 */ /* 0x000fe400078e00ff */
[----:B------:R-:W-:Y:S02]  /*0350*/  IMAD R8, R5, R8, R2 ;  /* 0x0000000805087224 */ /* 0x000fe400078e0202 */
[----:B------:R-:W1:Y:S01]  /*0360*/  LDC R14, c[0x3][R11+0x1008] ;  /* 0x00c402000b0e7b82 */ /* 0x000e620000000800 */
[----:B0-----:R-:W0:Y:S02]  /*0370*/  MUFU.RCP R7, R7 ;  /* 0x0000000700077308 */ /* 0x001e240000001000 */
[----:B------:R-:W-:-:S13]  /*0380*/  ISETP.GE.U32.AND P0, PT, R8, R5, PT ;  /* 0x000000050800720c */ /* 0x000fda0003f06070 */
[----:B------:R-:W-:Y:S02]  /*0390*/  @P0 IADD3 R8, PT, PT, -R5, R8, RZ ;  /* 0x0000000805080210 */ /* 0x000fe40007ffe1ff */
[----:B------:R-:W-:Y:S02]  /*03a0*/  @P0 IADD3 R3, PT, PT, R3, 0x1, RZ ;  /* 0x0000000103030810 */ /* 0x000fe40007ffe0ff */
[----:B------:R-:W-:Y:S01]  /*03b0*/  ISETP.GE.U32.AND P1, PT, R8, R5, PT ;  /* 0x000000050800720c */ /* 0x000fe20003f26070 */
[----:B0-----:R-:W-:Y:S01]  /*03c0*/  VIADD R8, R7, 0xffffffe ;  /* 0x0ffffffe07087836 */ /* 0x001fe20000000000 */
[----:B-1----:R-:W0:Y:S01]  /*03d0*/  I2F.U32.RP R11, R14 ;  /* 0x0000000e000b7306 */ /* 0x002e220000209000 */
[----:B------:R-:W-:-:S07]  /*03e0*/  IADD3 R15, PT, PT, RZ, -R14, RZ ;  /* 0x8000000eff0f7210 */ /* 0x000fce0007ffe0ff */
[----:B------:R1:W2:Y:S03]  /*03f0*/  F2I.FTZ.U32.TRUNC.NTZ R9, R8 ;  /* 0x0000000800097305 */ /* 0x0002a6000021f000 */
[----:B------:R-:W-:Y:S01]  /*0400*/  @P1 VIADD R3, R3, 0x1 ;  /* 0x0000000103031836 */ /* 0x000fe20000000000 */
[----:B------:R-:W-:Y:S02]  /*0410*/  @!P2 LOP3.LUT R3, RZ, R5, RZ, 0x33, !PT ;  /* 0x00000005ff03a212 */ /* 0x000fe400078e33ff */
[----:B------:R-:W-:-:S03]  /*0420*/  ISETP.NE.U32.AND P2, PT, R12, RZ, PT ;  /* 0x000000ff0c00720c */ /* 0x000fc60003f45070 */
[----:B------:R-:W-:Y:S01]  /*0430*/  IMAD.MOV R7, RZ, RZ, -R3 ;  /* 0x000000ffff077224 */ /* 0x000fe200078e0a03 */
[----:B0-----:R-:W0:Y:S01]  /*0440*/  MUFU.RCP R11, R11 ;  /* 0x0000000b000b7308 */ /* 0x001e220000001000 */
[----:B-1----:R-:W-:Y:S02]  /*0450*/  HFMA2 R8, -RZ, RZ, 0, 0 ;  /* 0x00000000ff087431 */ /* 0x002fe400000001ff */
[----:B------:R-:W-:Y:S01]  /*0460*/  IMAD R5, R5, R7, R2 ;  /* 0x0000000705057224 */ /* 0x000fe200078e0202 */
[----:B------:R-:W-:Y:S01]  /*0470*/  IADD3 R2, PT, PT, R0, -0x1, RZ ;  /* 0xffffffff00027810 */ /* 0x000fe20007ffe0ff */
[----:B--2---:R-:W-:-:S04]  /*0480*/  IMAD R13, R13, R9, RZ ;  /* 0x000000090d0d7224 */ /* 0x004fc800078e02ff */
[----:B------:R-:W-:-:S06]  /*0490*/  IMAD.HI.U32 R10, R9, R13, R8 ;  /* 0x0000000d090a7227 */ /* 0x000fcc00078e0008 */
[----:B------:R-:W-:-:S04]  /*04a0*/  IMAD.HI.U32 R7, R10, R5, RZ ;  /* 0x000000050a077227 */ /* 0x000fc800078e00ff */
[----:B------:R-:W-:Y:S02]  /*04b0*/  IMAD.MOV R9, RZ, RZ, -R7 ;  /* 0x000000ffff097224 */ /* 0x000fe400078e0a07 */
[----:B------:R-:W-:Y:S02]  /*04c0*/  IMAD R10, R0, 0x4, R1 ;  /* 0x00000004000a7824 */ /* 0x000fe400078e0201 */
[----:B------:R-:W-:Y:S02]  /*04d0*/  IMAD R9, R12, R9, R5 ;  /* 0x000000090c097224 */ /* 0x000fe400078e0205 */
[----:B------:R-:W-:Y:S01]  /*04e0*/  VIADD R0, R0, 0xfffffffc ;  /* 0xfffffffc00007836 */ /* 0x000fe20000000000 */
[----:B------:R1:W-:Y:S01]  /*04f0*/  STL [R10], R3 ;  /* 0x000000030a007387 */ /* 0x0003e20000100800 */
[----:B0-----:R-:W-:Y:S01]  /*0500*/  VIADD R8, R11, 0xffffffe ;  /* 0x0ffffffe0b087836 */ /* 0x001fe20000000000 */
[----:B------:R-:W-:Y:S02]  /*0510*/  ISETP.GE.U32.AND P0, PT, R9, R12, PT ;  /* 0x0000000c0900720c */ /* 0x000fe40003f06070 */
[----:B------:R-:W-:-:S04]  /*0520*/  LEA R13, R0, UR9, 0x2 ;  /* 0x00000009000d7c11 */ /* 0x000fc8000f8e10ff */
[----:B------:R-:W0:Y:S07]  /*0530*/  LDC R18, c[0x3][R13] ;  /* 0x00c000000d127b82 */ /* 0x000e2e0000000800 */
[----:B------:R-:W-:Y:S02]  /*0540*/  @P0 IMAD.IADD R9, R9, 0x1, -R12 ;  /* 0x0000000109090824 */ /* 0x000fe400078e0a0c */
[----:B------:R-:W-:-:S03]  /*0550*/  @P0 VIADD R7, R7, 0x1 ;  /* 0x0000000107070836 */ /* 0x000fc60000000000 */
[----:B------:R-:W-:Y:S02]  /*0560*/  ISETP.GE.U32.AND P1, PT, R9, R12, PT ;  /* 0x0000000c0900720c */ /* 0x000fe40003f26070 */
[----:B------:R2:W3:Y:S02]  /*0570*/  F2I.FTZ.U32.TRUNC.NTZ R9, R8 ;  /* 0x0000000800097305 */ /* 0x0004e4000021f000 */
[----:B--2---:R-:W-:Y:S01]  /*0580*/  IMAD.MOV.U32 R8, RZ, RZ, RZ ;  /* 0x000000ffff087224 */ /* 0x004fe200078e00ff */
[----:B0-----:R-:W-:-:S08]  /*0590*/  IADD3 R13, PT, PT, RZ, -R18, RZ ;  /* 0x80000012ff0d7210 */ /* 0x001fd00007ffe0ff */
[----:B------:R-:W-:Y:S01]  /*05a0*/  @P1 VIADD R7, R7, 0x1 ;  /* 0x0000000107071836 */ /* 0x000fe20000000000 */
[----:B------:R-:W-:Y:S02]  /*05b0*/  @!P2 LOP3.LUT R7, RZ, R12, RZ, 0x33, !PT ;  /* 0x0000000cff07a212 */ /* 0x000fe400078e33ff */
[----:B------:R-:W-:Y:S01]  /*05c0*/  ISETP.NE.U32.AND P2, PT, R14, RZ, PT ;  /* 0x000000ff0e00720c */ /* 0x000fe20003f45070 */
[----:B---3--:R-:W-:Y:S02]  /*05d0*/  IMAD R15, R15, R9, RZ ;  /* 0x000000090f0f7224 */ /* 0x008fe400078e02ff */
[----:B------:R-:W-:Y:S02]  /*05e0*/  IMAD.MOV R11, RZ, RZ, -R7 ;  /* 0x000000ffff0b7224 */ /* 0x000fe400078e0a07 */
[----:B------:R-:W-:-:S04]  /*05f0*/  IMAD.HI.U32 R16, R9, R15, R8 ;  /* 0x0000000f09107227 */ /* 0x000fc800078e0008 */
[----:B------:R-:W-:Y:S02]  /*0600*/  IMAD R5, R12, R11, R5 ;  /* 0x0000000b0c057224 */ /* 0x000fe400078e0205 */
[----:B------:R-:W0:Y:S02]  /*0610*/  I2F.U32.RP R11, R18 ;  /* 0x00000012000b7306 */ /* 0x000e240000209000 */
[----:B------:R-:W-:-:S05]  /*0620*/  IMAD.HI.U32 R16, R16, R5, RZ ;  /* 0x0000000510107227 */ /* 0x000fca00078e00ff */
[----:B------:R-:W-:-:S05]  /*0630*/  IADD3 R9, PT, PT, -R16, RZ, RZ ;  /* 0x000000ff10097210 */ /* 0x000fca0007ffe1ff */
[----:B------:R-:W-:Y:S01]  /*0640*/  IMAD R9, R14, R9, R5 ;  /* 0x000000090e097224 */ /* 0x000fe200078e0205 */
[----:B0-----:R-:W0:Y:S04]  /*0650*/  MUFU.RCP R11, R11 ;  /* 0x0000000b000b7308 */ /* 0x001e280000001000 */
[----:B------:R-:W-:-:S13]  /*0660*/  ISETP.GE.U32.AND P0, PT, R9, R14, PT ;  /* 0x0000000e0900720c */ /* 0x000fda0003f06070 */
[----:B------:R-:W-:Y:S02]  /*0670*/  @P0 IMAD.IADD R9, R9, 0x1, -R14 ;  /* 0x0000000109090824 */ /* 0x000fe400078e0a0e */
[----:B0-----:R-:W-:Y:S02]  /*0680*/  VIADD R8, R11, 0xffffffe ;  /* 0x0ffffffe0b087836 */ /* 0x001fe40000000000 */
[----:B------:R-:W-:Y:S01]  /*0690*/  @P0 VIADD R16, R16, 0x1 ;  /* 0x0000000110100836 */ /* 0x000fe20000000000 */
[----:B------:R-:W-:Y:S02]  /*06a0*/  ISETP.GE.U32.AND P1, PT, R9, R14, PT ;  /* 0x0000000e0900720c */ /* 0x000fe40003f26070 */
[----:B------:R0:W2:Y:S02]  /*06b0*/  F2I.FTZ.U32.TRUNC.NTZ R9, R8 ;  /* 0x0000000800097305 */ /* 0x0000a4000021f000 */
[----:B0-----:R-:W-:-:S09]  /*06c0*/  IMAD.MOV.U32 R8, RZ, RZ, RZ ;  /* 0x000000ffff087224 */ /* 0x001fd200078e00ff */
[----:B------:R-:W-:Y:S01]  /*06d0*/  @P1 VIADD R16, R16, 0x1 ;  /* 0x0000000110101836 */ /* 0x000fe20000000000 */
[----:B------:R-:W-:Y:S02]  /*06e0*/  @!P2 LOP3.LUT R16, RZ, R14, RZ, 0x33, !PT ;  /* 0x0000000eff10a212 */ /* 0x000fe400078e33ff */
[----:B------:R-:W-:Y:S01]  /*06f0*/  ISETP.NE.U32.AND P2, PT, R18, RZ, PT ;  /* 0x000000ff1200720c */ /* 0x000fe20003f45070 */
[----:B--2---:R-:W-:Y:S02]  /*0700*/  IMAD R13, R13, R9, RZ ;  /* 0x000000090d0d7224 */ /* 0x004fe400078e02ff */
[----:B------:R-:W-:Y:S02]  /*0710*/  IMAD.MOV R11, RZ, RZ, -R16 ;  /* 0x000000ffff0b7224 */ /* 0x000fe400078e0a10 */
[----:B------:R-:W-:-:S04]  /*0720*/  IMAD.HI.U32 R12, R9, R13, R8 ;  /* 0x0000000d090c7227 */ /* 0x000fc800078e0008 */
[----:B------:R-:W-:Y:S02]  /*0730*/  IMAD R5, R14, R11, R5 ;  /* 0x0000000b0e057224 */ /* 0x000fe400078e0205 */
[----:B------:R-:W-:Y:S02]  /*0740*/  IMAD R11, R6, 0x4, R1 ;  /* 0x00000004060b7824 */ /* 0x000fe400078e0201 */
[----:B------:R-:W-:-:S05]  /*0750*/  IMAD.HI.U32 R12, R12, R5, RZ ;  /* 0x000000050c0c7227 */ /* 0x000fca00078e00ff */
[----:B------:R-:W-:-:S05]  /*0760*/  IADD3 R9, PT, PT, -R12, RZ, RZ ;  /* 0x000000ff0c097210 */ /* 0x000fca0007ffe1ff */
[----:B------:R-:W-:-:S05]  /*0770*/  IMAD R9, R18, R9, R5 ;  /* 0x0000000912097224 */ /* 0x000fca00078e0205 */
[----:B------:R-:W-:-:S13]  /*0780*/  ISETP.GE.U32.AND P0, PT, R9, R18, PT ;  /* 0x000000120900720c */ /* 0x000fda0003f06070 */
[----:B------:R-:W-:Y:S02]  /*0790*/  @P0 IMAD.IADD R9, R9, 0x1, -R18 ;  /* 0x0000000109090824 */ /* 0x000fe400078e0a12 */
[----:B------:R-:W-:-:S03]  /*07a0*/  @P0 VIADD R12, R12, 0x1 ;  /* 0x000000010c0c0836 */ /* 0x000fc60000000000 */
[----:B------:R-:W-:Y:S02]  /*07b0*/  ISETP.GE.U32.AND P1, PT, R9, R18, PT ;  /* 0x000000120900720c */ /* 0x000fe40003f26070 */
[----:B------:R-:W-:Y:S01]  /*07c0*/  LEA R9, R4, R1, 0x2 ;  /* 0x0000000104097211 */ /* 0x000fe200078e10ff */
[----:B------:R-:W-:-:S05]  /*07d0*/  IMAD R4, R2, 0x4, R1 ;  /* 0x0000000402047824 */ /* 0x000fca00078e0201 */
[----:B------:R1:W-:Y:S04]  /*07e0*/  STL [R4], R7 ;  /* 0x0000000704007387 */ /* 0x0003e80000100800 */
[----:B------:R1:W-:Y:S01]  /*07f0*/  STL [R9], R16 ;  /* 0x0000001009007387 */ /* 0x0003e20000100800 */
[----:B------:R-:W-:Y:S01]  /*0800*/  @P1 VIADD R12, R12, 0x1 ;  /* 0x000000010c0c1836 */ /* 0x000fe20000000000 */
[----:B------:R-:W-:-:S05]  /*0810*/  @!P2 LOP3.LUT R12, RZ, R18, RZ, 0x33, !PT ;  /* 0x00000012ff0ca212 */ /* 0x000fca00078e33ff */
[----:B------:R1:W-:Y:S01]  /*0820*/  STL [R11], R12 ;  /* 0x0000000c0b007387 */ /* 0x0003e20000100800 */
[----:B------:R-:W-:-:S04]  /*0830*/  IMAD.MOV R2, RZ, RZ, -R12 ;  /* 0x000000ffff027224 */ /* 0x000fc800078e0a0c */
[----:B------:R-:W-:Y:S01]  /*0840*/  IMAD R2, R18, R2, R5 ;  /* 0x0000000212027224 */ /* 0x000fe200078e0205 */
[----:B------:R-:W-:Y:S06]  /*0850*/  BRA.U UP1, `(.L_x_67) ;  /* 0xfffffff901607547 */ /* 0x000fec000b83ffff */
.L_x_66:
[----:B------:R-:W-:Y:S05]  /*0860*/  BRA.U !UP0, `(.L_x_65) ;  /* 0x0000000508447547 */ /* 0x000fea000b800000 */
[----:B------:R-:W-:Y:S02]  /*0870*/  UISETP.NE.AND UP0, UPT, UR7, 0x1, UPT ;  /* 0x000000010700788c */ /* 0x000fe4000bf05270 */
[----:B------:R-:W-:-:S04]  /*0880*/  ULOP3.LUT UR5, UR5, 0x1, URZ, 0xc0, !UPT ;  /* 0x0000000105057892 */ /* 0x000fc8000f8ec0ff */
[----:B------:R-:W-:-:S03]  /*0890*/  UISETP.NE.U32.AND UP1, UPT, UR5, 0x1, UPT ;  /* 0x000000010500788c */ /* 0x000fc6000bf25070 */
[----:B------:R-:W-:Y:S08]  /*08a0*/  BRA.U !UP0, `(.L_x_68) ;  /* 0x0000000108cc7547 */ /* 0x000ff0000b800000 */
[----:B------:R-:W-:Y:S01]  /*08b0*/  IADD3 R6, PT, PT, R6, -0x2, RZ ;  /* 0xfffffffe06067810 */ /* 0x000fe20007ffe0ff */
[----:B-1----:R-:W-:-:S03]  /*08c0*/  IMAD R10, R0, 0x4, R1 ;  /* 0x00000004000a7824 */ /* 0x002fc600078e0201 */
[----:B------:R-:W-:Y:S01]  /*08d0*/  LEA R3, R6, UR9, 0x2 ;  /* 0x0000000906037c11 */ /* 0x000fe2000f8e10ff */
[C---:B------:R-:W-:Y:S02]  /*08e0*/  VIADD R6, R0.reuse, 0xffffffff ;  /* 0xffffffff00067836 */ /* 0x040fe40000000000 */
[----:B------:R-:W-:-:S03]  /*08f0*/  VIADD R0, R0, 0xfffffffe ;  /* 0xfffffffe00007836 */ /* 0x000fc60000000000 */
[----:B------:R-:W0:Y:S02]  /*0900*/  LDC R3, c[0x3][R3] ;  /* 0x00c0000003037b82 */ /* 0x000e240000000800 */
[----:B------:R-:W-:-:S06]  /*0910*/  LEA R9, R0, UR9, 0x2 ;  /* 0x0000000900097c11 */ /* 0x000fcc000f8e10ff */
[----:B------:R-:W1:Y:S01]  /*0920*/  LDC R9, c[0x3][R9] ;  /* 0x00c0000009097b82 */ /* 0x000e620000000800 */
[----:B0-----:R-:W0:Y:S01]  /*0930*/  I2F.U32.RP R7, R3 ;  /* 0x0000000300077306 */ /* 0x001e220000209000 */
[----:B------:R-:W-:Y:S01]  /*0940*/  IMAD.MOV R11, RZ, RZ, -R3 ;  /* 0x000000ffff0b7224 */ /* 0x000fe200078e0a03 */
[----:B------:R-:W-:Y:S01]  /*0950*/  ISETP.NE.U32.AND P2, PT, R3, RZ, PT ;  /* 0x000000ff0300720c */ /* 0x000fe20003f45070 */
[----:B-1----:R-:W-:-:S05]  /*0960*/  IMAD.MOV R13, RZ, RZ, -R9 ;  /* 0x000000ffff0d7224 */ /* 0x002fca00078e0a09 */
[----:B0-----:R-:W0:Y:S02]  /*0970*/  MUFU.RCP R7, R7 ;  /* 0x0000000700077308 */ /* 0x001e240000001000 */
[----:B0-----:R-:W-:-:S06]  /*0980*/  IADD3 R4, PT, PT, R7, 0xffffffe, RZ ;  /* 0x0ffffffe07047810 */ /* 0x001fcc0007ffe0ff */
        /* <DEDUP_REMOVED lines=14> */
[----:B------:R0:W1:Y:S02]  /*0a70*/  F2I.FTZ.U32.TRUNC.NTZ R5, R4 ;  /* 0x0000000400057305 */ /* 0x000064000021f000 */
[----:B0-----:R-:W-:-:S08]  /*0a80*/  IMAD.MOV.U32 R4, RZ, RZ, RZ ;  /* 0x000000ffff047224 */ /* 0x001fd000078e00ff */
[----:B------:R-:W-:Y:S02]  /*0a90*/  @P1 IADD3 R7, PT, PT, R7, 0x1, RZ ;  /* 0x0000000107071810 */ /* 0x000fe40007ffe0ff */
[----:B------:R-:W-:Y:S02]  /*0aa0*/  @!P2 LOP3.LUT R7, RZ, R3, RZ, 0x33, !PT ;  /* 0x00000003ff07a212 */ /* 0x000fe400078e33ff */
[----:B------:R-:W-:Y:S01]  /*0ab0*/  ISETP.NE.U32.AND P2, PT, R9, RZ, PT ;  /* 0x000000ff0900720c */ /* 0x000fe20003f45070 */
[----:B-1----:R-:W-:Y:S02]  /*0ac0*/  IMAD R11, R13, R5, RZ ;  /* 0x000000050d0b7224 */ /* 0x002fe400078e02ff */
[----:B------:R-:W-:Y:S01]  /*0ad0*/  IMAD.MOV R8, RZ, RZ, -R7 ;  /* 0x000000ffff087224 */ /* 0x000fe200078e0a07 */
[----:B------:R0:W-:Y:S01]  /*0ae0*/  STL [R10], R7 ;  /* 0x000000070a007387 */ /* 0x0001e20000100800 */
[----:B------:R-:W-:-:S04]  /*0af0*/  IMAD.HI.U32 R5, R5, R11, R4 ;  /* 0x0000000b05057227 */ /* 0x000fc800078e0004 */
[----:B------:R-:W-:-:S04]  /*0b00*/  IMAD R2, R3, R8, R2 ;  /* 0x0000000803027224 */ /* 0x000fc800078e0202 */
[----:B------:R-:W-:-:S04]  /*0b10*/  IMAD.HI.U32 R5, R5, R2, RZ ;  /* 0x0000000205057227 */ /* 0x000fc800078e00ff */
[----:B------:R-:W-:-:S04]  /*0b20*/  IMAD.MOV R4, RZ, RZ, -R5 ;  /* 0x000000ffff047224 */ /* 0x000fc800078e0a05 */
[----:B------:R-:W-:-:S05]  /*0b30*/  IMAD R4, R9, R4, R2 ;  /* 0x0000000409047224 */ /* 0x000fca00078e0202 */
[----:B------:R-:W-:-:S13]  /*0b40*/  ISETP.GE.U32.AND P0, PT, R4, R9, PT ;  /* 0x000000090400720c */ /* 0x000fda0003f06070 */
[----:B------:R-:W-:Y:S01]  /*0b50*/  @P0 IADD3 R4, PT, PT, -R9, R4, RZ ;  /* 0x0000000409040210 */ /* 0x000fe20007ffe1ff */
[----:B------:R-:W-:-:S03]  /*0b60*/  @P0 VIADD R5, R5, 0x1 ;  /* 0x0000000105050836 */ /* 0x000fc60000000000 */
[----:B------:R-:W-:Y:S01]  /*0b70*/  ISETP.GE.U32.AND P1, PT, R4, R9, PT ;  /* 0x000000090400720c */ /* 0x000fe20003f26070 */
[----:B------:R-:W-:-:S12]  /*0b80*/  IMAD R4, R6, 0x4, R1 ;  /* 0x0000000406047824 */ /* 0x000fd800078e0201 */
[----:B------:R-:W-:Y:S01]  /*0b90*/  @P1 VIADD R5, R5, 0x1 ;  /* 0x0000000105051836 */ /* 0x000fe20000000000 */
[----:B------:R-:W-:-:S04]  /*0ba0*/  @!P2 LOP3.LUT R5, RZ, R9, RZ, 0x33, !PT ;  /* 0x00000009ff05a212 */ /* 0x000fc800078e33ff */
[----:B------:R-:W-:Y:S01]  /*0bb0*/  IADD3 R3, PT, PT, -R5, RZ, RZ ;  /* 0x000000ff05037210 */ /* 0x000fe20007ffe1ff */
[----:B------:R0:W-:Y:S04]  /*0bc0*/  STL [R4], R5 ;  /* 0x0000000504007387 */ /* 0x0001e80000100800 */
[----:B------:R-:W-:-:S07]  /*0bd0*/  IMAD R2, R9, R3, R2 ;  /* 0x0000000309027224 */ /* 0x000fce00078e0202 */
.L_x_68:
[----:B------:R-:W-:Y:S05]  /*0be0*/  BRA.U UP1, `(.L_x_65) ;  /* 0x0000000101647547 */ /* 0x000fea000b800000 */
[----:B------:R-:W-:Y:S02]  /*0bf0*/  VIADD R6, R6, 0xfffffffe ;  /* 0xfffffffe06067836 */ /* 0x000fe40000000000 */
[----:B------:R-:W-:-:S03]  /*0c00*/  IMAD R0, R0, 0x4, R1 ;  /* 0x0000000400007824 */ /* 0x000fc600078e0201 */
[----:B------:R-:W-:-:S04]  /*0c10*/  LEA R6, R6, UR9, 0x2 ;  /* 0x0000000906067c11 */ /* 0x000fc8000f8e10ff */
[----:B-1----:R-:W0:Y:S02]  /*0c20*/  LDC R3, c[0x3][R6] ;  /* 0x00c0000006037b82 */ /* 0x002e240000000800 */
[----:B0-----:R-:W0:Y:S01]  /*0c30*/  I2F.U32.RP R7, R3 ;  /* 0x0000000300077306 */ /* 0x001e220000209000 */
[----:B------:R-:W-:Y:S01]  /*0c40*/  IMAD.MOV R9, RZ, RZ, -R3 ;  /* 0x000000ffff097224 */ /* 0x000fe200078e0a03 */
[----:B------:R-:W-:-:S06]  /*0c50*/  ISETP.NE.U32.AND P2, PT, R3, RZ, PT ;  /* 0x000000ff0300720c */ /* 0x000fcc0003f45070 */
[----:B0-----:R-:W0:Y:S02]  /*0c60*/  MUFU.RCP R7, R7 ;  /* 0x0000000700077308 */ /* 0x001e240000001000 */
[----:B0-----:R-:W-:-:S06]  /*0c70*/  VIADD R4, R7, 0xffffffe ;  /* 0x0ffffffe07047836 */ /* 0x001fcc0000000000 */
[----:B------:R0:W1:Y:S02]  /*0c80*/  F2I.FTZ.U32.TRUNC.NTZ R5, R4 ;  /* 0x0000000400057305 */ /* 0x000064000021f000 */
[----:B0-----:R-:W-:Y:S02]  /*0c90*/  HFMA2 R4, -RZ, RZ, 0, 0 ;  /* 0x00000000ff047431 */ /* 0x001fe400000001ff */
[----:B-1----:R-:W-:-:S04]  /*0ca0*/  IMAD R9, R9, R5, RZ ;  /* 0x0000000509097224 */ /* 0x002fc800078e02ff */
[----:B------:R-:W-:-:S06]  /*0cb0*/  IMAD.HI.U32 R5, R5, R9, R4 ;  /* 0x0000000905057227 */ /* 0x000fcc00078e0004 */
[----:B------:R-:W-:-:S04]  /*0cc0*/  IMAD.HI.U32 R5, R5, R2, RZ ;  /* 0x0000000205057227 */ /* 0x000fc800078e00ff */
[----:B------:R-:W-:-:S04]  /*0cd0*/  IMAD.MOV R6, RZ, RZ, -R5 ;  /* 0x000000ffff067224 */ /* 0x000fc800078e0a05 */
[----:B------:R-:W-:-:S05]  /*0ce0*/  IMAD R6, R3, R6, R2 ;  /* 0x0000000603067224 */ /* 0x000fca00078e0202 */
[----:B------:R-:W-:-:S13]  /*0cf0*/  ISETP.GE.U32.AND P0, PT, R6, R3, PT ;  /* 0x000000030600720c */ /* 0x000fda0003f06070 */
[----:B------:R-:W-:Y:S02]  /*0d00*/  @P0 IMAD.IADD R6, R6, 0x1, -R3 ;  /* 0x0000000106060824 */ /* 0x000fe400078e0a03 */
[----:B------:R-:W-:-:S03]  /*0d10*/  @P0 VIADD R5, R5, 0x1 ;  /* 0x0000000105050836 */ /* 0x000fc60000000000 */
[----:B------:R-:W-:-:S13]  /*0d20*/  ISETP.GE.U32.AND P1, PT, R6, R3, PT ;  /* 0x000000030600720c */ /* 0x000fda0003f26070 */
[----:B------:R-:W-:Y:S02]  /*0d30*/  @P1 IADD3 R5, PT, PT, R5, 0x1, RZ ;  /* 0x0000000105051810 */ /* 0x000fe40007ffe0ff */
[----:B------:R-:W-:-:S05]  /*0d40*/  @!P2 LOP3.LUT R5, RZ, R3, RZ, 0x33, !PT ;  /* 0x00000003ff05a212 */ /* 0x000fca00078e33ff */
[----:B------:R2:W-:Y:S01]  /*0d50*/  STL [R0], R5 ;  /* 0x0000000500007387 */ /* 0x0005e20000100800 */
[----:B------:R-:W-:-:S04]  /*0d60*/  IMAD.MOV R4, RZ, RZ, -R5 ;  /* 0x000000ffff047224 */ /* 0x000fc800078e0a05 */
[----:B------:R-:W-:-:S07]  /*0d70*/  IMAD R2, R3, R4, R2 ;  /* 0x0000000403027224 */ /* 0x000fce00078e0202 */
.L_x_65:
[----:B------:R-:W2:Y:S01]  /*0d80*/  LDCU UR7, c[0x3][0x1008] ;  /* 0x00c20100ff0777ac */ /* 0x000ea20008000800 */
[----:B-1----:R-:W-:Y:S02]  /*0d90*/  CS2R R16, SRZ ;  /* 0x0000000000107805 */ /* 0x002fe4000001ff00 */
[----:B------:R-:W-:Y:S01]  /*0da0*/  CS2R R18, SRZ ;  /* 0x0000000000127805 */ /* 0x000fe2000001ff00 */
[----:B------:R-:W-:Y:S01]  /*0db0*/  IMAD.MOV.U32 R33, RZ, RZ, RZ ;  /* 0x000000ffff217224 */ /* 0x000fe200078e00ff */
[----:B------:R-:W-:Y:S01]  /*0dc0*/  UISETP.NE.AND UP0, UPT, UR6, URZ, UPT ;  /* 0x000000ff0600728c */ /* 0x000fe2000bf05270 */
[C---:B------:R-:W-:Y:S01]  /*0dd0*/  VIADD R31, R1.reuse, 0x80 ;  /* 0x00000080011f7836 */ /* 0x040fe20000000000 */
[----:B------:R-:W-:Y:S01]  /*0de0*/  IADD3 R32, PT, PT, R1, 0x100, RZ ;  /* 0x0000010001207810 */ /* 0x000fe20007ffe0ff */
[----:B------:R-:W1:Y:S01]  /*0df0*/  LDCU.64 UR8, c[0x0][0x358] ;  /* 0x00006b00ff0877ac */ /* 0x000e620008000a00 */
[----:B--2---:R-:W2:Y:S01]  /*0e00*/  I2F.U32.RP R0, UR7 ;  /* 0x0000000700007d06 */ /* 0x004ea20008209000 */
[----:B------:R-:W-:-:S07]  /*0e10*/  LOP3.LUT R30, RZ, UR7, RZ, 0x33, !PT ;  /* 0x00000007ff1e7c12 */ /* 0x000fce000f8e33ff */
[----:B--2---:R-:W0:Y:S02]  /*0e20*/  MUFU.RCP R0, R0 ;  /* 0x0000000000007308 */ /* 0x004e240000001000 */
[----:B0-----:R-:W-:Y:S02]  /*0e30*/  VIADD R4, R0, 0xffffffe ;  /* 0x0ffffffe00047836 */ /* 0x001fe40000000000 */
[----:B------:R-:W-:-:S04]  /*0e40*/  IMAD.MOV.U32 R0, RZ, RZ, RZ ;  /* 0x000000ffff007224 */ /* 0x000fc800078e00ff */
[----:B------:R0:W2:Y:S02]  /*0e50*/  F2I.FTZ.U32.TRUNC.NTZ R5, R4 ;  /* 0x0000000400057305 */ /* 0x0000a4000021f000 */
[----:B0-----:R-:W-:Y:S01]  /*0e60*/  IMAD.MOV.U32 R4, RZ, RZ, RZ ;  /* 0x000000ffff047224 */ /* 0x001fe200078e00ff */
[----:B--2---:R-:W-:-:S05]  /*0e70*/  IADD3 R29, PT, PT, RZ, -R5, RZ ;  /* 0x80000005ff1d7210 */ /* 0x004fca0007ffe0ff */
[----:B------:R-:W-:-:S04]  /*0e80*/  IMAD R29, R29, UR7, RZ ;  /* 0x000000071d1d7c24 */ /* 0x000fc8000f8e02ff */
[----:B------:R-:W-:-:S06]  /*0e90*/  IMAD.HI.U32 R29, R5, R29, R4 ;  /* 0x0000001d051d7227 */ /* 0x000fcc00078e0004 */
[----:B------:R-:W-:-:S04]  /*0ea0*/  IMAD.HI.U32 R3, R29, R2, RZ ;  /* 0x000000021d037227 */ /* 0x000fc800078e00ff */
[----:B------:R-:W-:-:S04]  /*0eb0*/  IMAD.MOV R3, RZ, RZ, -R3 ;  /* 0x000000ffff037224 */ /* 0x000fc800078e0a03 */
[----:B------:R-:W-:-:S05]  /*0ec0*/  IMAD R3, R3, UR7, R2 ;  /* 0x0000000703037c24 */ /* 0x000fca000f8e0202 */
[----:B------:R-:W-:-:S13]  /*0ed0*/  ISETP.GE.U32.AND P0, PT, R3, UR7, PT ;  /* 0x0000000703007c0c */ /* 0x000fda000bf06070 */
[----:B------:R-:W-:Y:S01]  /*0ee0*/  @P0 VIADD R3, R3, -UR7 ;  /* 0x8000000703030c36 */ /* 0x000fe20008000000 */
[----:B------:R-:W-:-:S04]  /*0ef0*/  ISETP.NE.U32.AND P0, PT, RZ, UR7, PT ;  /* 0x00000007ff007c0c */ /* 0x000fc8000bf05070 */
[----:B------:R-:W-:-:S13]  /*0f00*/  ISETP.GE.U32.AND P1, PT, R3, UR7, PT ;  /* 0x0000000703007c0c */ /* 0x000fda000bf26070 */
[----:B------:R-:W-:-:S04]  /*0f10*/  @P1 IADD3 R3, PT, PT, R3, -UR7, RZ ;  /* 0x8000000703031c10 */ /* 0x000fc8000fffe0ff */
[----:B------:R-:W-:Y:S02]  /*0f20*/  SEL R44, R30, R3, !P0 ;  /* 0x000000031e2c7207 */ /* 0x000fe40004000000 */
[----:B------:R-:W-:-:S03]  /*0f30*/  CS2R R2, SRZ ;  /* 0x0000000000027805 */ /* 0x000fc6000001ff00 */
[----:B------:R0:W-:Y:S01]  /*0f40*/  STL [R1], R44 ;  /* 0x0000002c01007387 */ /* 0x0001e20000100800 */
[----:B-1----:R-:W-:Y:S05]  /*0f50*/  BRA.U !UP0, `(.L_x_69) ;  /* 0x0000000508e47547 */ /* 0x002fea000b800000 */
[----:B------:R-:W-:Y:S01]  /*0f60*/  UISETP.GE.U32.AND UP0, UPT, UR6, 0x4, UPT ;  /* 0x000000040600788c */ /* 0x000fe2000bf06070 */
[----:B------:R-:W-:Y:S01]  /*0f70*/  IMAD.MOV.U32 R2, RZ, RZ, RZ ;  /* 0x000000ffff027224 */ /* 0x000fe200078e00ff */
[----:B------:R-:W-:Y:S01]  /*0f80*/  ULOP3.LUT UR5, UR6, 0x3, URZ, 0xc0, !UPT ;  /* 0x0000000306057892 */ /* 0x000fe2000f8ec0ff */
[----:B------:R-:W-:-:S03]  /*0f90*/  IMAD.MOV.U32 R48, RZ, RZ, RZ ;  /* 0x000000ffff307224 */ /* 0x000fc600078e00ff */
[----:B------:R-:W-:-:S03]  /*0fa0*/  UISETP.NE.AND UP1, UPT, UR5, URZ, UPT ;  /* 0x000000ff0500728c */ /* 0x000fc6000bf25270 */
[----:B------:R-:W-:Y:S08]  /*0fb0*/  BRA.U !UP0, `(.L_x_70) ;  /* 0x0000000108f87547 */ /* 0x000ff0000b800000 */
[----:B------:R-:W-:Y:S01]  /*0fc0*/  ULOP3.LUT UR4, UR6, 0xfffffffc, URZ, 0xc0, !UPT ;  /* 0xfffffffc06047892 */ /* 0x000fe2000f8ec0ff */
[----:B------:R-:W-:Y:S02]  /*0fd0*/  CS2R R2, SRZ ;  /* 0x0000000000027805 */ /* 0x000fe4000001ff00 */
[----:B------:R-:W-:Y:S01]  /*0fe0*/  CS2R R16, SRZ ;  /* 0x0000000000107805 */ /* 0x000fe2000001ff00 */
[----:B------:R-:W-:Y:S01]  /*0ff0*/  IMAD.MOV.U32 R0, RZ, RZ, RZ ;  /* 0x000000ffff007224 */ /* 0x000fe200078e00ff */
[----:B------:R-:W-:Y:S02]  /*1000*/  CS2R R18, SRZ ;  /* 0x0000000000127805 */ /* 0x000fe4000001ff00 */
[----:B------:R-:W-:Y:S01]  /*1010*/  MOV R33, RZ ;  /* 0x000000ff00217202 */ /* 0x000fe20000000f00 */
[----:B------:R-:W-:Y:S02]  /*1020*/  IMAD.MOV.U32 R46, RZ, RZ, RZ ;  /* 0x000000ffff2e7224 */ /* 0x000fe400078e00ff */
[----:B------:R-:W-:-:S07]  /*1030*/  IMAD.U32 R48, RZ, RZ, UR4 ;  /* 0x00000004ff307e24 */ /* 0x000fce000f8e00ff */
.L_x_71:
[----:B------:R-:W-:-:S06]  /*1040*/  IMAD R4, R46, 0x4, R1 ;  /* 0x000000042e047824 */ /* 0x000fcc00078e0201 */
[----:B------:R-:W2:Y:S01]  /*1050*/  LDL.128 R4, [R4] ;  /* 0x0000000004047983 */ /* 0x000ea20000100c00 */
[C---:B------:R-:W-:Y:S01]  /*1060*/  SHF.L.U32 R45, R46.reuse, 0x2, RZ ;  /* 0x000000022e2d7819 */ /* 0x040fe200000006ff */
[----:B------:R-:W-:-:S03]  /*1070*/  VIADD R46, R46, 0x4 ;  /* 0x000000042e2e7836 */ /* 0x000fc60000000000 */
[----:B------:R-:W2:Y:S02]  /*1080*/  LDC.64 R34, c[0x3][R45+0x1088] ;  /* 0x00c422002d227b82 */ /* 0x000ea40000000a00 */
[----:B------:R-:W-:-:S06]  /*1090*/  ISETP.NE.AND P1, PT, R46, R48, PT ;  /* 0x000000302e00720c */ /* 0x000fcc0003f25270 */
[----:B------:R-:W1:Y:S08]  /*10a0*/  LDC.64 R36, c[0x3][R45+0x1108] ;  /* 0x00c442002d247b82 */ /* 0x000e700000000a00 */
[----:B------:R-:W3:Y:S08]  /*10b0*/  LDC.64 R38, c[0x3][R45+0x1188] ;  /* 0x00c462002d267b82 */ /* 0x000ef00000000a00 */
[----:B------:R-:W4:Y:S08]  /*10c0*/  LDC.64 R14, c[0x3][R45+0x1208] ;  /* 0x00c482002d0e7b82 */ /* 0x000f300000000a00 */
[----:B------:R-:W5:Y:S08]  /*10d0*/  LDC.64 R12, c[0x3][R45+0x1288] ;  /* 0x00c4a2002d0c7b82 */ /* 0x000f700000000a00 */
[----:B------:R-:W0:Y:S08]  /*10e0*/  LDC.64 R10, c[0x3][R45+0x1308] ;  /* 0x00c4c2002d0a7b82 */ /* 0x000e300000000a00 */
[----:B------:R-:W0:Y:S08]  /*10f0*/  LDC.64 R20, c[0x3][R45+0x1388] ;  /* 0x00c4e2002d147b82 */ /* 0x000e300000000a00 */
[----:B------:R-:W0:Y:S08]  /*1100*/  LDC.64 R8, c[0x3][R45+0x1408] ;  /* 0x00c502002d087b82 */ /* 0x000e300000000a00 */
[----:B------:R-:W0:Y:S08]  /*1110*/  LDC.64 R42, c[0x3][R45+0x1090] ;  /* 0x00c424002d2a7b82 */ /* 0x000e300000000a00 */
[----:B------:R-:W0:Y:S08]  /*1120*/  LDC.64 R22, c[0x3][R45+0x1110] ;  /* 0x00c444002d167b82 */ /* 0x000e300000000a00 */
[----:B------:R-:W0:Y:S08]  /*1130*/  LDC.64 R24, c[0x3][R45+0x1190] ;  /* 0x00c464002d187b82 */ /* 0x000e300000000a00 */
[----:B------:R-:W0:Y:S08]  /*1140*/  LDC.64 R26, c[0x3][R45+0x1210] ;  /* 0x00c484002d1a7b82 */ /* 0x000e300000000a00 */
[----:B------:R-:W0:Y:S01]  /*1150*/  LDC.64 R40, c[0x3][R45+0x1410] ;  /* 0x00c504002d287b82 */ /* 0x000e220000000a00 */
[----:B--2---:R-:W-:-:S02]  /*1160*/  IMAD R34, R4, R34, R19 ;  /* 0x0000002204227224 */ /* 0x004fc400078e0213 */
[C---:B-1----:R-:W-:Y:S02]  /*1170*/  IMAD R36, R4.reuse, R36, R33 ;  /* 0x0000002404247224 */ /* 0x042fe400078e0221 */
[C---:B---3--:R-:W-:Y:S02]  /*1180*/  IMAD R38, R4.reuse, R38, R18 ;  /* 0x0000002604267224 */ /* 0x048fe400078e0212 */
[C---:B------:R-:W-:Y:S02]  /*1190*/  IMAD R19, R5.reuse, R35, R34 ;  /* 0x0000002305137224 */ /* 0x040fe400078e0222 */
[C---:B------:R-:W-:Y:S01]  /*11a0*/  IMAD R33, R5.reuse, R37, R36 ;  /* 0x0000002505217224 */ /* 0x040fe200078e0224 */
[----:B------:R-:W1:Y:S01]  /*11b0*/  LDC.64 R34, c[0x3][R45+0x1290] ;  /* 0x00c4a4002d227b82 */ /* 0x000e620000000a00 */
[----:B------:R-:W-:Y:S02]  /*11c0*/  IMAD R47, R5, R39, R38 ;  /* 0x00000027052f7224 */ /* 0x000fe400078e0226 */
[----:B----4-:R-:W-:-:S02]  /*11d0*/  IMAD R14, R4, R14, R0 ;  /* 0x0000000e040e7224 */ /* 0x010fc400078e0200 */
[C---:B-----5:R-:W-:Y:S02]  /*11e0*/  IMAD R12, R4.reuse, R12, R17 ;  /* 0x0000000c040c7224 */ /* 0x060fe400078e0211 */
[C---:B0-----:R-:W-:Y:S01]  /*11f0*/  IMAD R10, R4.reuse, R10, R16 ;  /* 0x0000000a040a7224 */ /* 0x041fe200078e0210 */
[----:B------:R-:W0:Y:S01]  /*1200*/  LDC.64 R36, c[0x3][R45+0x1310] ;  /* 0x00c4c4002d247b82 */ /* 0x000e220000000a00 */
[C---:B------:R-:W-:Y:S02]  /*1210*/  IMAD R20, R4.reuse, R20, R3 ;  /* 0x0000001404147224 */ /* 0x040fe400078e0203 */
[----:B------:R-:W-:Y:S02]  /*1220*/  IMAD R8, R4, R8, R2 ;  /* 0x0000000804087224 */ /* 0x000fe400078e0202 */
[C---:B------:R-:W-:Y:S02]  /*1230*/  IMAD R15, R5.reuse, R15, R14 ;  /* 0x0000000f050f7224 */ /* 0x040fe400078e020e */
[C---:B------:R-:W-:Y:S01]  /*1240*/  IMAD R13, R5.reuse, R13, R12 ;  /* 0x0000000d050d7224 */ /* 0x040fe200078e020c */
[----:B------:R-:W2:Y:S01]  /*1250*/  LDC.64 R38, c[0x3][R45+0x1390] ;  /* 0x00c4e4002d267b82 */ /* 0x000ea20000000a00 */
[----:B------:R-:W-:-:S02]  /*1260*/  IMAD R11, R5, R11, R10 ;  /* 0x0000000b050b7224 */ /* 0x000fc400078e020a */
[C---:B------:R-:W-:Y:S02]  /*1270*/  IMAD R21, R5.reuse, R21, R20 ;  /* 0x0000001505157224 */ /* 0x040fe400078e0214 */
[----:B------:R-:W-:Y:S02]  /*1280*/  IMAD R9, R5, R9, R8 ;  /* 0x0000000905097224 */ /* 0x000fe400078e0208 */
[C---:B------:R-:W-:Y:S02]  /*1290*/  IMAD R42, R6.reuse, R42, R19 ;  /* 0x0000002a062a7224 */ /* 0x040fe400078e0213 */
[C---:B------:R-:W-:Y:S02]  /*12a0*/  IMAD R22, R6.reuse, R22, R33 ;  /* 0x0000001606167224 */ /* 0x040fe400078e0221 */
[C---:B------:R-:W-:Y:S02]  /*12b0*/  IMAD R24, R6.reuse, R24, R47 ;  /* 0x0000001806187224 */ /* 0x040fe400078e022f */
[----:B------:R-:W-:-:S02]  /*12c0*/  IMAD R26, R6, R26, R15 ;  /* 0x0000001a061a7224 */ /* 0x000fc400078e020f */
[C---:B-1----:R-:W-:Y:S02]  /*12d0*/  IMAD R34, R6.reuse, R34, R13 ;  /* 0x0000002206227224 */ /* 0x042fe400078e020d */
[C---:B0-----:R-:W-:Y:S02]  /*12e0*/  IMAD R36, R6.reuse, R36, R11 ;  /* 0x0000002406247224 */ /* 0x041fe400078e020b */
[C---:B------:R-:W-:Y:S02]  /*12f0*/  IMAD R40, R6.reuse, R40, R9 ;  /* 0x0000002806287224 */ /* 0x040fe400078e0209 */
[C---:B------:R-:W-:Y:S02]  /*1300*/  IMAD R19, R7.reuse, R43, R42 ;  /* 0x0000002b07137224 */ /* 0x040fe400078e022a */
[----:B------:R-:W-:Y:S02]  /*1310*/  IMAD R33, R7, R23, R22 ;  /* 0x0000001707217224 */ /* 0x000fe400078e0216 */
[----:B--2---:R-:W-:-:S02]  /*1320*/  IMAD R38, R6, R38, R21 ;  /* 0x0000002606267224 */ /* 0x004fc400078e0215 */
[C---:B------:R-:W-:Y:S02]  /*1330*/  IMAD R18, R7.reuse, R25, R24 ;  /* 0x0000001907127224 */ /* 0x040fe400078e0218 */
[C---:B------:R-:W-:Y:S02]  /*1340*/  IMAD R0, R7.reuse, R27, R26 ;  /* 0x0000001b07007224 */ /* 0x040fe400078e021a */
[C---:B------:R-:W-:Y:S02]  /*1350*/  IMAD R17, R7.reuse, R35, R34 ;  /* 0x0000002307117224 */ /* 0x040fe400078e0222 */
[C---:B------:R-:W-:Y:S02]  /*1360*/  IMAD R16, R7.reuse, R37, R36 ;  /* 0x0000002507107224 */ /* 0x040fe400078e0224 */
[C---:B------:R-:W-:Y:S02]  /*1370*/  IMAD R3, R7.reuse, R39, R38 ;  /* 0x0000002707037224 */ /* 0x040fe400078e0226 */
[----:B------:R-:W-:Y:S01]  /*1380*/  IMAD R2, R7, R41, R40 ;  /* 0x0000002907027224 */ /* 0x000fe200078e0228 */
[----:B------:R-:W-:Y:S06]  /*1390*/  @P1 BRA `(.L_x_71) ;  /* 0xfffffffc00281947 */ /* 0x000fec000383ffff */
.L_x_70:
[----:B------:R-:W-:Y:S05]  /*13a0*/  BRA.U !UP1, `(.L_x_69) ;  /* 0x0000000109d07547 */ /* 0x000fea000b800000 */
[----:B------:R-:W-:Y:S02]  /*13b0*/  UISETP.NE.AND UP0, UPT, UR5, 0x1, UPT ;  /* 0x000000010500788c */ /* 0x000fe4000bf05270 */
[----:B------:R-:W-:-:S04]  /*13c0*/  ULOP3.LUT UR4, UR6, 0x1, URZ, 0xc0, !UPT ;  /* 0x0000000106047892 */ /* 0x000fc8000f8ec0ff */
[----:B------:R-:W-:-:S03]  /*13d0*/  UISETP.NE.U32.AND UP1, UPT, UR4, 0x1, UPT ;  /* 0x000000010400788c */ /* 0x000fc6000bf25070 */
[----:B------:R-:W-:Y:S08]  /*13e0*/  BRA.U !UP0, `(.L_x_72) ;  /* 0x0000000108707547 */ /* 0x000ff0000b800000 */
[----:B------:R-:W-:-:S06]  /*13f0*/  IMAD R4, R48, 0x4, R1 ;  /* 0x0000000430047824 */ /* 0x000fcc00078e0201 */
[----:B------:R-:W2:Y:S01]  /*1400*/  LDL.64 R4, [R4] ;  /* 0x0000000004047983 */ /* 0x000ea20000100a00 */
[C---:B------:R-:W-:Y:S01]  /*1410*/  IMAD.SHL.U32 R26, R48.reuse, 0x4, RZ ;  /* 0x00000004301a7824 */ /* 0x040fe200078e00ff */
[----:B------:R-:W-:-:S03]  /*1420*/  IADD3 R48, PT, PT, R48, 0x2, RZ ;  /* 0x0000000230307810 */ /* 0x000fc60007ffe0ff */
[----:B------:R-:W2:Y:S08]  /*1430*/  LDC.64 R12, c[0x3][R26+0x1088] ;  /* 0x00c422001a0c7b82 */ /* 0x000eb00000000a00 */
[----:B------:R-:W1:Y:S08]  /*1440*/  LDC.64 R22, c[0x3][R26+0x1108] ;  /* 0x00c442001a167b82 */ /* 0x000e700000000a00 */
[----:B------:R-:W3:Y:S08]  /*1450*/  LDC.64 R20, c[0x3][R26+0x1188] ;  /* 0x00c462001a147b82 */ /* 0x000ef00000000a00 */
[----:B------:R-:W4:Y:S08]  /*1460*/  LDC.64 R14, c[0x3][R26+0x1208] ;  /* 0x00c482001a0e7b82 */ /* 0x000f300000000a00 */
[----:B------:R-:W5:Y:S08]  /*1470*/  LDC.64 R10, c[0x3][R26+0x1288] ;  /* 0x00c4a2001a0a7b82 */ /* 0x000f700000000a00 */
[----:B------:R-:W0:Y:S08]  /*1480*/  LDC.64 R8, c[0x3][R26+0x1308] ;  /* 0x00c4c2001a087b82 */ /* 0x000e300000000a00 */
[----:B------:R-:W0:Y:S08]  /*1490*/  LDC.64 R6, c[0x3][R26+0x1388] ;  /* 0x00c4e2001a067b82 */ /* 0x000e300000000a00 */
[----:B------:R-:W0:Y:S01]  /*14a0*/  LDC.64 R24, c[0x3][R26+0x1408] ;  /* 0x00c502001a187b82 */ /* 0x000e220000000a00 */
[----:B--2---:R-:W-:-:S02]  /*14b0*/  IMAD R12, R4, R12, R19 ;  /* 0x0000000c040c7224 */ /* 0x004fc400078e0213 */
[C---:B-1----:R-:W-:Y:S02]  /*14c0*/  IMAD R22, R4.reuse, R22, R33 ;  /* 0x0000001604167224 */ /* 0x042fe400078e0221 */
[C---:B---3--:R-:W-:Y:S02]  /*14d0*/  IMAD R18, R4.reuse, R20, R18 ;  /* 0x0000001404127224 */ /* 0x048fe400078e0212 */
[C---:B----4-:R-:W-:Y:S02]  /*14e0*/  IMAD R0, R4.reuse, R14, R0 ;  /* 0x0000000e04007224 */ /* 0x050fe400078e0200 */
[C---:B-----5:R-:W-:Y:S02]  /*14f0*/  IMAD R10, R4.reuse, R10, R17 ;  /* 0x0000000a040a7224 */ /* 0x060fe400078e0211 */
[C---:B0-----:R-:W-:Y:S02]  /*1500*/  IMAD R8, R4.reuse, R8, R16 ;  /* 0x0000000804087224 */ /* 0x041fe400078e0210 */
        /* <DEDUP_REMOVED lines=10> */
.L_x_72:
[----:B------:R-:W-:Y:S05]  /*15b0*/  BRA.U UP1, `(.L_x_69) ;  /* 0x00000001014c7547 */ /* 0x000fea000b800000 */
[----:B------:R-:W-:-:S06]  /*15c0*/  IMAD R4, R48, 0x4, R1 ;  /* 0x0000000430047824 */ /* 0x000fcc00078e0201 */
[----:B------:R-:W2:Y:S01]  /*15d0*/  LDL R4, [R4] ;  /* 0x0000000004047983 */ /* 0x000ea20000100800 */
[----:B------:R-:W-:-:S04]  /*15e0*/  IMAD.SHL.U32 R48, R48, 0x4, RZ ;  /* 0x0000000430307824 */ /* 0x000fc800078e00ff */
[----:B------:R-:W2:Y:S08]  /*15f0*/  LDC R5, c[0x3][R48+0x1088] ;  /* 0x00c4220030057b82 */ /* 0x000eb00000000800 */
[----:B------:R-:W1:Y:S08]  /*1600*/  LDC R6, c[0x3][R48+0x1108] ;  /* 0x00c4420030067b82 */ /* 0x000e700000000800 */
[----:B------:R-:W3:Y:S08]  /*1610*/  LDC R7, c[0x3][R48+0x1188] ;  /* 0x00c4620030077b82 */ /* 0x000ef00000000800 */
[----:B------:R-:W4:Y:S08]  /*1620*/  LDC R9, c[0x3][R48+0x1208] ;  /* 0x00c4820030097b82 */ /* 0x000f300000000800 */
[----:B------:R-:W5:Y:S08]  /*1630*/  LDC R8, c[0x3][R48+0x1288] ;  /* 0x00c4a20030087b82 */ /* 0x000f700000000800 */
[----:B------:R-:W0:Y:S08]  /*1640*/  LDC R11, c[0x3][R48+0x1308] ;  /* 0x00c4c200300b7b82 */ /* 0x000e300000000800 */
[----:B------:R-:W0:Y:S08]  /*1650*/  LDC R10, c[0x3][R48+0x1388] ;  /* 0x00c4e200300a7b82 */ /* 0x000e300000000800 */
[----:B------:R-:W0:Y:S01]  /*1660*/  LDC R13, c[0x3][R48+0x1408] ;  /* 0x00c50200300d7b82 */ /* 0x000e220000000800 */
[----:B--2---:R-:W-:-:S02]  /*1670*/  IMAD R19, R4, R5, R19 ;  /* 0x0000000504137224 */ /* 0x004fc400078e0213 */
[C---:B-1----:R-:W-:Y:S02]  /*1680*/  IMAD R33, R4.reuse, R6, R33 ;  /* 0x0000000604217224 */ /* 0x042fe400078e0221 */
[C---:B---3--:R-:W-:Y:S02]  /*1690*/  IMAD R18, R4.reuse, R7, R18 ;  /* 0x0000000704127224 */ /* 0x048fe400078e0212 */
[C---:B----4-:R-:W-:Y:S02]  /*16a0*/  IMAD R0, R4.reuse, R9, R0 ;  /* 0x0000000904007224 */ /* 0x050fe400078e0200 */
[C---:B-----5:R-:W-:Y:S02]  /*16b0*/  IMAD R17, R4.reuse, R8, R17 ;  /* 0x0000000804117224 */ /* 0x060fe400078e0211 */
[C---:B0-----:R-:W-:Y:S02]  /*16c0*/  IMAD R16, R4.reuse, R11, R16 ;  /* 0x0000000b04107224 */ /* 0x041fe400078e0210 */
[----:B------:R-:W-:-:S02]  /*16d0*/  IMAD R3, R4, R10, R3 ;  /* 0x0000000a04037224 */ /* 0x000fc400078e0203 */
[----:B------:R-:W-:-:S07]  /*16e0*/  IMAD R2, R4, R13, R2 ;  /* 0x0000000d04027224 */ /* 0x000fce00078e0202 */
.L_x_69:
[----:B------:R-:W1:Y:S08]  /*16f0*/  LDC.64 R36, c[0x0][0x3d8] ;  /* 0x0000f600ff247b82 */ /* 0x000e700000000a00 */
[----:B------:R-:W2:Y:S01]  /*1700*/  LDC.64 R38, c[0x0][0x388] ;  /* 0x0000e200ff267b82 */ /* 0x000ea20000000a00 */
[----:B------:R-:W-:Y:S02]  /*1710*/  IMAD R5, R44, 0x3, RZ ;  /* 0x000000032c057824 */ /* 0x000fe400078e02ff */
[----:B------:R-:W-:-:S05]  /*1720*/  IMAD.MOV.U32 R10, RZ, RZ, 0x1 ;  /* 0x00000001ff0a7424 */ /* 0x000fca00078e00ff */
[----:B------:R-:W3:Y:S01]  /*1730*/  LDC.64 R8, c[0x0][0x3c0] ;  /* 0x0000f000ff087b82 */ /* 0x000ee20000000a00 */
[----:B-1----:R-:W-:-:S07]  /*1740*/  IMAD.WIDE.U32 R36, R16, 0x8, R36 ;  /* 0x0000000810247825 */ /* 0x002fce00078e0024 */
[----:B------:R-:W1:Y:S01]  /*1750*/  LDC.64 R12, c[0x0][0x3c8] ;  /* 0x0000f200ff0c7b82 */ /* 0x000e620000000a00 */
[----:B------:R-:W4:Y:S01]  /*1760*/  LDG.E.64 R36, desc[UR8][R36.64] ;  /* 0x0000000824247981 */ /* 0x000f22000c1e1b00 */
[----:B--2---:R-:W-:-:S06]  /*1770*/  IMAD.WIDE.U32 R38, R5, 0x8, R38 ;  /* 0x0000000805267825 */ /* 0x004fcc00078e0026 */
[----:B------:R-:W2:Y:S01]  /*1780*/  LDC.64 R24, c[0x0][0x3e0] ;  /* 0x0000f800ff187b82 */ /* 0x000ea20000000a00 */
[----:B------:R-:W2:Y:S01]  /*1790*/  LDG.E.64 R34, desc[UR8][R38.64] ;  /* 0x0000000826227981 */ /* 0x000ea2000c1e1b00 */
[----:B---3--:R-:W-:-:S06]  /*17a0*/  IMAD.WIDE.U32 R8, R18, 0x10, R8 ;  /* 0x0000001012087825 */ /* 0x008fcc00078e0008 */
[----:B------:R-:W3:Y:S01]  /*17b0*/  LDC.64 R22, c[0x0][0x3e8] ;  /* 0x0000fa00ff167b82 */ /* 0x000ee20000000a00 */
[----:B-1----:R-:W-:-:S07]  /*17c0*/  IMAD.WIDE.U32 R12, R0, 0x10, R12 ;  /* 0x00000010000c7825 */ /* 0x002fce00078e000c */
[----:B------:R-:W1:Y:S08]  /*17d0*/  LDC.64 R26, c[0x0][0x390] ;  /* 0x0000e400ff1a7b82 */ /* 0x000e700000000a00 */
[----:B------:R-:W0:Y:S01]  /*17e0*/  LDC.64 R20, c[0x0][0x3d0] ;  /* 0x0000f400ff147b82 */ /* 0x000e220000000a00 */
[----:B---3--:R-:W-:-:S04]  /*17f0*/  IMAD.WIDE.U32 R22, R2, 0x8, R22 ;  /* 0x0000000802167825 */ /* 0x008fc800078e0016 */
[----:B-1----:R-:W-:Y:S01]  /*1800*/  IMAD.WIDE.U32 R26, R44, 0x10, R26 ;  /* 0x000000102c1a7825 */ /* 0x002fe200078e001a */
[----:B----4-:R-:W-:Y:S02]  /*1810*/  DADD R46, -RZ, |R36| ;  /* 0x00000000ff2e7229 */ /* 0x010fe40000000524 */
[----:B------:R-:W-:-:S04]  /*1820*/  DSETP.GTU.AND P1, PT, R36, RZ, PT ;  /* 0x000000ff2400722a */ /* 0x000fc80003f2c000 */
[----:B------:R-:W1:Y:S10]  /*1830*/  MUFU.RCP64H R11, R47 ;  /* 0x0000002f000b7308 */ /* 0x000e740000001800 */
[----:B------:R-:W3:Y:S01]  /*1840*/  @!P1 LDC.64 R48, c[0x3][0x1f88] ;  /* 0x00c7e200ff309b82 */ /* 0x000ee20000000a00 */
[----:B--2---:R-:W-:Y:S01]  /*1850*/  @!P1 MOV R6, R34 ;  /* 0x0000002200069202 */ /* 0x004fe20000000f00 */
[----:B------:R-:W-:Y:S01]  /*1860*/  @!P1 IMAD.MOV.U32 R7, RZ, RZ, R35 ;  /* 0x000000ffff079224 */ /* 0x000fe200078e0023 */
[----:B-1----:R-:W-:-:S05]  /*1870*/  DFMA R4, -|R36|, R10, 1 ;  /* 0x3ff000002404742b */ /* 0x002fca000000030a */
[----:B------:R-:W3:Y:S03]  /*1880*/  @P1 LDC.64 R6, c[0x3][0x1fa0] ;  /* 0x00c7e800ff061b82 */ /* 0x000ee60000000a00 */
[----:B------:R-:W-:-:S05]  /*1890*/  DFMA R14, R4, R4, R4 ;  /* 0x00000004040e722b */ /* 0x000fca0000000004 */
[----:B------:R-:W1:Y:S03]  /*18a0*/  LDC.64 R4, c[0x0][0x3b8] ;  /* 0x0000ee00ff047b82 */ /* 0x000e660000000a00 */
[----:B------:R-:W-:Y:S01]  /*18b0*/  DFMA R14, R10, R14, R10 ;  /* 0x0000000e0a0e722b */ /* 0x000fe2000000000a */
[----:B------:R-:W-:Y:S01]  /*18c0*/  @P1 IMAD.MOV.U32 R48, RZ, RZ, R34 ;  /* 0x000000ffff301224 */ /* 0x000fe200078e0022 */
[----:B------:R-:W2:Y:S01]  /*18d0*/  LDG.E.128 R8, desc[UR8][R8.64] ;  /* 0x0000000808087981 */ /* 0x000ea2000c1e1d00 */
[----:B------:R-:W-:-:S05]  /*18e0*/  @P1 IMAD.MOV.U32 R49, RZ, RZ, R35 ;  /* 0x000000ffff311224 */ /* 0x000fca00078e0023 */
[----:B------:R-:W-:Y:S02]  /*18f0*/  DFMA R42, -|R36|, R14, 1 ;  /* 0x3ff00000242a742b */ /* 0x000fe4000000030e */
[----:B---3--:R-:W-:-:S06]  /*1900*/  DADD R48, R6, -R48 ;  /* 0x0000000006307229 */ /* 0x008fcc0000000830 */
[----:B------:R-:W-:Y:S01]  /*1910*/  DFMA R42, R14, R42, R14 ;  /* 0x0000002a0e2a722b */ /* 0x000fe2000000000e */
[----:B-1----:R-:W-:Y:S01]  /*1920*/  IMAD.WIDE.U32 R4, R33, 0x10, R4 ;  /* 0x0000001021047825 */ /* 0x002fe200078e0004 */
[----:B------:R-:W3:Y:S05]  /*1930*/  LDG.E.128 R12, desc[UR8][R12.64] ;  /* 0x000000080c0c7981 */ /* 0x000eea000c1e1d00 */
[----:B------:R-:W4:Y:S01]  /*1940*/  LDG.E.128 R4, desc[UR8][R4.64] ;  /* 0x0000000804047981 */ /* 0x000f22000c1e1d00 */
[----:B------:R-:W-:-:S08]  /*1950*/  DMUL R40, R48, R42 ;  /* 0x0000002a30287228 */ /* 0x000fd00000000000 */
[----:B------:R-:W-:-:S08]  /*1960*/  DFMA R36, -|R36|, R40, R48 ;  /* 0x000000282424722b */ /* 0x000fd00000000330 */
[----:B------:R-:W-:Y:S01]  /*1970*/  DFMA R36, R42, R36, R40 ;  /* 0x000000242a24722b */ /* 0x000fe20000000028 */
[----:B------:R-:W-:Y:S01]  /*1980*/  IMAD.WIDE.U32 R42, R3, 0x8, R24 ;  /* 0x00000008032a7825 */ /* 0x000fe200078e0018 */
[----:B------:R1:W5:Y:S03]  /*1990*/  LDG.E.64 R40, desc[UR8][R22.64] ;  /* 0x0000000816287981 */ /* 0x000366000c1e1b00 */
[----:B0-----:R-:W-:Y:S02]  /*19a0*/  IMAD.WIDE.U32 R24, R17, 0x10, R20 ;  /* 0x0000001011187825 */ /* 0x001fe400078e0014 */
[----:B------:R-:W5:Y:S04]  /*19b0*/  LDG.E.64 R42, desc[UR8][R42.64] ;  /* 0x000000082a2a7981 */ /* 0x000f68000c1e1b00 */
[----:B------:R1:W5:Y:S04]  /*19c0*/  LDG.E.128 R20, desc[UR8][R26.64] ;  /* 0x000000081a147981 */ /* 0x000368000c1e1d00 */
[----:B------:R-:W5:Y:S01]  /*19d0*/  LDG.E.128 R24, desc[UR8][R24.64] ;  /* 0x0000000818187981 */ /* 0x000f62000c1e1d00 */
[----:B------:R-:W-:-:S05]  /*19e0*/  IMAD.HI.U32 R29, R29, R28, RZ ;  /* 0x0000001c1d1d7227 */ /* 0x000fca00078e00ff */
[----:B------:R-:W-:-:S05]  /*19f0*/  IADD3 R45, PT, PT, -R29, RZ, RZ ;  /* 0x000000ff1d2d7210 */ /* 0x000fca0007ffe1ff */
[----:B------:R-:W-:-:S05]  /*1a00*/  IMAD R28, R45, UR7, R28 ;  /* 0x000000072d1c7c24 */ /* 0x000fca000f8e021c */
[C---:B------:R-:W-:Y:S01]  /*1a10*/  ISETP.GE.U32.AND P3, PT, R28.reuse, UR7, PT ;  /* 0x000000071c007c0c */ /* 0x040fe2000bf66070 */
[----:B------:R1:W-:Y:S04]  /*1a20*/  STL.128 [R1+0x100], RZ ;  /* 0x000100ff01007387 */ /* 0x0003e80000100c00 */
[----:B------:R1:W-:Y:S08]  /*1a30*/  STL.128 [R1+0x110], RZ ;  /* 0x000110ff01007387 */ /* 0x0003f00000100c00 */
[----:B------:R-:W-:-:S05]  /*1a40*/  @P3 VIADD R28, R28, -UR7 ;  /* 0x800000071c1c3c36 */ /* 0x000fca0008000000 */
[----:B------:R-:W-:Y:S01]  /*1a50*/  ISETP.GE.U32.AND P2, PT, R28, UR7, PT ;  /* 0x000000071c007c0c */ /* 0x000fe2000bf46070 */
[----:B------:R-:W-:Y:S01]  /*1a60*/  FFMA R28, RZ, R47, R37 ;  /* 0x0000002fff1c7223 */ /* 0x000fe20000000025 */
[----:B------:R-:W-:Y:S01]  /*1a70*/  @P3 VIADD R29, R29, 0x1 ;  /* 0x000000011d1d3836 */ /* 0x000fe20000000000 */
[----:B------:R-:W-:-:S03]  /*1a80*/  FSETP.GEU.AND P4, PT, |R49|, 6.5827683646048100446e-37, PT ;  /* 0x036000003100780b */ /* 0x000fc60003f8e200 */
[----:B------:R-:W-:Y:S01]  /*1a90*/  FSETP.GT.AND P3, PT, |R28|, 1.469367938527859385e-39, PT ;  /* 0x001000001c00780b */ /* 0x000fe20003f64200 */
[----:B------:R-:W-:Y:S06]  /*1aa0*/  BSSY.RECONVERGENT B0, `(.L_x_73) ;  /* 0x000000f000007945 */ /* 0x000fec0003800200 */
[----:B------:R-:W-:-:S05]  /*1ab0*/  @P2 VIADD R29, R29, 0x1 ;  /* 0x000000011d1d2836 */ /* 0x000fca0000000000 */
[----:B------:R-:W-:Y:S01]  /*1ac0*/  SEL R30, R30, R29, !P0 ;  /* 0x0000001d1e1e7207 */ /* 0x000fe20004000000 */
[----:B--2---:R1:W-:Y:S04]  /*1ad0*/  STL.64 [R1+0x90], R8 ;  /* 0x0000900801007387 */ /* 0x0043e80000100a00 */
[----:B---3--:R1:W-:Y:S04]  /*1ae0*/  STL.64 [R1+0xa0], R12 ;  /* 0x0000a00c01007387 */ /* 0x0083e80000100a00 */
[----:B----4-:R1:W-:Y:S01]  /*1af0*/  STL.64 [R1+0x80], R4 ;  /* 0x0000800401007387 */ /* 0x0103e20000100a00 */
[----:B------:R-:W-:Y:S05]  /*1b00*/  @P3 BRA P4, `(.L_x_74) ;  /* 0x0000000000203947 */ /* 0x000fea0002000000 */
[----:B-1----:R-:W-:Y:S01]  /*1b10*/  MOV R4, R48 ;  /* 0x0000003000047202 */ /* 0x002fe20000000f00 */
[----:B------:R-:W-:Y:S01]  /*1b20*/  IMAD.MOV.U32 R5, RZ, RZ, R49 ;  /* 0x000000ffff057224 */ /* 0x000fe200078e0031 */
[----:B------:R-:W-:Y:S01]  /*1b30*/  MOV R8, 0x1b70 ;  /* 0x00001b7000087802 */ /* 0x000fe20000000f00 */
[----:B------:R-:W-:Y:S02]  /*1b40*/  IMAD.MOV.U32 R9, RZ, RZ, R46 ;  /* 0x000000ffff097224 */ /* 0x000fe400078e002e */
[----:B------:R-:W-:-:S07]  /*1b50*/  IMAD.MOV.U32 R28, RZ, RZ, R47 ;  /* 0x000000ffff1c7224 */ /* 0x000fce00078e002f */
[----:B-----5:R-:W-:Y:S05]  /*1b60*/  CALL.REL.NOINC `($__internal_4_$__cuda_sm20_div_rn_f64_full) ;  /* 0x0000003400647944 */ /* 0x020fea0003c00000 */
[----:B------:R-:W-:Y:S01]  /*1b70*/  MOV R36, R5 ;  /* 0x0000000500247202 */ /* 0x000fe20000000f00 */
[----:B------:R-:W-:-:S07]  /*1b80*/  IMAD.MOV.U32 R37, RZ, RZ, R4 ;  /* 0x000000ffff257224 */ /* 0x000fce00078e0004 */
.L_x_74:
[----:B------:R-:W-:Y:S05]  /*1b90*/  BSYNC.RECONVERGENT B0 ;  /* 0x0000000000007941 */ /* 0x000fea0003800200 */
.L_x_73:
[----:B-1----:R-:W2:Y:S01]  /*1ba0*/  LDG.E.64 R8, desc[UR8][R38.64+0x8] ;  /* 0x0000080826087981 */ /* 0x002ea2000c1e1b00 */
        /* <DEDUP_REMOVED lines=16> */
[----:B-1----:R-:W-:Y:S01]  /*1cb0*/  DADD R4, R4, -R46 ;  /* 0x0000000004047229 */ /* 0x002fe2000000082e */
[--C-:B------:R-:W-:Y:S01]  /*1cc0*/  @!P0 IMAD.MOV.U32 R46, RZ, RZ, R8.reuse ;  /* 0x000000ffff2e8224 */ /* 0x100fe200078e0008 */
[----:B------:R-:W-:Y:S01]  /*1cd0*/  @!P0 MOV R47, R9 ;  /* 0x00000009002f8202 */ /* 0x000fe20000000f00 */
[----:B------:R-:W-:Y:S02]  /*1ce0*/  @P0 IMAD.MOV.U32 R46, RZ, RZ, R8 ;  /* 0x000000ffff2e0224 */ /* 0x000fe400078e0008 */
[----:B------:R-:W-:-:S03]  /*1cf0*/  @P0 IMAD.MOV.U32 R47, RZ, RZ, R9 ;  /* 0x000000ffff2f0224 */ /* 0x000fc600078e0009 */
        /* <DEDUP_REMOVED lines=8> */
[----:B------:R-:W-:Y:S02]  /*1d80*/  MOV R28, R29 ;  /* 0x0000001d001c7202 */ /* 0x000fe40000000f00 */
[----:B------:R-:W-:-:S07]  /*1d90*/  MOV R8, 0x1db0 ;  /* 0x00001db000087802 */ /* 0x000fce0000000f00 */
[----:B------:R-:W-:Y:S05]  /*1da0*/  CALL.REL.NOINC `($__internal_4_$__cuda_sm20_div_rn_f64_full) ;  /* 0x0000003000d47944 */ /* 0x000fea0003c00000 */
[----:B------:R-:W-:Y:S02]  /*1db0*/  IMAD.MOV.U32 R12, RZ, RZ, R5 ;  /* 0x000000ffff0c7224 */ /* 0x000fe400078e0005 */
[----:B------:R-:W-:-:S07]  /*1dc0*/  IMAD.MOV.U32 R13, RZ, RZ, R4 ;  /* 0x000000ffff0d7224 */ /* 0x000fce00078e0004 */
.L_x_76:
[----:B------:R-:W-:Y:S05]  /*1dd0*/  BSYNC.RECONVERGENT B0 ;  /* 0x0000000000007941 */ /* 0x000fea0003800200 */
.L_x_75:
[----:B------:R0:W2:Y:S01]  /*1de0*/  LDG.E.64 R42, desc[UR8][R38.64+0x10] ;  /* 0x00001008262a7981 */ /* 0x0000a2000c1e1b00 */
        /* <DEDUP_REMOVED lines=11> */
[-C--:B--2---:R-:W-:Y:S01]  /*1ea0*/  @!P0 MOV R4, R42.reuse ;  /* 0x0000002a00048202 */ /* 0x084fe20000000f00 */
[--C-:B------:R-:W-:Y:S02]  /*1eb0*/  @!P0 IMAD.MOV.U32 R5, RZ, RZ, R43.reuse ;  /* 0x000000ffff058224 */ /* 0x100fe400078e002b */
[----:B------:R-:W-:Y:S02]  /*1ec0*/  @P0 IMAD.MOV.U32 R44, RZ, RZ, R42 ;  /* 0x000000ffff2c0224 */ /* 0x000fe400078e002a */
[--C-:B------:R-:W-:Y:S02]  /*1ed0*/  @P0 IMAD.MOV.U32 R45, RZ, RZ, R43.reuse ;  /* 0x000000ffff2d0224 */ /* 0x100fe400078e002b */
[----:B------:R-:W1:Y:S04]  /*1ee0*/  @P0 LDC.64 R4, c[0x3][0x1fb0] ;  /* 0x00c7ec00ff040b82 */ /* 0x000e680000000a00 */
[----:B-1----:R-:W-:Y:S01]  /*1ef0*/  DADD R4, R4, -R44 ;  /* 0x0000000004047229 */ /* 0x002fe2000000082c */
[----:B------:R-:W-:Y:S01]  /*1f00*/  @!P0 MOV R44, R42 ;  /* 0x0000002a002c8202 */ /* 0x000fe20000000f00 */
[----:B------:R-:W-:-:S02]  /*1f10*/  @!P0 IMAD.MOV.U32 R45, RZ, RZ, R43 ;  /* 0x000000ffff2d8224 */ /* 0x000fc400078e002b */
[----:B------:R-:W-:Y:S02]  /*1f20*/  @P0 IMAD.MOV.U32 R44, RZ, RZ, R42 ;  /* 0x000000ffff2c0224 */ /* 0x000fe400078e002a */
[----:B------:R-:W-:Y:S02]  /*1f30*/  @P0 IMAD.MOV.U32 R45, RZ, RZ, R43 ;  /* 0x000000ffff2d0224 */ /* 0x000fe400078e002b */
[----:B------:R-:W-:Y:S02]  /*1f40*/  DMUL R8, R4, R38 ;  /* 0x0000002604087228 */ /* 0x000fe40000000000 */
[----:B------:R-:W-:-:S06]  /*1f50*/  FSETP.GEU.AND P2, PT, |R5|, 6.5827683646048100446e-37, PT ;  /* 0x036000000500780b */ /* 0x000fcc0003f4e200 */
        /* <DEDUP_REMOVED lines=8> */
[----:B------:R-:W-:Y:S05]  /*1fe0*/  CALL.REL.NOINC `($__internal_4_$__cuda_sm20_div_rn_f64_full) ;  /* 0x0000003000447944 */ /* 0x000fea0003c00000 */
[----:B------:R-:W-:Y:S02]  /*1ff0*/  IMAD.MOV.U32 R8, RZ, RZ, R5 ;  /* 0x000000ffff087224 */ /* 0x000fe400078e0005 */
[----:B------:R-:W-:-:S07]  /*2000*/  IMAD.MOV.U32 R9, RZ, RZ, R4 ;  /* 0x000000ffff097224 */ /* 0x000fce00078e0004 */
.L_x_78:
[----:B------:R-:W-:Y:S05]  /*2010*/  BSYNC.RECONVERGENT B0 ;  /* 0x0000000000007941 */ /* 0x000fea0003800200 */
.L_x_77:
[----:B------:R-:W-:Y:S01]  /*2020*/  DSETP.MIN.AND P0, P1, R12, R36, PT ;  /* 0x000000240c00722a */ /* 0x000fe20003900000 */
[----:B------:R-:W-:Y:S01]  /*2030*/  IMAD.MOV.U32 R5, RZ, RZ, R37 ;  /* 0x000000ffff057224 */ /* 0x000fe200078e0025 */
[----:B------:R-:W-:Y:S01]  /*2040*/  MOV R4, R13 ;  /* 0x0000000d00047202 */ /* 0x000fe20000000f00 */
[----:B------:R-:W0:Y:S01]  /*2050*/  LDCU.64 UR6, c[0x3][0x1fb8] ;  /* 0x00c3f700ff0677ac */ /* 0x000e220008000a00 */
[----:B------:R-:W-:Y:S02]  /*2060*/  IMAD.MOV.U32 R13, RZ, RZ, R9 ;  /* 0x000000ffff0d7224 */ /* 0x000fe400078e0009 */
[----:B------:R-:W-:Y:S01]  /*2070*/  FSEL R29, R4, R5, P0 ;  /* 0x00000005041d7208 */ /* 0x000fe20000000000 */
[----:B------:R-:W-:Y:S01]  /*2080*/  UMOV UR4, 0x54442d18 ;  /* 0x54442d1800047882 */ /* 0x000fe20000000000 */
[----:B------:R-:W-:Y:S01]  /*2090*/  SEL R4, R12, R36, P0 ;  /* 0x000000240c047207 */ /* 0x000fe20000000000 */
[----:B------:R-:W-:Y:S02]  /*20a0*/  UMOV UR5, 0x401921fb ;  /* 0x401921fb00057882 */ /* 0x000fe40000000000 */
[----:B------:R-:W-:-:S02]  /*20b0*/  DFMA R6, R34, -UR4, R6 ;  /* 0x8000000422067c2b */ /* 0x000fc40008000006 */
[----:B------:R-:W-:Y:S01]  /*20c0*/  DFMA R10, R46, -UR4, R10 ;  /* 0x800000042e0a7c2b */ /* 0x000fe2000800000a */
[----:B------:R-:W-:Y:S01]  /*20d0*/  @P1 LOP3.LUT R29, R5, 0x80000, RZ, 0xfc, !PT ;  /* 0x00080000051d1812 */ /* 0x000fe200078efcff */
[----:B------:R-:W-:Y:S01]  /*20e0*/  DFMA R14, R44, -UR4, R14 ;  /* 0x800000042c0e7c2b */ /* 0x000fe2000800000e */
[----:B------:R-:W1:Y:S02]  /*20f0*/  LDCU UR4, c[0x3][0x22c4] ;  /* 0x00c45880ff0477ac */ /* 0x000e640008000800 */
[----:B------:R2:W-:Y:S01]  /*2100*/  STL.64 [R1+0x88], R6 ;  /* 0x0000880601007387 */ /* 0x0005e20000100a00 */
[----:B------:R-:W-:-:S03]  /*2110*/  IMAD.MOV.U32 R5, RZ, RZ, R29 ;  /* 0x000000ffff057224 */ /* 0x000fc600078e001d */
[----:B------:R2:W-:Y:S02]  /*2120*/  STL.64 [R1+0x98], R10 ;  /* 0x0000980a01007387 */ /* 0x0005e40000100a00 */
[----:B------:R-:W-:Y:S01]  /*2130*/  MOV R12, R5 ;  /* 0x00000005000c7202 */ /* 0x000fe20000000f00 */
[----:B------:R-:W-:Y:S01]  /*2140*/  DSETP.MIN.AND P0, P1, R4, R8, PT ;  /* 0x000000080400722a */ /* 0x000fe20003900000 */
[----:B------:R2:W-:Y:S05]  /*2150*/  STL.64 [R1+0xa8], R14 ;  /* 0x0000a80e01007387 */ /* 0x0005ea0000100a00 */
[----:B------:R-:W-:Y:S02]  /*2160*/  FSEL R29, R12, R13, P0 ;  /* 0x0000000d0c1d7208 */ /* 0x000fe40000000000 */
[----:B------:R-:W-:Y:S01]  /*2170*/  SEL R4, R4, R8, P0 ;  /* 0x0000000804047207 */ /* 0x000fe20000000000 */
[----:B-1----:R-:W-:-:S05]  /*2180*/  UISETP.NE.AND UP0, UPT, UR4, 0x2, UPT ;  /* 0x000000020400788c */ /* 0x002fca000bf05270 */
[----:B------:R-:W-:-:S05]  /*2190*/  @P1 LOP3.LUT R29, R13, 0x80000, RZ, 0xfc, !PT ;  /* 0x000800000d1d1812 */ /* 0x000fca00078efcff */
[----:B------:R-:W-:-:S06]  /*21a0*/  IMAD.MOV.U32 R5, RZ, RZ, R29 ;  /* 0x000000ffff057224 */ /* 0x000fcc00078e001d */
[----:B0-----:R-:W-:-:S07]  /*21b0*/  DFMA R24, -|R4|, UR6, R24 ;  /* 0x0000000604187c2b */ /* 0x001fce0008000318 */
[----:B------:R2:W-:Y:S01]  /*21c0*/  STL.128 [R1+0xb0], R24 ;  /* 0x0000b01801007387 */ /* 0x0005e20000100c00 */
[----:B------:R-:W-:Y:S05]  /*21d0*/  BRA.U UP0, `(.L_x_79) ;  /* 0x0000000900507547 */ /* 0x000fea000b800000 */
[----:B------:R-:W0:Y:S01]  /*21e0*/  LDC.64 R4, c[0x0][0x3d8] ;  /* 0x0000f600ff047b82 */ /* 0x000e220000000a00 */
[----:B--2---:R-:W-:-:S07]  /*21f0*/  VIADD R7, R16, 0x1 ;  /* 0x0000000110077836 */ /* 0x004fce0000000000 */
[----:B------:R-:W1:Y:S08]  /*2200*/  LDC.64 R28, c[0x0][0x3e0] ;  /* 0x0000f800ff1c7b82 */ /* 0x000e700000000a00 */
[----:B------:R-:W2:Y:S08]  /*2210*/  LDC.64 R14, c[0x0][0x3e8] ;  /* 0x0000fa00ff0e7b82 */ /* 0x000eb00000000a00 */
[----:B------:R-:W3:Y:S01]  /*2220*/  LDC.64 R12, c[0x0][0x3b8] ;  /* 0x0000ee00ff0c7b82 */ /* 0x000ee20000000a00 */
[----:B0-----:R-:W-:-:S04]  /*2230*/  IMAD.WIDE.U32 R4, R7, 0x8, R4 ;  /* 0x0000000807047825 */ /* 0x001fc800078e0004 */
[----:B------:R-:W-:Y:S01]  /*2240*/  VIADD R3, R3, 0x1 ;  /* 0x0000000103037836 */ /* 0x000fe20000000000 */
[----:B------:R-:W-:Y:S01]  /*2250*/  IADD3 R41, PT, PT, R17, 0x1, RZ ;  /* 0x0000000111297810 */ /* 0x000fe20007ffe0ff */
[----:B------:R-:W4:Y:S01]  /*2260*/  LDG.E.64 R4, desc[UR8][R4.64] ;  /* 0x0000000804047981 */ /* 0x000f22000c1e1b00 */
[----:B------:R-:W0:Y:S01]  /*2270*/  LDC.64 R6, c[0x0][0x3d0] ;  /* 0x0000f400ff067b82 */ /* 0x000e220000000a00 */
[----:B-1----:R-:W-:Y:S01]  /*2280*/  IMAD.WIDE.U32 R28, R3, 0x8, R28 ;  /* 0x00000008031c7825 */ /* 0x002fe200078e001c */
[----:B------:R-:W-:Y:S01]  /*2290*/  IADD3 R3, PT, PT, R2, 0x1, RZ ;  /* 0x0000000102037810 */ /* 0x000fe20007ffe0ff */
[----:B------:R-:W1:Y:S02]  /*22a0*/  LDCU.64 UR4, c[0x3][0x1fa0] ;  /* 0x00c3f400ff0477ac */ /* 0x000e640008000a00 */
[----:B------:R-:W-:Y:S02]  /*22b0*/  VIADD R33, R33, 0x1 ;  /* 0x0000000121217836 */ /* 0x000fe40000000000 */
[----:B------:R-:W-:Y:S01]  /*22c0*/  IMAD.MOV.U32 R48, RZ, RZ, 0x1 ;  /* 0x00000001ff307424 */ /* 0x000fe200078e00ff */
[----:B------:R-:W1:Y:S01]  /*22d0*/  LDC.64 R10, c[0x0][0x3c0] ;  /* 0x0000f000ff0a7b82 */ /* 0x000e620000000a00 */
[----:B--2---:R-:W-:Y:S01]  /*22e0*/  IMAD.WIDE.U32 R2, R3, 0x8, R14 ;  /* 0x0000000803027825 */ /* 0x004fe200078e000e */
[----:B------:R-:W2:Y:S03]  /*22f0*/  LDCU.64 UR6, c[0x3][0x1f88] ;  /* 0x00c3f100ff0677ac */ /* 0x000ea60008000a00 */
[----:B------:R-:W-:-:S02]  /*2300*/  VIADD R25, R18, 0x1 ;  /* 0x0000000112197836 */ /* 0x000fc40000000000 */
[----:B------:R-:W5:Y:S01]  /*2310*/  LDG.E.64 R2, desc[UR8][R2.64] ;  /* 0x0000000802027981 */ /* 0x000f62000c1e1b00 */
[----:B---3--:R-:W-:Y:S01]  /*2320*/  IMAD.WIDE.U32 R12, R33, 0x10, R12 ;  /* 0x00000010210c7825 */ /* 0x008fe200078e000c */
[----:B------:R-:W3:Y:S03]  /*2330*/  LDC.64 R8, c[0x0][0x3c8] ;  /* 0x0000f200ff087b82 */ /* 0x000ee60000000a00 */
[----:B------:R-:W-:Y:S02]  /*2340*/  VIADD R27, R0, 0x1 ;  /* 0x00000001001b7836 */ /* 0x000fe40000000000 */
[----:B------:R-:W5:Y:S01]  /*2350*/  LDG.E.128 R12, desc[UR8][R12.64] ;  /* 0x000000080c0c7981 */ /* 0x000f62000c1e1d00 */
[----:B0-----:R-:W-:-:S03]  /*2360*/  IMAD.WIDE.U32 R40, R41, 0x10, R6 ;  /* 0x0000001029287825 */ /* 0x001fc600078e0006 */
[----:B------:R-:W5:Y:S04]  /*2370*/  LDG.E.64 R6, desc[UR8][R28.64] ;  /* 0x000000081c067981 */ /* 0x000f68000c1e1b00 */
[----:B------:R-:W5:Y:S01]  /*2380*/  LDG.E.128 R40, desc[UR8][R40.64] ;  /* 0x0000000828287981 */ /* 0x000f62000c1e1d00 */
[----:B-1----:R-:W-:-:S04]  /*2390*/  IMAD.WIDE.U32 R10, R25, 0x10, R10 ;  /* 0x00000010190a7825 */ /* 0x002fc800078e000a */
[----:B---3--:R-:W-:Y:S02]  /*23a0*/  IMAD.WIDE.U32 R8, R27, 0x10, R8 ;  /* 0x000000101b087825 */ /* 0x008fe400078e0008 */
[----:B------:R-:W5:Y:S04]  /*23b0*/  LDG.E.128 R24, desc[UR8][R10.64] ;  /* 0x000000080a187981 */ /* 0x000f68000c1e1d00 */
[----:B------:R0:W5:Y:S01]  /*23c0*/  LDG.E.128 R36, desc[UR8][R8.64] ;  /* 0x0000000808247981 */ /* 0x000162000c1e1d00 */
[----:B------:R-:W-:Y:S01]  /*23d0*/  BSSY.RECONVERGENT B0, `(.L_x_80) ;  /* 0x000001d000007945 */ /* 0x000fe20003800200 */
[----:B----4-:R-:W-:-:S06]  /*23e0*/  DADD R16, -RZ, |R4| ;  /* 0x00000000ff107229 */ /* 0x010fcc0000000504 */
[----:B------:R-:W1:Y:S02]  /*23f0*/  MUFU.RCP64H R49, R17 ;  /* 0x0000001100317308 */ /* 0x000e640000001800 */
[----:B-1----:R-:W-:-:S08]  /*2400*/  DFMA R50, -|R4|, R48, 1 ;  /* 0x3ff000000432742b */ /* 0x002fd00000000330 */
[----:B------:R-:W-:Y:S02]  /*2410*/  DFMA R50, R50, R50, R50 ;  /* 0x000000323232722b */ /* 0x000fe40000000032 */
[----:B------:R-:W-:-:S06]  /*2420*/  DSETP.GTU.AND P0, PT, R4, RZ, PT ;  /* 0x000000ff0400722a */ /* 0x000fcc0003f0c000 */
[----:B------:R-:W-:Y:S01]  /*2430*/  DFMA R50, R48, R50, R48 ;  /* 0x000000323032722b */ /* 0x000fe20000000030 */
[C---:B0-----:R-:W-:Y:S02]  /*2440*/  FSEL R8, R34.reuse, UR4, !P0 ;  /* 0x0000000422087c08 */ /* 0x041fe4000c000000 */
[----:B------:R-:W-:Y:S02]  /*2450*/  FSEL R9, R35, UR5, !P0 ;  /* 0x0000000523097c08 */ /* 0x000fe4000c000000 */
[----:B--2---:R-:W-:-:S03]  /*2460*/  FSEL R28, R34, UR6, P0 ;  /* 0x00000006221c7c08 */ /* 0x004fc60008000000 */
        /* <DEDUP_REMOVED lines=11> */
[----:B------:R-:W-:Y:S01]  /*2520*/  IMAD.MOV.U32 R4, RZ, RZ, R8 ;  /* 0x000000ffff047224 */ /* 0x000fe200078e0008 */
[----:B------:R-:W-:Y:S01]  /*2530*/  MOV R8, 0x2580 ;  /* 0x0000258000087802 */ /* 0x000fe20000000f00 */
[----:B------:R-:W-:Y:S01]  /*2540*/  IMAD.MOV.U32 R5, RZ, RZ, R9 ;  /* 0x000000ffff057224 */ /* 0x000fe200078e0009 */
[----:B------:R-:W-:Y:S01]  /*2550*/  MOV R9, R16 ;  /* 0x0000001000097202 */ /* 0x000fe20000000f00 */
[----:B------:R-:W-:-:S07]  /*2560*/  IMAD.MOV.U32 R28, RZ, RZ, R17 ;  /* 0x000000ffff1c7224 */ /* 0x000fce00078e0011 */
[----:B-----5:R-:W-:Y:S05]  /*2570*/  CALL.REL.NOINC `($__internal_4_$__cuda_sm20_div_rn_f64_full) ;  /* 0x0000002800e07944 */ /* 0x020fea0003c00000 */
[----:B------:R-:W-:Y:S01]  /*2580*/  IMAD.MOV.U32 R10, RZ, RZ, R5 ;  /* 0x000000ffff0a7224 */ /* 0x000fe200078e0005 */
[----:B------:R-:W-:-:S07]  /*2590*/  MOV R11, R4 ;  /* 0x00000004000b7202 */ /* 0x000fce0000000f00 */
.L_x_81:
[----:B------:R-:W-:Y:S05]  /*25a0*/  BSYNC.RECONVERGENT B0 ;  /* 0x0000000000007941 */ /* 0x000fea0003800200 */
.L_x_80:
[----:B-----5:R-:W-:Y:S01]  /*25b0*/  DADD R16, -RZ, |R6| ;  /* 0x00000000ff107229 */ /* 0x020fe20000000506 */
        /* <DEDUP_REMOVED lines=29> */
.L_x_83:
[----:B------:R-:W-:Y:S05]  /*2790*/  BSYNC.RECONVERGENT B0 ;  /* 0x0000000000007941 */ /* 0x000fea0003800200 */
.L_x_82:
[----:B------:R-:W-:Y:S01]  /*27a0*/  DADD R16, -RZ, |R2| ;  /* 0x00000000ff107229 */ /* 0x000fe20000000502 */
        /* <DEDUP_REMOVED lines=26> */
[----:B------:R-:W-:Y:S05]  /*2950*/  CALL.REL.NOINC `($__internal_4_$__cuda_sm20_div_rn_f64_full) ;  /* 0x0000002400e87944 */ /* 0x000fea0003c00000 */
[----:B------:R-:W-:Y:S01]  /*2960*/  MOV R2, R5 ;  /* 0x0000000500027202 */ /* 0x000fe20000000f00 */
[----:B------:R-:W-:-:S07]  /*2970*/  IMAD.MOV.U32 R3, RZ, RZ, R4 ;  /* 0x000000ffff037224 */ /* 0x000fce00078e0004 */
.L_x_85:
[----:B------:R-:W-:Y:S05]  /*2980*/  BSYNC.RECONVERGENT B0 ;  /* 0x0000000000007941 */ /* 0x000fea0003800200 */
.L_x_84:
        /* <DEDUP_REMOVED lines=12> */
[----:B------:R-:W-:-:S03]  /*2a50*/  DFMA R38, R44, -UR4, R38 ;  /* 0x800000042c267c2b */ /* 0x000fc60008000026 */
[----:B------:R1:W-:Y:S01]  /*2a60*/  STL.128 [R1+0xc0], R12 ;  /* 0x0000c00c01007387 */ /* 0x0003e20000100c00 */
[----:B------:R-:W-:-:S03]  /*2a70*/  IMAD.MOV.U32 R5, RZ, RZ, R9 ;  /* 0x000000ffff057224 */ /* 0x000fc600078e0009 */
[----:B------:R1:W-:Y:S02]  /*2a80*/  STL.128 [R1+0xd0], R24 ;  /* 0x0000d01801007387 */ /* 0x0003e40000100c00 */
[----:B------:R-:W-:Y:S01]  /*2a90*/  MOV R0, R5 ;  /* 0x0000000500007202 */ /* 0x000fe20000000f00 */
[----:B------:R-:W-:Y:S01]  /*2aa0*/  DSETP.MIN.AND P0, P1, R4, R2, PT ;  /* 0x000000020400722a */ /* 0x000fe20003900000 */
[----:B------:R1:W-:Y:S05]  /*2ab0*/  STL.128 [R1+0xe0], R36 ;  /* 0x0000e02401007387 */ /* 0x0003ea0000100c00 */
[----:B------:R-:W-:Y:S02]  /*2ac0*/  FSEL R9, R0, R7, P0 ;  /* 0x0000000700097208 */ /* 0x000fe40000000000 */
[----:B------:R-:W-:-:S06]  /*2ad0*/  SEL R2, R4, R2, P0 ;  /* 0x0000000204027207 */ /* 0x000fcc0000000000 */
[----:B------:R-:W-:-:S05]  /*2ae0*/  @P1 LOP3.LUT R9, R7, 0x80000, RZ, 0xfc, !PT ;  /* 0x0008000007091812 */ /* 0x000fca00078efcff */
[----:B------:R-:W-:-:S06]  /*2af0*/  IMAD.MOV.U32 R3, RZ, RZ, R9 ;  /* 0x000000ffff037224 */ /* 0x000fcc00078e0009 */
[----:B0-----:R-:W-:-:S07]  /*2b00*/  DFMA R40, -|R2|, UR6, R40 ;  /* 0x0000000602287c2b */ /* 0x001fce0008000328 */
[----:B------:R1:W-:Y:S04]  /*2b10*/  STL.128 [R1+0xf0], R40 ;  /* 0x0000f02801007387 */ /* 0x0003e80000100c00 */
.L_x_79:
[----:B------:R-:W0:Y:S02]  /*2b20*/  LDCU.64 UR4, c[0x3][0x22c0] ;  /* 0x00c45800ff0477ac */ /* 0x000e240008000a00 */
[----:B0-----:R-:W-:-:S04]  /*2b30*/  UISETP.NE.AND UP0, UPT, UR5, URZ, UPT ;  /* 0x000000ff0500728c */ /* 0x001fc8000bf05270 */
[----:B------:R-:W-:-:S09]  /*2b40*/  UISETP.EQ.OR UP0, UPT, UR4, URZ, !UP0 ;  /* 0x000000ff0400728c */ /* 0x000fd2000c702670 */
[----:B------:R-:W-:Y:S05]  /*2b50*/  BRA.U UP0, `(.L_x_86) ;  /* 0x0000002100707547 */ /* 0x000fea000b800000 */
[----:B------:R-:W-:Y:S01]  /*2b60*/  UIADD3 UR5, UPT, UPT, -UR5, URZ, URZ ;  /* 0x000000ff05057290 */ /* 0x000fe2000fffe1ff */
[----:B------:R-:W-:-:S11]  /*2b70*/  UMOV UR4, URZ ;  /* 0x000000ff00047c82 */ /* 0x000fd60008000000 */
.L_x_107:
[----:B------:R-:W-:Y:S01]  /*2b80*/  UMOV UR6, 0x1fc0 ;  /* 0x00001fc000067882 */ /* 0x000fe20000000000 */
[----:B------:R-:W0:Y:S01]  /*2b90*/  LDCU UR11, c[0x3][0x22c0] ;  /* 0x00c45800ff0b77ac */ /* 0x000e220008000800 */
[----:B------:R-:W-:Y:S01]  /*2ba0*/  IMAD.MOV.U32 R0, RZ, RZ, RZ ;  /* 0x000000ffff007224 */ /* 0x000fe200078e00ff */
[----:B------:R-:W-:Y:S01]  /*2bb0*/  MOV R2, R19 ;  /* 0x0000001300027202 */ /* 0x000fe20000000f00 */
[----:B------:R-:W-:Y:S01]  /*2bc0*/  IMAD.MOV.U32 R3, RZ, RZ, R32 ;  /* 0x000000ffff037224 */ /* 0x000fe200078e0020 */
[----:B------:R-:W-:Y:S02]  /*2bd0*/  ULEA UR6, UR4, UR6, 0x3 ;  /* 0x0000000604067291 */ /* 0x000fe4000f8e18ff */
[----:B------:R-:W-:Y:S01]  /*2be0*/  UIADD3 UR4, UPT, UPT, UR4, 0x1, URZ ;  /* 0x0000000104047890 */ /* 0x000fe2000fffe0ff */
[----:B------:R-:W3:Y:S09]  /*2bf0*/  LDCU UR10, c[0x3][0x22c0] ;  /* 0x00c45800ff0a77ac */ /* 0x000ef20008000800 */
[----:B------:R-:W4:Y:S01]  /*2c00*/  LDCU.64 UR6, c[0x3][UR6] ;  /* 0x00c00000060677ac */ /* 0x000f220008000a00 */
[----:B0-----:R-:W-:Y:S01]  /*2c10*/  UISETP.NE.AND UP1, UPT, UR4, UR11, UPT ;  /* 0x0000000b0400728c */ /* 0x001fe2000bf25270 */
[----:B----4-:R-:W-:-:S02]  /*2c20*/  DMUL R34, R20, UR6 ;  /* 0x0000000614227c28 */ /* 0x010fc40008000000 */
[----:B------:R-:W-:Y:S01]  /*2c30*/  DMUL R16, R22, UR6 ;  /* 0x0000000616107c28 */ /* 0x000fe20008000000 */
[----:B---3--:R-:W-:-:S10]  /*2c40*/  UMOV UR6, UR5 ;  /* 0x0000000500067c82 */ /* 0x008fd40008000000 */
.L_x_106:
[----:B------:R-:W0:Y:S01]  /*2c50*/  LDC.64 R8, c[0x0][0x3a0] ;  /* 0x0000e800ff087b82 */ /* 0x000e220000000a00 */
[----:B------:R-:W-:-:S05]  /*2c60*/  IMAD R18, R0, 0x10, R31 ;  /* 0x0000001000127824 */ /* 0x000fca00078e021f */
[----:B--2---:R-:W2:Y:S02]  /*2c70*/  LDL.128 R4, [R18+0x10] ;  /* 0x0000100012047983 */ /* 0x004ea40000100c00 */
[----:B-1----:R-:W1:Y:S02]  /*2c80*/  LDC.64 R24, c[0x0][0x398] ;  /* 0x0000e600ff187b82 */ /* 0x002e640000000a00 */
[----:B------:R-:W3:Y:S04]  /*2c90*/  LDL.128 R12, [R18] ;  /* 0x00000000120c7983 */ /* 0x000ee80000100c00 */
[----:B------:R-:W4:Y:S02]  /*2ca0*/  LDL.128 R36, [R18+0x20] ;  /* 0x0000200012247983 */ /* 0x000f240000100c00 */
[----:B------:R-:W5:Y:S01]  /*2cb0*/  LDC.64 R40, c[0x0][0x3a8] ;  /* 0x0000ea00ff287b82 */ /* 0x000f620000000a00 */
[----:B0-----:R-:W-:-:S06]  /*2cc0*/  IMAD.WIDE.U32 R8, R2, 0x10, R8 ;  /* 0x0000001002087825 */ /* 0x001fcc00078e0008 */
[----:B------:R-:W2:Y:S01]  /*2cd0*/  LDG.E.128 R8, desc[UR8][R8.64] ;  /* 0x0000000808087981 */ /* 0x000ea2000c1e1d00 */
[----:B-1----:R-:W-:-:S06]  /*2ce0*/  IMAD.WIDE.U32 R24, R2, 0x10, R24 ;  /* 0x0000001002187825 */ /* 0x002fcc00078e0018 */
[----:B------:R-:W3:Y:S01]  /*2cf0*/  LDG.E.128 R24, desc[UR8][R24.64] ;  /* 0x0000000818187981 */ /* 0x000ee2000c1e1d00 */
[----:B-----5:R-:W-:-:S06]  /*2d00*/  IMAD.WIDE.U32 R40, R2, 0x10, R40 ;  /* 0x0000001002287825 */ /* 0x020fcc00078e0028 */
[----:B------:R-:W4:Y:S01]  /*2d10*/  LDG.E.128 R40, desc[UR8][R40.64] ;  /* 0x0000000828287981 */ /* 0x000f22000c1e1d00 */
[----:B------:R-:W-:Y:S01]  /*2d20*/  BSSY.RECONVERGENT B0, `(.L_x_87) ;  /* 0x000002e000007945 */ /* 0x000fe20003800200 */
[----:B--2---:R-:W-:Y:S02]  /*2d30*/  DADD R4, R8, R4 ;  /* 0x0000000008047229 */ /* 0x004fe40000000004 */
[----:B------:R-:W-:Y:S02]  /*2d40*/  DADD R10, R10, R6 ;  /* 0x000000000a0a7229 */ /* 0x000fe40000000006 */
[----:B---3--:R-:W-:Y:S02]  /*2d50*/  DADD R12, R24, R12 ;  /* 0x00000000180c7229 */ /* 0x008fe4000000000c */
[----:B------:R-:W-:-:S04]  /*2d60*/  DADD R14, R26, R14 ;  /* 0x000000001a0e7229 */ /* 0x000fc8000000000e */
[C---:B------:R-:W-:Y:S02]  /*2d70*/  DMUL R8, R4.reuse, R10 ;  /* 0x0000000a04087228 */ /* 0x040fe40000000000 */
[C-C-:B------:R-:W-:Y:S02]  /*2d80*/  DADD R6, R4.reuse, R10.reuse ;  /* 0x0000000004067229 */ /* 0x140fe4000000000a */
[----:B------:R-:W-:Y:S02]  /*2d90*/  DADD R10, R4, -R10 ;  /* 0x00000000040a7229 */ /* 0x000fe4000000080a */
[----:B----4-:R-:W-:Y:S02]  /*2da0*/  DADD R36, R40, R36 ;  /* 0x0000000028247229 */ /* 0x010fe40000000024 */
[----:B------:R-:W-:Y:S02]  /*2db0*/  DADD R38, R42, R38 ;  /* 0x000000002a267229 */ /* 0x000fe40000000026 */
[----:B------:R-:W-:-:S02]  /*2dc0*/  DFMA R8, R12, R14, R8 ;  /* 0x0000000e0c08722b */ /* 0x000fc40000000008 */
[C-C-:B------:R-:W-:Y:S02]  /*2dd0*/  DADD R4, R12.reuse, R14.reuse ;  /* 0x000000000c047229 */ /* 0x140fe4000000000e */
[----:B------:R-:W-:Y:S02]  /*2de0*/  DADD R12, R12, -R14 ;  /* 0x000000000c0c7229 */ /* 0x000fe4000000080e */
[----:B------:R-:W-:Y:S02]  /*2df0*/  DMUL R6, R6, R10 ;  /* 0x0000000a06067228 */ /* 0x000fe40000000000 */
[C---:B------:R-:W-:Y:S02]  /*2e00*/  DFMA R8, R36.reuse, R38, R8 ;  /* 0x000000262408722b */ /* 0x040fe40000000008 */
[C-C-:B------:R-:W-:Y:S02]  /*2e10*/  DADD R26, R36.reuse, R38.reuse ;  /* 0x00000000241a7229 */ /* 0x140fe40000000026 */
[----:B------:R-:W-:-:S02]  /*2e20*/  DADD R36, R36, -R38 ;  /* 0x0000000024247229 */ /* 0x000fc40000000826 */
[----:B------:R-:W-:Y:S02]  /*2e30*/  DFMA R4, R4, R12, R6 ;  /* 0x0000000c0404722b */ /* 0x000fe40000000006 */
[----:B------:R-:W-:-:S06]  /*2e40*/  DADD R24, R8, R8 ;  /* 0x0000000008187229 */ /* 0x000fcc0000000008 */
[----:B------:R-:W-:Y:S02]  /*2e50*/  DFMA R26, R26, R36, R4 ;  /* 0x000000241a1a722b */ /* 0x000fe40000000004 */
[----:B------:R-:W-:-:S08]  /*2e60*/  DMUL R10, R24, R24 ;  /* 0x00000018180a7228 */ /* 0x000fd00000000000 */
[----:B------:R-:W-:-:S06]  /*2e70*/  DFMA R40, R26, R26, R10 ;  /* 0x0000001a1a28722b */ /* 0x000fcc000000000a */
[----:B------:R-:W0:Y:S04]  /*2e80*/  MUFU.RSQ64H R13, R41 ;  /* 0x00000029000d7308 */ /* 0x000e280000001c00 */
[----:B------:R-:W-:Y:S01]  /*2e90*/  IADD3 R12, PT, PT, R41, -0x3500000, RZ ;  /* 0xfcb00000290c7810 */ /* 0x000fe20007ffe0ff */
[----:B------:R-:W-:Y:S02]  /*2ea0*/  IMAD.MOV.U32 R6, RZ, RZ, 0x0 ;  /* 0x00000000ff067424 */ /* 0x000fe400078e00ff */
[----:B------:R-:W-:-:S03]  /*2eb0*/  IMAD.MOV.U32 R7, RZ, RZ, 0x3fd80000 ;  /* 0x3fd80000ff077424 */ /* 0x000fc600078e00ff */
[----:B0-----:R-:W-:-:S08]  /*2ec0*/  DMUL R4, R12, R12 ;  /* 0x0000000c0c047228 */ /* 0x001fd00000000000 */
[----:B------:R-:W-:-:S08]  /*2ed0*/  DFMA R4, R40, -R4, 1 ;  /* 0x3ff000002804742b */ /* 0x000fd00000000804 */
[----:B------:R-:W-:Y:S02]  /*2ee0*/  DFMA R6, R4, R6, 0.5 ;  /* 0x3fe000000406742b */ /* 0x000fe40000000006 */
[----:B------:R-:W-:-:S08]  /*2ef0*/  DMUL R4, R12, R4 ;  /* 0x000000040c047228 */ /* 0x000fd00000000000 */
[----:B------:R-:W-:Y:S01]  /*2f00*/  DFMA R8, R6, R4, R12 ;  /* 0x000000040608722b */ /* 0x000fe2000000000c */
[----:B------:R-:W-:-:S07]  /*2f10*/  ISETP.GE.U32.AND P0, PT, R12, 0x7ca00000, PT ;  /* 0x7ca000000c00780c */ /* 0x000fce0003f06070 */
        /* <DEDUP_REMOVED lines=9> */
[----:B------:R-:W-:Y:S01]  /*2fb0*/  MOV R38, R12 ;  /* 0x0000000c00267202 */ /* 0x000fe20000000f00 */
[----:B------:R-:W-:Y:S01]  /*2fc0*/  IMAD.MOV.U32 R7, RZ, RZ, R15 ;  /* 0x000000ffff077224 */ /* 0x000fe200078e000f */
[----:B------:R-:W-:Y:S01]  /*2fd0*/  MOV R28, 0x3000 ;  /* 0x00003000001c7802 */ /* 0x000fe20000000f00 */
[----:B------:R-:W-:-:S07]  /*2fe0*/  IMAD.MOV.U32 R9, RZ, RZ, R5 ;  /* 0x000000ffff097224 */ /* 0x000fce00078e0005 */
[----:B------:R-:W-:Y:S05]  /*2ff0*/  CALL.REL.NOINC `($__internal_5_$__cuda_sm20_dsqrt_rn_f64_mediumpath_v1) ;  /* 0x0000002400d47944 */ /* 0x000fea0003c00000 */
.L_x_88:
[----:B------:R-:W-:Y:S05]  /*3000*/  BSYNC.RECONVERGENT B0 ;  /* 0x0000000000007941 */ /* 0x000fea0003800200 */
.L_x_87:
        /* <DEDUP_REMOVED lines=12> */
[----:B------:R-:W-:Y:S02]  /*30d0*/  MOV R9, R6 ;  /* 0x0000000600097202 */ /* 0x000fe40000000f00 */
[----:B------:R-:W-:Y:S01]  /*30e0*/  MOV R8, 0x3110 ;  /* 0x0000311000087802 */ /* 0x000fe20000000f00 */
[----:B------:R-:W-:-:S07]  /*30f0*/  VIADD R14, R4, 0xfff00000 ;  /* 0xfff00000040e7836 */ /* 0x000fce0000000000 */
[----:B------:R-:W-:Y:S05]  /*3100*/  CALL.REL.NOINC `($__internal_3_$__cuda_sm20_dblrcp_rn_slowpath_v3) ;  /* 0x0000001c00547944 */ /* 0x000fea0003c00000 */
[----:B------:R-:W-:Y:S01]  /*3110*/  MOV R40, R28 ;  /* 0x0000001c00287202 */ /* 0x000fe20000000f00 */
[----:B------:R-:W-:-:S07]  /*3120*/  IMAD.MOV.U32 R41, RZ, RZ, R29 ;  /* 0x000000ffff297224 */ /* 0x000fce00078e001d */
.L_x_90:
[----:B------:R-:W-:Y:S05]  /*3130*/  BSYNC.RECONVERGENT B0 ;  /* 0x0000000000007941 */ /* 0x000fea0003800200 */
.L_x_89:
[----:B------:R-:W-:Y:S01]  /*3140*/  DADD R26, R26, R6 ;  /* 0x000000001a1a7229 */ /* 0x000fe20000000006 */
[----:B------:R-:W-:Y:S01]  /*3150*/  BSSY.RECONVERGENT B0, `(.L_x_91) ;  /* 0x000001b000007945 */ /* 0x000fe20003800200 */
[----:B------:R-:W-:Y:S01]  /*3160*/  MOV R6, 0x0 ;  /* 0x0000000000067802 */ /* 0x000fe20000000f00 */
        /* <DEDUP_REMOVED lines=12> */
[----:B------:R-:W-:Y:S01]  /*3230*/  VIADD R5, R9, 0xfff00000 ;  /* 0xfff0000009057836 */ /* 0x000fe20000000000 */
[----:B------:R-:W-:-:S05]  /*3240*/  MOV R4, R8 ;  /* 0x0000000800047202 */ /* 0x000fca0000000f00 */
        /* <DEDUP_REMOVED lines=11> */
.L_x_92:
[----:B------:R-:W-:Y:S05]  /*3300*/  BSYNC.RECONVERGENT B0 ;  /* 0x0000000000007941 */ /* 0x000fea0003800200 */
.L_x_91:
        /* <DEDUP_REMOVED lines=16> */
.L_x_94:
[----:B------:R-:W-:Y:S05]  /*3410*/  BSYNC.RECONVERGENT B0 ;  /* 0x0000000000007941 */ /* 0x000fea0003800200 */
.L_x_93:
[----:B------:R-:W0:Y:S01]  /*3420*/  LDC.64 R8, c[0x0][0x3b0] ;  /* 0x0000ec00ff087b82 */ /* 0x000e220000000a00 */
[----:B------:R-:W2:Y:S04]  /*3430*/  LDL.128 R4, [R18+0x30] ;  /* 0x0000300012047983 */ /* 0x000ea80000100c00 */
[----:B------:R1:W5:Y:S01]  /*3440*/  LDL.128 R12, [R3] ;  /* 0x00000000030c7983 */ /* 0x0003620000100c00 */
[----:B0-----:R-:W-:-:S06]  /*3450*/  IMAD.WIDE.U32 R8, R2, 0x10, R8 ;  /* 0x0000001002087825 */ /* 0x001fcc00078e0008 */
[----:B------:R-:W2:Y:S01]  /*3460*/  LDG.E.128 R8, desc[UR8][R8.64] ;  /* 0x0000000808087981 */ /* 0x000ea2000c1e1d00 */
[-C--:B------:R-:W-:Y:S02]  /*3470*/  DMUL R24, R24, R28.reuse ;  /* 0x0000001c18187228 */ /* 0x080fe40000000000 */
[----:B------:R-:W-:-:S06]  /*3480*/  DMUL R26, R26, R28 ;  /* 0x0000001c1a1a7228 */ /* 0x000fcc0000000000 */
[----:B------:R-:W-:-:S08]  /*3490*/  DMUL R40, R24, R24 ;  /* 0x0000001818287228 */ /* 0x000fd00000000000 */
[----:B------:R-:W-:-:S06]  /*34a0*/  DFMA R40, R26, R26, R40 ;  /* 0x0000001a1a28722b */ /* 0x000fcc0000000028 */
[----:B------:R-:W0:Y:S04]  /*34b0*/  MUFU.RSQ64H R39, R41 ;  /* 0x0000002900277308 */ /* 0x000e280000001c00 */
[----:B------:R-:W-:Y:S01]  /*34c0*/  VIADD R38, R41, 0xfcb00000 ;  /* 0xfcb0000029267836 */ /* 0x000fe20000000000 */
[----:B------:R-:W-:Y:S01]  /*34d0*/  MOV R42, 0x0 ;  /* 0x00000000002a7802 */ /* 0x000fe20000000f00 */
[----:B------:R-:W-:-:S04]  /*34e0*/  IMAD.MOV.U32 R43, RZ, RZ, 0x3fd80000 ;  /* 0x3fd80000ff2b7424 */ /* 0x000fc800078e00ff */
[----:B0-----:R-:W-:-:S08]  /*34f0*/  DMUL R28, R38, R38 ;  /* 0x00000026261c7228 */ /* 0x001fd00000000000 */
[----:B------:R-:W-:-:S08]  /*3500*/  DFMA R28, R40, -R28, 1 ;  /* 0x3ff00000281c742b */ /* 0x000fd0000000081c */
[----:B------:R-:W-:Y:S02]  /*3510*/  DFMA R42, R28, R42, 0.5 ;  /* 0x3fe000001c2a742b */ /* 0x000fe4000000002a */
[----:B------:R-:W-:-:S08]  /*3520*/  DMUL R28, R38, R28 ;  /* 0x0000001c261c7228 */ /* 0x000fd00000000000 */
[----:B------:R-:W-:Y:S01]  /*3530*/  DFMA R42, R42, R28, R38 ;  /* 0x0000001c2a2a722b */ /* 0x000fe20000000026 */
[----:B------:R-:W-:-:S07]  /*3540*/  ISETP.GE.U32.AND P0, PT, R38, 0x7ca00000, PT ;  /* 0x7ca000002600780c */ /* 0x000fce0003f06070 */
[----:B------:R-:W-:Y:S01]  /*3550*/  DMUL R28, R40, R42 ;  /* 0x0000002a281c7228 */ /* 0x000fe20000000000 */
[----:B------:R-:W-:Y:S01]  /*3560*/  BSSY.RECONVERGENT B0, `(.L_x_95) ;  /* 0x0000013000007945 */ /* 0x000fe20003800200 */
[----:B--2---:R-:W-:Y:S02]  /*3570*/  DADD R8, R8, R4 ;  /* 0x0000000008087229 */ /* 0x004fe40000000004 */
[----:B------:R-:W-:-:S04]  /*3580*/  DADD R10, R10, R6 ;  /* 0x000000000a0a7229 */ /* 0x000fc80000000006 */
[----:B------:R-:W-:Y:S01]  /*3590*/  DFMA R6, R28, -R28, R40 ;  /* 0x8000001c1c06722b */ /* 0x000fe20000000028 */
[----:B------:R-:W-:Y:S01]  /*35a0*/  VIADD R5, R43, 0xfff00000 ;  /* 0xfff000002b057836 */ /* 0x000fe20000000000 */
[----:B------:R-:W-:Y:S01]  /*35b0*/  MOV R4, R42 ;  /* 0x0000002a00047202 */ /* 0x000fe20000000f00 */
[----:B------:R-:W-:Y:S02]  /*35c0*/  DADD R36, R26, R8 ;  /* 0x000000001a247229 */ /* 0x000fe40000000008 */
[----:B------:R-:W-:-:S03]  /*35d0*/  DADD R10, R24, R10 ;  /* 0x00000000180a7229 */ /* 0x000fc6000000000a */
[----:B------:R-:W-:Y:S01]  /*35e0*/  DFMA R8, R6, R4, R28 ;  /* 0x000000040608722b */ /* 0x000fe2000000001c */
[----:B-1----:R-:W-:Y:S10]  /*35f0*/  @!P0 BRA `(.L_x_96) ;  /* 0x0000000000248947 */ /* 0x002ff40003800000 */
[----:B------:R-:W-:Y:S01]  /*3600*/  IMAD.MOV.U32 R4, RZ, RZ, R40 ;  /* 0x000000ffff047224 */ /* 0x000fe200078e0028 */
[----:B------:R-:W-:Y:S01]  /*3610*/  MOV R40, R28 ;  /* 0x0000001c00287202 */ /* 0x000fe20000000f00 */
[----:B------:R-:W-:Y:S01]  /*3620*/  IMAD.MOV.U32 R8, RZ, RZ, R42 ;  /* 0x000000ffff087224 */ /* 0x000fe200078e002a */
[----:B------:R-:W-:Y:S01]  /*3630*/  MOV R28, 0x3670 ;  /* 0x00003670001c7802 */ /* 0x000fe20000000f00 */
[----:B------:R-:W-:Y:S02]  /*3640*/  IMAD.MOV.U32 R39, RZ, RZ, R29 ;  /* 0x000000ffff277224 */ /* 0x000fe400078e001d */
[----:B------:R-:W-:-:S07]  /*3650*/  IMAD.MOV.U32 R9, RZ, RZ, R5 ;  /* 0x000000ffff097224 */ /* 0x000fce00078e0005 */
[----:B-----5:R-:W-:Y:S05]  /*3660*/  CALL.REL.NOINC `($__internal_5_$__cuda_sm20_dsqrt_rn_f64_mediumpath_v1) ;  /* 0x0000002000387944 */ /* 0x020fea0003c00000 */
[----:B------:R-:W-:Y:S01]  /*3670*/  MOV R8, R6 ;  /* 0x0000000600087202 */ /* 0x000fe20000000f00 */
[----:B------:R-:W-:-:S07]  /*3680*/  IMAD.MOV.U32 R9, RZ, RZ, R7 ;  /* 0x000000ffff097224 */ /* 0x000fce00078e0007 */
.L_x_96:
[----:B------:R-:W-:Y:S05]  /*3690*/  BSYNC.RECONVERGENT B0 ;  /* 0x0000000000007941 */ /* 0x000fea0003800200 */
.L_x_95:
[----:B------:R-:W-:Y:S01]  /*36a0*/  ISETP.GT.AND P0, PT, R9, 0xfffff, PT ;  /* 0x000fffff0900780c */ /* 0x000fe20003f04270 */
[----:B------:R-:W-:Y:S01]  /*36b0*/  IMAD.MOV.U32 R4, RZ, RZ, R8 ;  /* 0x000000ffff047224 */ /* 0x000fe200078e0008 */
[----:B------:R-:W-:Y:S01]  /*36c0*/  MOV R5, R9 ;  /* 0x0000000900057202 */ /* 0x000fe20000000f00 */
[----:B------:R-:W-:Y:S01]  /*36d0*/  IMAD.MOV.U32 R18, RZ, RZ, R9 ;  /* 0x000000ffff127224 */ /* 0x000fe200078e0009 */
[----:B------:R-:W-:Y:S01]  /*36e0*/  BSSY.RECONVERGENT B0, `(.L_x_97) ;  /* 0x0000050000007945 */ /* 0x000fe20003800200 */
[----:B------:R-:W-:-:S08]  /*36f0*/  IMAD.MOV.U32 R9, RZ, RZ, -0x3ff ;  /* 0xfffffc01ff097424 */ /* 0x000fd000078e00ff */
[----:B------:R-:W-:Y:S01]  /*3700*/  @!P0 DMUL R4, R4, 1.80143985094819840000e+16 ;  /* 0x4350000004048828 */ /* 0x000fe20000000000 */
[----:B------:R-:W-:-:S09]  /*3710*/  @!P0 IMAD.MOV.U32 R9, RZ, RZ, -0x435 ;  /* 0xfffffbcbff098424 */ /* 0x000fd200078e00ff */
[----:B------:R-:W-:Y:S01]  /*3720*/  @!P0 IMAD.MOV.U32 R18, RZ, RZ, R5 ;  /* 0x000000ffff128224 */ /* 0x000fe200078e0005 */
[----:B------:R-:W-:-:S04]  /*3730*/  @!P0 MOV R8, R4 ;  /* 0x0000000400088202 */ /* 0x000fc80000000f00 */
[----:B------:R-:W-:-:S04]  /*3740*/  IADD3 R6, PT, PT, R18, -0x1, RZ ;  /* 0xffffffff12067810 */ /* 0x000fc80007ffe0ff */
[----:B------:R-:W-:-:S13]  /*3750*/  ISETP.GT.U32.AND P1, PT, R6, 0x7feffffe, PT ;  /* 0x7feffffe0600780c */ /* 0x000fda0003f24070 */
[----:B------:R-:W-:Y:S05]  /*3760*/  @P1 BRA `(.L_x_98) ;  /* 0x0000000400041947 */ /* 0x000fea0003800000 */
[----:B------:R-:W-:Y:S01]  /*3770*/  LOP3.LUT R4, R18, 0xfffff, RZ, 0xc0, !PT ;  /* 0x000fffff12047812 */ /* 0x000fe200078ec0ff */
[----:B------:R-:W-:Y:S01]  /*3780*/  IMAD.MOV.U32 R6, RZ, RZ, RZ ;  /* 0x000000ffff067224 */ /* 0x000fe200078e00ff */
[----:B------:R-:W-:Y:S01]  /*3790*/  MOV R43, 0x3ed0ee25 ;  /* 0x3ed0ee25002b7802 */ /* 0x000fe20000000f00 */
[----:B------:R-:W-:Y:S01]  /*37a0*/  IMAD.MOV.U32 R42, RZ, RZ, -0x748574fc ;  /* 0x8b7a8b04ff2a7424 */ /* 0x000fe200078e00ff */
[----:B------:R-:W-:Y:S01]  /*37b0*/  LOP3.LUT R5, R4, 0x3ff00000, RZ, 0xfc, !PT ;  /* 0x3ff0000004057812 */ /* 0x000fe200078efcff */
[----:B------:R-:W-:Y:S01]  /*37c0*/  IMAD.MOV.U32 R4, RZ, RZ, R8 ;  /* 0x000000ffff047224 */ /* 0x000fe200078e0008 */
[----:B------:R-:W-:Y:S01]  /*37d0*/  UMOV UR12, 0x3ae80f1e ;  /* 0x3ae80f1e000c7882 */ /* 0x000fe20000000000 */
[----:B------:R-:W-:Y:S01]  /*37e0*/  UMOV UR13, 0x3eb1380b ;  /* 0x3eb1380b000d7882 */ /* 0x000fe20000000000 */
[----:B------:R-:W-:Y:S01]  /*37f0*/  ISETP.GE.U32.AND P0, PT, R5, 0x3ff6a09f, PT ;  /* 0x3ff6a09f0500780c */ /* 0x000fe20003f06070 */
[----:B------:R-:W-:Y:S01]  /*3800*/  IMAD.MOV.U32 R45, RZ, RZ, 0x43300000 ;  /* 0x43300000ff2d7424 */ /* 0x000fe200078e00ff */
[----:B------:R-:W-:Y:S01]  /*3810*/  LEA.HI R18, R18, R9, RZ, 0xc ;  /* 0x0000000912127211 */ /* 0x000fe200078f60ff */
[----:B------:R-:W-:Y:S01]  /*3820*/  UMOV UR14, 0x80000000 ;  /* 0x80000000000e7882 */ /* 0x000fe20000000000 */
[----:B------:R-:W-:-:S09]  /*3830*/  UMOV UR15, 0x43300000 ;  /* 0x43300000000f7882 */ /* 0x000fd20000000000 */
[----:B------:R-:W-:Y:S02]  /*3840*/  @P0 VIADD R7, R5, 0xfff00000 ;  /* 0xfff0000005070836 */ /* 0x000fe40000000000 */
[----:B------:R-:W-:-:S03]  /*3850*/  @P0 VIADD R18, R18, 0x1 ;  /* 0x0000000112120836 */ /* 0x000fc60000000000 */
[----:B------:R-:W-:Y:S02]  /*3860*/  @P0 MOV R5, R7 ;  /* 0x0000000700050202 */ /* 0x000fe40000000f00 */
[----:B------:R-:W-:-:S04]  /*3870*/  LOP3.LUT R44, R18, 0x80000000, RZ, 0x3c, !PT ;  /* 0x80000000122c7812 */ /* 0x000fc800078e3cff */
[C---:B------:R-:W-:Y:S02]  /*3880*/  DADD R40, R4.reuse, 1 ;  /* 0x3ff0000004287429 */ /* 0x040fe40000000000 */
[----:B------:R-:W-:-:S04]  /*3890*/  DADD R4, R4, -1 ;  /* 0xbff0000004047429 */ /* 0x000fc80000000000 */
[----:B------:R-:W0:Y:S02]  /*38a0*/  MUFU.RCP64H R7, R41 ;  /* 0x0000002900077308 */ /* 0x000e240000001800 */
[----:B0-----:R-:W-:-:S08]  /*38b0*/  DFMA R28, -R40, R6, 1 ;  /* 0x3ff00000281c742b */ /* 0x001fd00000000106 */
[----:B------:R-:W-:-:S08]  /*38c0*/  DFMA R28, R28, R28, R28 ;  /* 0x0000001c1c1c722b */ /* 0x000fd0000000001c */
[----:B------:R-:W-:-:S08]  /*38d0*/  DFMA R6, R6, R28, R6 ;  /* 0x0000001c0606722b */ /* 0x000fd00000000006 */
[----:B------:R-:W-:-:S08]  /*38e0*/  DMUL R28, R4, R6 ;  /* 0x00000006041c7228 */ /* 0x000fd00000000000 */
[----:B------:R-:W-:-:S08]  /*38f0*/  DFMA R28, R4, R6, R28 ;  /* 0x00000006041c722b */ /* 0x000fd0000000001c */
[----:B------:R-:W-:Y:S02]  /*3900*/  DMUL R38, R28, R28 ;  /* 0x0000001c1c267228 */ /* 0x000fe40000000000 */
[----:B------:R-:W-:-:S06]  /*3910*/  DADD R8, R4, -R28 ;  /* 0x0000000004087229 */ /* 0x000fcc000000081c */
[----:B------:R-:W-:Y:S01]  /*3920*/  DFMA R40, R38, UR12, R42 ;  /* 0x0000000c26287c2b */ /* 0x000fe2000800002a */
[----:B------:R-:W-:Y:S01]  /*3930*/  UMOV UR12, 0x9f02676f ;  /* 0x9f02676f000c7882 */ /* 0x000fe20000000000 */
[----:B------:R-:W-:Y:S01]  /*3940*/  UMOV UR13, 0x3ef3b266 ;  /* 0x3ef3b266000d7882 */ /* 0x000fe20000000000 */
[----:B------:R-:W-:Y:S02]  /*3950*/  DADD R42, R8, R8 ;  /* 0x00000000082a7229 */ /* 0x000fe40000000008 */
[----:B------:R-:W-:Y:S01]  /*3960*/  DADD R8, R44, -UR14 ;  /* 0x8000000e2c087e29 */ /* 0x000fe20008000000 */
[----:B------:R-:W-:Y:S01]  /*3970*/  UMOV UR14, 0xfefa39ef ;  /* 0xfefa39ef000e7882 */ /* 0x000fe20000000000 */
[----:B------:R-:W-:Y:S01]  /*3980*/  UMOV UR15, 0x3fe62e42 ;  /* 0x3fe62e42000f7882 */ /* 0x000fe20000000000 */
[----:B------:R-:W-:Y:S01]  /*3990*/  DFMA R40, R38, R40, UR12 ;  /* 0x0000000c26287e2b */ /* 0x000fe20008000028 */
[----:B------:R-:W-:Y:S01]  /*39a0*/  UMOV UR12, 0xa9ab0956 ;  /* 0xa9ab0956000c7882 */ /* 0x000fe20000000000 */
[----:B------:R-:W-:Y:S01]  /*39b0*/  UMOV UR13, 0x3f1745cb ;  /* 0x3f1745cb000d7882 */ /* 0x000fe20000000000 */
[----:B------:R-:W-:-:S02]  /*39c0*/  DFMA R44, R4, -R28, R42 ;  /* 0x8000001c042c722b */ /* 0x000fc4000000002a */
[----:B------:R-:W-:-:S03]  /*39d0*/  DFMA R4, R8, UR14, R28 ;  /* 0x0000000e08047c2b */ /* 0x000fc6000800001c */
        /* <DEDUP_REMOVED lines=26> */
.L_x_98:
[----:B------:R-:W-:Y:S01]  /*3b80*/  MOV R6, 0x0 ;  /* 0x0000000000067802 */ /* 0x000fe20000000f00 */
[----:B------:R-:W-:Y:S01]  /*3b90*/  IMAD.MOV.U32 R7, RZ, RZ, 0x7ff00000 ;  /* 0x7ff00000ff077424 */ /* 0x000fe200078e00ff */
[----:B------:R-:W-:-:S05]  /*3ba0*/  LOP3.LUT P0, RZ, R5, 0x7fffffff, RZ, 0xc0, !PT ;  /* 0x7fffffff05ff7812 */ /* 0x000fca000780c0ff */
[----:B------:R-:W-:-:S10]  /*3bb0*/  DFMA R6, R4, R6, +INF ;  /* 0x7ff000000406742b */ /* 0x000fd40000000006 */
[----:B------:R-:W-:Y:S02]  /*3bc0*/  FSEL R38, R6, RZ, P0 ;  /* 0x000000ff06267208 */ /* 0x000fe40000000000 */
[----:B------:R-:W-:-:S07]  /*3bd0*/  FSEL R39, R7, -QNAN , P0 ;  /* 0xfff0000007277808 */ /* 0x000fce0000000000 */
.L_x_99:
[----:B------:R-:W-:Y:S05]  /*3be0*/  BSYNC.RECONVERGENT B0 ;  /* 0x0000000000007941 */ /* 0x000fea0003800200 */
.L_x_97:
[----:B------:R-:W-:Y:S01]  /*3bf0*/  DADD R4, -RZ, |R24| ;  /* 0x00000000ff047229 */ /* 0x000fe20000000518 */
[----:B------:R-:W-:Y:S01]  /*3c00*/  IMAD.MOV.U32 R28, RZ, RZ, 0x1 ;  /* 0x00000001ff1c7424 */ /* 0x000fe200078e00ff */
[--C-:B------:R-:W-:Y:S01]  /*3c10*/  DADD R8, -RZ, |R26|.reuse ;  /* 0x00000000ff087229 */ /* 0x100fe2000000051a */
[----:B------:R-:W-:Y:S01]  /*3c20*/  BSSY.RECONVERGENT B0, `(.L_x_100) ;  /* 0x000001c000007945 */ /* 0x000fe20003800200 */
[----:B------:R-:W-:-:S08]  /*3c30*/  DSETP.GT.AND P1, PT, |R24|, |R26|, PT ;  /* 0x4000001a1800722a */ /* 0x000fd00003f24200 */
[----:B------:R-:W-:Y:S02]  /*3c40*/  FSEL R7, R5, R9, P1 ;  /* 0x0000000905077208 */ /* 0x000fe40000800000 */
[----:B------:R-:W-:Y:S02]  /*3c50*/  FSEL R6, R4, R8, P1 ;  /* 0x0000000804067208 */ /* 0x000fe40000800000 */
[----:B------:R-:W0:Y:S04]  /*3c60*/  MUFU.RCP64H R29, R7 ;  /* 0x00000007001d7308 */ /* 0x000e280000001800 */
[----:B0-----:R-:W-:-:S08]  /*3c70*/  DFMA R40, -R6, R28, 1 ;  /* 0x3ff000000628742b */ /* 0x001fd0000000011c */
[----:B------:R-:W-:-:S08]  /*3c80*/  DFMA R40, R40, R40, R40 ;  /* 0x000000282828722b */ /* 0x000fd00000000028 */
[----:B------:R-:W-:-:S08]  /*3c90*/  DFMA R40, R28, R40, R28 ;  /* 0x000000281c28722b */ /* 0x000fd0000000001c */
[----:B------:R-:W-:-:S08]  /*3ca0*/  DFMA R28, -R6, R40, 1 ;  /* 0x3ff00000061c742b */ /* 0x000fd00000000128 */
[----:B------:R-:W-:Y:S01]  /*3cb0*/  DFMA R28, R40, R28, R40 ;  /* 0x0000001c281c722b */ /* 0x000fe20000000028 */
[----:B------:R-:W-:Y:S02]  /*3cc0*/  FSEL R40, R8, R4, P1 ;  /* 0x0000000408287208 */ /* 0x000fe40000800000 */
[----:B------:R-:W-:-:S04]  /*3cd0*/  FSEL R41, R9, R5, P1 ;  /* 0x0000000509297208 */ /* 0x000fc80000800000 */
[----:B------:R-:W-:Y:S02]  /*3ce0*/  FSETP.GEU.AND P2, PT, |R41|, 6.5827683646048100446e-37, PT ;  /* 0x036000002900780b */ /* 0x000fe40003f4e200 */
[----:B------:R-:W-:-:S08]  /*3cf0*/  DMUL R4, R28, R40 ;  /* 0x000000281c047228 */ /* 0x000fd00000000000 */
[----:B------:R-:W-:-:S08]  /*3d00*/  DFMA R8, -R6, R4, R40 ;  /* 0x000000040608722b */ /* 0x000fd00000000128 */
[----:B------:R-:W-:-:S10]  /*3d10*/  DFMA R4, R28, R8, R4 ;  /* 0x000000081c04722b */ /* 0x000fd40000000004 */
[----:B------:R-:W-:-:S05]  /*3d20*/  FFMA R8, RZ, R7, R5 ;  /* 0x00000007ff087223 */ /* 0x000fca0000000005 */
[----:B------:R-:W-:-:S13]  /*3d30*/  FSETP.GT.AND P0, PT, |R8|, 1.469367938527859385e-39, PT ;  /* 0x001000000800780b */ /* 0x000fda0003f04200 */
[----:B------:R-:W-:Y:S05]  /*3d40*/  @P0 BRA P2, `(.L_x_101) ;  /* 0x0000000000240947 */ /* 0x000fea0001000000 */
[----:B------:R-:W-:Y:S01]  /*3d50*/  MOV R4, R40 ;  /* 0x0000002800047202 */ /* 0x000fe20000000f00 */
[----:B------:R-:W-:Y:S01]  /*3d60*/  IMAD.MOV.U32 R5, RZ, RZ, R41 ;  /* 0x000000ffff057224 */ /* 0x000fe200078e0029 */
[----:B------:R-:W-:Y:S01]  /*3d70*/  MOV R28, R7 ;  /* 0x00000007001c7202 */ /* 0x000fe20000000f00 */
[----:B------:R-:W-:Y:S01]  /*3d80*/  IMAD.MOV.U32 R9, RZ, RZ, R6 ;  /* 0x000000ffff097224 */ /* 0x000fe200078e0006 */
[----:B------:R-:W-:-:S07]  /*3d90*/  MOV R8, 0x3db0 ;  /* 0x00003db000087802 */ /* 0x000fce0000000f00 */
[----:B-----5:R-:W-:Y:S05]  /*3da0*/  CALL.REL.NOINC `($__internal_4_$__cuda_sm20_div_rn_f64_full) ;  /* 0x0000001000d47944 */ /* 0x020fea0003c00000 */
[----:B------:R-:W-:-:S04]  /*3db0*/  LOP3.LUT R5, R5, R4, RZ, 0x3c, !PT ;  /* 0x0000000405057212 */ /* 0x000fc800078e3cff */
[----:B------:R-:W-:-:S04]  /*3dc0*/  LOP3.LUT R4, R5, R4, RZ, 0x3c, !PT ;  /* 0x0000000405047212 */ /* 0x000fc800078e3cff */
[----:B------:R-:W-:-:S07]  /*3dd0*/  LOP3.LUT R5, R5, R4, RZ, 0x3c, !PT ;  /* 0x0000000405057212 */ /* 0x000fce00078e3cff */
.L_x_101:
[----:B------:R-:W-:Y:S05]  /*3de0*/  BSYNC.RECONVERGENT B0 ;  /* 0x0000000000007941 */ /* 0x000fea0003800200 */
.L_x_100:
[----:B------:R-:W-:Y:S01]  /*3df0*/  DMUL R8, R4, R4 ;  /* 0x0000000404087228 */ /* 0x000fe20000000000 */
[----:B------:R-:W-:Y:S01]  /*3e00*/  IMAD.MOV.U32 R28, RZ, RZ, -0x2449a4b7 ;  /* 0xdbb65b49ff1c7424 */ /* 0x000fe200078e00ff */
[----:B------:R-:W-:Y:S01]  /*3e10*/  UMOV UR12, 0x2a25ff7e ;  /* 0x2a25ff7e000c7882 */ /* 0x000fe20000000000 */
[----:B------:R-:W-:Y:S01]  /*3e20*/  IMAD.MOV.U32 R29, RZ, RZ, 0x3f2d3b63 ;  /* 0x3f2d3b63ff1d7424 */ /* 0x000fe200078e00ff */
[----:B------:R-:W-:Y:S01]  /*3e30*/  UMOV UR13, 0x3ef53e1d ;  /* 0x3ef53e1d000d7882 */ /* 0x000fe20000000000 */
[----:B------:R-:W-:Y:S01]  /*3e40*/  ISETP.GE.AND P2, PT, R27, RZ, PT ;  /* 0x000000ff1b00720c */ /* 0x000fe20003f46270 */
[----:B------:R-:W-:Y:S01]  /*3e50*/  DSETP.NEU.AND P3, PT, R6, RZ, PT ;  /* 0x000000ff0600722a */ /* 0x000fe20003f6d000 */
[----:B------:R-:W-:Y:S01]  /*3e60*/  BSSY.RECONVERGENT B0, `(.L_x_102) ;  /* 0x000006d000007945 */ /* 0x000fe20003800200 */
[----:B------:R-:W-:Y:S01]  /*3e70*/  DADD R36, R36, -R38 ;  /* 0x0000000024247229 */ /* 0x000fe20000000826 */
[----:B------:R-:W-:Y:S01]  /*3e80*/  @P1 PLOP3.LUT P0, PT, P2, PT, PT, 0x80, 0x8 ;  /* 0x000000000008181c */ /* 0x000fe2000170f070 */
[----:B------:R-:W-:Y:S01]  /*3e90*/  DFMA R28, R8, -UR12, R28 ;  /* 0x8000000c081c7c2b */ /* 0x000fe2000800001c */
        /* <DEDUP_REMOVED lines=52> */
[----:B------:R-:W-:Y:S01]  /*41e0*/  @P1 IMAD.MOV.U32 R8, RZ, RZ, 0x54442d18 ;  /* 0x54442d18ff081424 */ /* 0x000fe200078e00ff */
[----:B------:R-:W-:-:S06]  /*41f0*/  @P1 MOV R9, 0x3ff921fb ;  /* 0x3ff921fb00091802 */ /* 0x000fcc0000000f00 */
[----:B------:R-:W-:Y:S01]  /*4200*/  DFMA R40, R28, R4, R4 ;  /* 0x000000041c28722b */ /* 0x000fe20000000004 */
[----:B------:R-:W-:Y:S01]  /*4210*/  @!P1 MOV R28, 0x54442d18 ;  /* 0x54442d18001c9802 */ /* 0x000fe20000000f00 */
[----:B------:R-:W-:-:S06]  /*4220*/  @!P1 IMAD.MOV.U32 R29, RZ, RZ, 0x400921fb ;  /* 0x400921fbff1d9424 */ /* 0x000fcc00078e00ff */
[----:B------:R-:W-:Y:S02]  /*4230*/  @P1 DADD R4, -RZ, -R40 ;  /* 0x00000000ff041229 */ /* 0x000fe40000000928 */
[----:B------:R-:W-:Y:S01]  /*4240*/  @!P1 DADD R6, -R40, R28 ;  /* 0x0000000028069229 */ /* 0x000fe2000000011c */
[----:B------:R-:W-:-:S07]  /*4250*/  @P3 IMAD.MOV.U32 R29, RZ, RZ, 0x4002d97c ;  /* 0x4002d97cff1d3424 */ /* 0x000fce00078e00ff */
[----:B------:R-:W-:Y:S02]  /*4260*/  @P1 FSEL R4, R40, R4, !P0 ;  /* 0x0000000428041208 */ /* 0x000fe40004000000 */
[----:B------:R-:W-:Y:S02]  /*4270*/  @P1 FSEL R5, R41, R5, !P0 ;  /* 0x0000000529051208 */ /* 0x000fe40004000000 */
[----:B------:R-:W-:-:S04]  /*4280*/  @!P1 PLOP3.LUT P0, PT, P2, PT, PT, 0x80, 0x8 ;  /* 0x000000000008981c */ /* 0x000fc8000170f070 */
[----:B------:R-:W-:Y:S01]  /*4290*/  @P1 DADD R4, R4, R8 ;  /* 0x0000000004041229 */ /* 0x000fe20000000008 */
[----:B------:R-:W-:Y:S01]  /*42a0*/  @P3 FSEL R29, R29, 1.8213495016098022461, !P0 ;  /* 0x3fe921fb1d1d3808 */ /* 0x000fe20004000000 */
[----:B------:R-:W-:-:S04]  /*42b0*/  @P3 IMAD.MOV.U32 R9, RZ, RZ, 0x7f3321d2 ;  /* 0x7f3321d2ff093424 */ /* 0x000fc800078e00ff */
[----:B------:R-:W-:Y:S02]  /*42c0*/  @!P1 FSEL R4, R6, R40, !P0 ;  /* 0x0000002806049208 */ /* 0x000fe40004000000 */
[----:B------:R-:W-:Y:S01]  /*42d0*/  @!P1 FSEL R5, R7, R41, !P0 ;  /* 0x0000002907059208 */ /* 0x000fe20004000000 */
[C-C-:B------:R-:W-:Y:S01]  /*42e0*/  @P3 DSETP.NEU.AND P1, PT, |R26|.reuse, |R24|.reuse, PT ;  /* 0x400000181a00322a */ /* 0x140fe20003f2d200 */
[----:B------:R-:W-:Y:S01]  /*42f0*/  @P3 FSEL R9, R9, 3.37028055040000000000e+12, !P0 ;  /* 0x54442d1809093808 */ /* 0x000fe20004000000 */
[----:B------:R-:W-:Y:S01]  /*4300*/  DADD R26, |R26|, |R24| ;  /* 0x000000001a1a7229 */ /* 0x000fe20000000618 */
[----:B------:R-:W-:Y:S02]  /*4310*/  @!P3 FSEL R7, RZ, 2.1426990032196044922, P0 ;  /* 0x400921fbff07b808 */ /* 0x000fe40000000000 */
        /* <DEDUP_REMOVED lines=31> */
[----:B-----5:R-:W-:Y:S05]  /*4510*/  CALL.REL.NOINC `($_Z16singleScatteringP7double2PKdPKS_S4_S4_S4_S4_S4_S4_S4_S4_S2_S2_S2_$__internal_trig_reduction_slowpathd) ;  /* 0x0000001400307944 */ /* 0x020fea0003c00000 */
[----:B------:R-:W-:-:S07]  /*4520*/  MOV R18, R4 ;  /* 0x0000000400127202 */ /* 0x000fce0000000f00 */
.L_x_103:
[----:B------:R-:W-:Y:S05]  /*4530*/  BSYNC.RECONVERGENT B0 ;  /* 0x0000000000007941 */ /* 0x000fea0003800200 */
.L_x_102:
[----:B------:R-:W-:Y:S01]  /*4540*/  IMAD.MOV.U32 R4, RZ, RZ, 0x652b82fe ;  /* 0x652b82feff047424 */ /* 0x000fe200078e00ff */
[----:B------:R-:W-:Y:S01]  /*4550*/  UMOV UR12, 0xfefa39ef ;  /* 0xfefa39ef000c7882 */ /* 0x000fe20000000000 */
[----:B------:R-:W-:Y:S01]  /*4560*/  IMAD.MOV.U32 R5, RZ, RZ, 0x3ff71547 ;  /* 0x3ff71547ff057424 */ /* 0x000fe200078e00ff */
[----:B------:R-:W-:Y:S01]  /*4570*/  UMOV UR13, 0x3fe62e42 ;  /* 0x3fe62e42000d7882 */ /* 0x000fe20000000000 */
[----:B------:R-:W-:Y:S02]  /*4580*/  HFMA2 R27, -RZ, RZ, 1.5322265625, -6812 ;  /* 0x3e21eea7ff1b7431 */ /* 0x000fe400000001ff */
[----:B------:R-:W-:Y:S01]  /*4590*/  IMAD.MOV.U32 R26, RZ, RZ, -0x3e107ad8 ;  /* 0xc1ef8528ff1a7424 */ /* 0x000fe200078e00ff */
[----:B------:R-:W-:Y:S01]  /*45a0*/  UMOV UR14, 0xf9785eba ;  /* 0xf9785eba000e7882 */ /* 0x000fe20000000000 */
[----:B------:R-:W-:Y:S01]  /*45b0*/  IMAD.MOV.U32 R38, RZ, RZ, 0x2cb0d246 ;  /* 0x2cb0d246ff267424 */ /* 0x000fe200078e00ff */
[----:B------:R-:W-:Y:S01]  /*45c0*/  DFMA R4, R36, R4, 6.75539944105574400000e+15 ;  /* 0x433800002404742b */ /* 0x000fe20000000004 */
[----:B------:R-:W-:Y:S01]  /*45d0*/  IMAD.MOV.U32 R39, RZ, RZ, 0x3e5ae5f1 ;  /* 0x3e5ae5f1ff277424 */ /* 0x000fe200078e00ff */
[----:B------:R-:W-:Y:S01]  /*45e0*/  UMOV UR15, 0x3de5db65 ;  /* 0x3de5db65000f7882 */ /* 0x000fe20000000000 */
[----:B------:R-:W-:Y:S01]  /*45f0*/  LOP3.LUT P1, RZ, R18, 0x2, RZ, 0xc0, !PT ;  /* 0x0000000212ff7812 */ /* 0x000fe2000782c0ff */
[----:B------:R-:W-:Y:S04]  /*4600*/  BSSY.RECONVERGENT B0, `(.L_x_104) ;  /* 0x0000060000007945 */ /* 0x000fe80003800200 */
[----:B------:R-:W-:-:S08]  /*4610*/  DADD R8, R4, -6.75539944105574400000e+15 ;  /* 0xc338000004087429 */ /* 0x000fd00000000000 */
[----:B------:R-:W-:Y:S01]  /*4620*/  DFMA R10, R8, -UR12, R36 ;  /* 0x8000000c080a7c2b */ /* 0x000fe20008000024 */
[----:B------:R-:W-:Y:S01]  /*4630*/  UMOV UR12, 0x3b39803f ;  /* 0x3b39803f000c7882 */ /* 0x000fe20000000000 */
[----:B------:R-:W-:-:S06]  /*4640*/  UMOV UR13, 0x3c7abc9e ;  /* 0x3c7abc9e000d7882 */ /* 0x000fcc0000000000 */
[----:B------:R-:W-:Y:S01]  /*4650*/  DFMA R8, R8, -UR12, R10 ;  /* 0x8000000c08087c2b */ /* 0x000fe2000800000a */
[----:B------:R-:W-:Y:S01]  /*4660*/  UMOV UR12, 0x69ce2bdf ;  /* 0x69ce2bdf000c7882 */ /* 0x000fe20000000000 */
[----:B------:R-:W-:Y:S01]  /*4670*/  MOV R10, 0xfca213ea ;  /* 0xfca213ea000a7802 */ /* 0x000fe20000000f00 */
[----:B------:R-:W-:Y:S01]  /*4680*/  IMAD.MOV.U32 R11, RZ, RZ, 0x3e928af3 ;  /* 0x3e928af3ff0b7424 */ /* 0x000fe200078e00ff */
[----:B------:R-:W-:-:S05]  /*4690*/  UMOV UR13, 0x3e5ade15 ;  /* 0x3e5ade15000d7882 */ /* 0x000fca0000000000 */
        /* <DEDUP_REMOVED lines=12> */
[----:B------:R-:W-:Y:S01]  /*4760*/  UMOV UR13, 0x3f2a01a0 ;  /* 0x3f2a01a0000d7882 */ /* 0x000fe20000000000 */
[----:B------:R-:W-:Y:S01]  /*4770*/  DFMA R26, R10, UR14, -R38 ;  /* 0x0000000e0a1a7c2b */ /* 0x000fe20008000826 */
[----:B------:R-:W-:Y:S01]  /*4780*/  UMOV UR14, 0x69ace392 ;  /* 0x69ace392000e7882 */ /* 0x000fe20000000000 */
[----:B------:R-:W-:Y:S01]  /*4790*/  DFMA R28, R8, R28, UR12 ;  /* 0x0000000c081c7e2b */ /* 0x000fe2000800001c */
[----:B------:R-:W-:Y:S01]  /*47a0*/  UMOV UR12, 0x8e06e6d9 ;  /* 0x8e06e6d9000c7882 */ /* 0x000fe20000000000 */
[----:B------:R-:W-:Y:S01]  /*47b0*/  UMOV UR13, 0x3e927e4f ;  /* 0x3e927e4f000d7882 */ /* 0x000fe20000000000 */
[----:B------:R-:W-:Y:S01]  /*47c0*/  UMOV UR15, 0x3ec71de3 ;  /* 0x3ec71de3000f7882 */ /* 0x000fe20000000000 */
[C---:B------:R-:W-:Y:S01]  /*47d0*/  DFMA R24, R10.reuse, R24, -UR12 ;  /* 0x8000000c0a187e2b */ /* 0x040fe20008000018 */
[----:B------:R-:W-:Y:S01]  /*47e0*/  UMOV UR12, 0x1852b7af ;  /* 0x1852b7af000c7882 */ /* 0x000fe20000000000 */
[----:B------:R-:W-:Y:S01]  /*47f0*/  UMOV UR13, 0x3f56c16c ;  /* 0x3f56c16c000d7882 */ /* 0x000fe20000000000 */
[----:B------:R-:W-:Y:S01]  /*4800*/  DFMA R26, R10, R26, UR14 ;  /* 0x0000000e0a1a7e2b */ /* 0x000fe2000800001a */
[----:B------:R-:W-:Y:S01]  /*4810*/  UMOV UR14, 0x19db62a1 ;  /* 0x19db62a1000e7882 */ /* 0x000fe20000000000 */
[----:B------:R-:W-:Y:S01]  /*4820*/  DFMA R28, R8, R28, UR12 ;  /* 0x0000000c081c7e2b */ /* 0x000fe2000800001c */
[----:B------:R-:W-:Y:S01]  /*4830*/  UMOV UR12, 0x19ddbce9 ;  /* 0x19ddbce9000c7882 */ /* 0x000fe20000000000 */
[----:B------:R-:W-:Y:S01]  /*4840*/  UMOV UR13, 0x3efa01a0 ;  /* 0x3efa01a0000d7882 */ /* 0x000fe20000000000 */
[----:B------:R-:W-:Y:S01]  /*4850*/  UMOV UR15, 0x3f2a01a0 ;  /* 0x3f2a01a0000f7882 */ /* 0x000fe20000000000 */
[C---:B------:R-:W-:Y:S01]  /*4860*/  DFMA R24, R10.reuse, R24, UR12 ;  /* 0x0000000c0a187e2b */ /* 0x040fe20008000018 */
[----:B------:R-:W-:Y:S01]  /*4870*/  UMOV UR12, 0x11122322 ;  /* 0x11122322000c7882 */ /* 0x000fe20000000000 */
[----:B------:R-:W-:Y:S01]  /*4880*/  UMOV UR13, 0x3f811111 ;  /* 0x3f811111000d7882 */ /* 0x000fe20000000000 */
[----:B------:R-:W-:Y:S01]  /*4890*/  DFMA R26, R10, R26, -UR14 ;  /* 0x8000000e0a1a7e2b */ /* 0x000fe2000800001a */
        /* <DEDUP_REMOVED lines=13> */
[C---:B------:R-:W-:Y:S01]  /*4970*/  DFMA R24, R10.reuse, R24, UR12 ;  /* 0x0000000c0a187e2b */ /* 0x040fe20008000018 */
[----:B------:R-:W-:Y:S01]  /*4980*/  UMOV UR12, 0x55555511 ;  /* 0x55555511000c7882 */ /* 0x000fe20000000000 */
[----:B------:R-:W-:Y:S01]  /*4990*/  UMOV UR13, 0x3fc55555 ;  /* 0x3fc55555000d7882 */ /* 0x000fe20000000000 */
[----:B------:R-:W-:-:S02]  /*49a0*/  DFMA R26, R10, R26, -UR14 ;  /* 0x8000000e0a1a7e2b */ /* 0x000fc4000800001a */
[----:B------:R-:W-:Y:S01]  /*49b0*/  DFMA R28, R8, R28, UR12 ;  /* 0x0000000c081c7e2b */ /* 0x000fe2000800001c */
[----:B------:R-:W-:Y:S01]  /*49c0*/  UMOV UR12, 0xb ;  /* 0x0000000b000c7882 */ /* 0x000fe20000000000 */
[----:B------:R-:W-:Y:S01]  /*49d0*/  UMOV UR13, 0x3fe00000 ;  /* 0x3fe00000000d7882 */ /* 0x000fe20000000000 */
[----:B------:R-:W-:-:S03]  /*49e0*/  DFMA R24, R10, R24, -0.5 ;  /* 0xbfe000000a18742b */ /* 0x000fc60000000018 */
[----:B------:R-:W-:Y:S02]  /*49f0*/  DFMA R26, R10, R26, RZ ;  /* 0x0000001a0a1a722b */ /* 0x000fe400000000ff */
[----:B------:R-:W-:-:S03]  /*4a00*/  DFMA R28, R8, R28, UR12 ;  /* 0x0000000c081c7e2b */ /* 0x000fc6000800001c */
[----:B------:R-:W-:-:S03]  /*4a10*/  DFMA R24, R10, R24, 1 ;  /* 0x3ff000000a18742b */ /* 0x000fc60000000018 */
[----:B------:R-:W-:Y:S02]  /*4a20*/  DFMA R26, R26, R6, R6 ;  /* 0x000000061a1a722b */ /* 0x000fe40000000006 */
[----:B------:R-:W-:Y:S01]  /*4a30*/  DFMA R10, R8, R28, 1 ;  /* 0x3ff00000080a742b */ /* 0x000fe2000000001c */
[----:B------:R-:W-:-:S04]  /*4a40*/  LOP3.LUT R6, R18, 0x1, RZ, 0xc0, !PT ;  /* 0x0000000112067812 */ /* 0x000fc800078ec0ff */
[----:B------:R-:W-:-:S03]  /*4a50*/  ISETP.NE.U32.AND P0, PT, R6, 0x1, PT ;  /* 0x000000010600780c */ /* 0x000fc60003f05070 */
[----:B------:R-:W-:Y:S01]  /*4a60*/  DFMA R10, R8, R10, 1 ;  /* 0x3ff00000080a742b */ /* 0x000fe2000000000a */
[----:B------:R-:W-:Y:S02]  /*4a70*/  FSEL R6, R24, R26, !P0 ;  /* 0x0000001a18067208 */ /* 0x000fe40004000000 */
[----:B------:R-:W-:Y:S02]  /*4a80*/  LOP3.LUT R9, R27, 0x80000000, RZ, 0x3c, !PT ;  /* 0x800000001b097812 */ /* 0x000fe400078e3cff */
[----:B------:R-:W-:Y:S02]  /*4a90*/  FSEL R7, R25, R27, !P0 ;  /* 0x0000001b19077208 */ /* 0x000fe40004000000 */
[----:B------:R-:W-:Y:S02]  /*4aa0*/  FSEL R8, R26, R24, !P0 ;  /* 0x000000181a087208 */ /* 0x000fe40004000000 */
[----:B------:R-:W-:Y:S02]  /*4ab0*/  FSEL R9, R9, R25, !P0 ;  /* 0x0000001909097208 */ /* 0x000fe40004000000 */
[----:B------:R-:W-:-:S02]  /*4ac0*/  FSETP.GEU.AND P0, PT, |R37|, 4.1917929649353027344, PT ;  /* 0x4086232b2500780b */ /* 0x000fc40003f0e200 */
[----:B------:R-:W-:Y:S02]  /*4ad0*/  @P1 LOP3.LUT R27, R7, 0x80000000, RZ, 0x3c, !PT ;  /* 0x80000000071b1812 */ /* 0x000fe400078e3cff */
[----:B------:R-:W-:Y:S02]  /*4ae0*/  @P1 LOP3.LUT R29, R9, 0x80000000, RZ, 0x3c, !PT ;  /* 0x80000000091d1812 */ /* 0x000fe400078e3cff */
[----:B------:R-:W-:Y:S01]  /*4af0*/  LEA R25, R4, R11, 0x14 ;  /* 0x0000000b04197211 */ /* 0x000fe200078ea0ff */
[----:B------:R-:W-:Y:S01]  /*4b00*/  @P1 IMAD.MOV.U32 R7, RZ, RZ, R27 ;  /* 0x000000ffff071224 */ /* 0x000fe200078e001b */
[----:B------:R-:W-:Y:S01]  /*4b10*/  MOV R24, R10 ;  /* 0x0000000a00187202 */ /* 0x000fe20000000f00 */
[----:B------:R-:W-:-:S04]  /*4b20*/  @P1 IMAD.MOV.U32 R9, RZ, RZ, R29 ;  /* 0x000000ffff091224 */ /* 0x000fc800078e001d */
[----:B------:R-:W-:Y:S05]  /*4b30*/  @!P0 BRA `(.L_x_105) ;  /* 0x0000000000308947 */ /* 0x000fea0003800000 */
[----:B------:R-:W-:Y:S01]  /*4b40*/  FSETP.GEU.AND P1, PT, |R37|, 4.2275390625, PT ;  /* 0x408748002500780b */ /* 0x000fe20003f2e200 */
[C---:B------:R-:W-:Y:S02]  /*4b50*/  DADD R24, R36.reuse, +INF ;  /* 0x7ff0000024187429 */ /* 0x040fe40000000000 */
[----:B------:R-:W-:-:S08]  /*4b60*/  DSETP.GEU.AND P0, PT, R36, RZ, PT ;  /* 0x000000ff2400722a */ /* 0x000fd00003f0e000 */
[----:B------:R-:W-:Y:S02]  /*4b70*/  FSEL R24, R24, RZ, P0 ;  /* 0x000000ff18187208 */ /* 0x000fe40000000000 */
[----:B------:R-:W-:Y:S02]  /*4b80*/  @!P1 LEA.HI R5, R4, R4, RZ, 0x1 ;  /* 0x0000000404059211 */ /* 0x000fe400078f08ff */
[----:B------:R-:W-:Y:S02]  /*4b90*/  FSEL R25, R25, RZ, P0 ;  /* 0x000000ff19197208 */ /* 0x000fe40000000000 */
[----:B------:R-:W-:-:S05]  /*4ba0*/  @!P1 SHF.R.S32.HI R5, RZ, 0x1, R5 ;  /* 0x00000001ff059819 */ /* 0x000fca0000011405 */
[----:B------:R-:W-:Y:S02]  /*4bb0*/  @!P1 IMAD.IADD R4, R4, 0x1, -R5 ;  /* 0x0000000104049824 */ /* 0x000fe400078e0a05 */
[----:B------:R-:W-:-:S03]  /*4bc0*/  @!P1 IMAD R11, R5, 0x100000, R11 ;  /* 0x00100000050b9824 */ /* 0x000fc600078e020b */
[----:B------:R-:W-:Y:S02]  /*4bd0*/  @!P1 LEA R5, R4, 0x3ff00000, 0x14 ;  /* 0x3ff0000004059811 */ /* 0x000fe400078ea0ff */
[----:B------:R-:W-:-:S06]  /*4be0*/  @!P1 MOV R4, RZ ;  /* 0x000000ff00049202 */ /* 0x000fcc0000000f00 */
[----:B------:R-:W-:-:S11]  /*4bf0*/  @!P1 DMUL R24, R10, R4 ;  /* 0x000000040a189228 */ /* 0x000fd60000000000 */
.L_x_105:
[----:B------:R-:W-:Y:S05]  /*4c00*/  BSYNC.RECONVERGENT B0 ;  /* 0x0000000000007941 */ /* 0x000fea0003800200 */
.L_x_104:
[C---:B------:R-:W-:Y:S01]  /*4c10*/  DMUL R6, R24.reuse, R6 ;  /* 0x0000000618067228 */ /* 0x040fe20000000000 */
[----:B------:R-:W-:Y:S01]  /*4c20*/  UIADD3 UR6, UPT, UPT, UR6, 0x1, URZ ;  /* 0x0000000106067890 */ /* 0x000fe2000fffe0ff */
[----:B------:R-:W-:Y:S01]  /*4c30*/  DMUL R8, R24, R8 ;  /* 0x0000000818087228 */ /* 0x000fe20000000000 */
[----:B------:R-:W-:Y:S02]  /*4c40*/  VIADD R0, R0, 0x4 ;  /* 0x0000000400007836 */ /* 0x000fe40000000000 */
[----:B------:R-:W-:Y:S01]  /*4c50*/  UISETP.NE.AND UP0, UPT, UR6, URZ, UPT ;  /* 0x000000ff0600728c */ /* 0x000fe2000bf05270 */
[----:B------:R-:W-:Y:S02]  /*4c60*/  VIADD R2, R2, UR10 ;  /* 0x0000000a02027c36 */ /* 0x000fe40008000000 */
[C---:B------:R-:W-:Y:S02]  /*4c70*/  DMUL R4, R16.reuse, -R6 ;  /* 0x8000000610047228 */ /* 0x040fe40000000000 */
[----:B------:R-:W-:-:S06]  /*4c80*/  DMUL R10, R16, R8 ;  /* 0x00000008100a7228 */ /* 0x000fcc0000000000 */
[C---:B------:R-:W-:Y:S02]  /*4c90*/  DFMA R4, R34.reuse, R8, R4 ;  /* 0x000000082204722b */ /* 0x040fe40000000004 */
[----:B------:R-:W-:-:S06]  /*4ca0*/  DFMA R10, R34, R6, R10 ;  /* 0x00000006220a722b */ /* 0x000fcc000000000a */
[----:B-----5:R-:W-:Y:S02]  /*4cb0*/  DADD R12, R12, R4 ;  /* 0x000000000c0c7229 */ /* 0x020fe40000000004 */
[----:B------:R-:W-:-:S07]  /*4cc0*/  DADD R14, R14, R10 ;  /* 0x000000000e0e7229 */ /* 0x000fce000000000a */
[----:B------:R0:W-:Y:S02]  /*4cd0*/  STL.128 [R3], R12 ;  /* 0x0000000c03007387 */ /* 0x0001e40000100c00 */
[----:B0-----:R-:W-:Y:S01]  /*4ce0*/  IADD3 R3, PT, PT, R3, 0x10, RZ ;  /* 0x0000001003037810 */ /* 0x001fe20007ffe0ff */
[----:B------:R-:W-:Y:S06]  /*4cf0*/  BRA.U UP0, `(.L_x_106) ;  /* 0xffffffdd00d47547 */ /* 0x000fec000b83ffff */
[----:B------:R-:W-:Y:S01]  /*4d00*/  VIADD R19, R19, 0x1 ;  /* 0x0000000113137836 */ /* 0x000fe20000000000 */
[----:B------:R-:W-:Y:S06]  /*4d10*/  BRA.U UP1, `(.L_x_107) ;  /* 0xffffffdd01987547 */ /* 0x000fec000b83ffff */
.L_x_86:
[----:B------:R-:W0:Y:S02]  /*4d20*/  LDCU UR4, c[0x3][0x22c4] ;  /* 0x00c45880ff0477ac */ /* 0x000e240008000800 */
[----:B0-----:R-:W-:-:S09]  /*4d30*/  UISETP.NE.AND UP0, UPT, UR4, 0x2, UPT ;  /* 0x000000020400788c */ /* 0x001fd2000bf05270 */
[----:B------:R-:W-:Y:S05]  /*4d40*/  BRA.U UP0, `(.L_x_108) ;  /* 0x00000001002c7547 */ /* 0x000fea000b800000 */
[----:B-12---:R-:W2:Y:S01]  /*4d50*/  LDL.128 R12, [R1+0x100] ;  /* 0x00010000010c7983 */ /* 0x006ea20000100c00 */
[----:B------:R-:W0:Y:S03]  /*4d60*/  LDC.64 R10, c[0x0][0x380] ;  /* 0x0000e000ff0a7b82 */ /* 0x000e260000000a00 */
[----:B------:R-:W2:Y:S01]  /*4d70*/  LDL.128 R4, [R1+0x110] ;  /* 0x0001100001047983 */ /* 0x000ea20000100c00 */
[----:B0-----:R-:W-:Y:S01]  /*4d80*/  IMAD.WIDE.U32 R30, R30, 0x10, R10 ;  /* 0x000000101e1e7825 */ /* 0x001fe200078e000a */
[C---:B--2---:R-:W-:Y:S02]  /*4d90*/  DMUL R2, R14.reuse, R6 ;  /* 0x000000060e027228 */ /* 0x044fe40000000000 */
[----:B------:R-:W-:-:S06]  /*4da0*/  DMUL R8, R14, R4 ;  /* 0x000000040e087228 */ /* 0x000fcc0000000000 */
[C---:B------:R-:W-:Y:S02]  /*4db0*/  DFMA R2, R12.reuse, R4, R2 ;  /* 0x000000040c02722b */ /* 0x040fe40000000002 */
[----:B------:R-:W-:-:S05]  /*4dc0*/  DFMA R8, R12, -R6, R8 ;  /* 0x800000060c08722b */ /* 0x000fca0000000008 */
[----:B------:R-:W-:Y:S04]  /*4dd0*/  REDG.E.ADD.F64.RN.STRONG.GPU desc[UR8][R30.64], R2 ;  /* 0x000000021e0079a6 */ /* 0x000fe8000c12ff08 */
[----:B------:R-:W-:Y:S01]  /*4de0*/  REDG.E.ADD.F64.RN.STRONG.GPU desc[UR8][R30.64+0x8], R8 ;  /* 0x000008081e0079a6 */ /* 0x000fe2000c12ff08 */
[----:B------:R-:W-:Y:S05]  /*4df0*/  EXIT ;  /* 0x000000000000794d */ /* 0x000fea0003800000 */
.L_x_108:
[----:B--2---:R-:W2:Y:S01]  /*4e00*/  LDL.128 R4, [R1+0x100] ;  /* 0x0001000001047983 */ /* 0x004ea20000100c00 */
[----:B------:R-:W0:Y:S02]  /*4e10*/  LDC.64 R2, c[0x0][0x380] ;  /* 0x0000e000ff027b82 */ /* 0x000e240000000a00 */
[----:B0-----:R-:W-:-:S05]  /*4e20*/  IMAD.WIDE.U32 R2, R30, 0x10, R2 ;  /* 0x000000101e027825 */ /* 0x001fca00078e0002 */
[----:B--2---:R-:W-:Y:S04]  /*4e30*/  REDG.E.ADD.F64.RN.STRONG.GPU desc[UR8][R2.64], R4 ;  /* 0x00000004020079a6 */ /* 0x004fe8000c12ff08 */
[----:B------:R-:W-:Y:S01]  /*4e40*/  REDG.E.ADD.F64.RN.STRONG.GPU desc[UR8][R2.64+0x8], R6 ;  /* 0x00000806020079a6 */ /* 0x000fe2000c12ff08 */
[----:B------:R-:W-:Y:S05]  /*4e50*/  EXIT ;  /* 0x000000000000794d */ /* 0x000fea0003800000 */
        .weak           $__internal_3_$__cuda_sm20_dblrcp_rn_slowpath_v3
        .type           $__internal_3_$__cuda_sm20_dblrcp_rn_slowpath_v3,@function
        .size           $__internal_3_$__cuda_sm20_dblrcp_rn_slowpath_v3,($__internal_4_$__cuda_sm20_div_rn_f64_full - $__internal_3_$__cuda_sm20_dblrcp_rn_slowpath_v3)
$__internal_3_$__cuda_sm20_dblrcp_rn_slowpath_v3:
[----:B------:R-:W-:Y:S01]  /*4e60*/  IMAD.MOV.U32 R4, RZ, RZ, R9 ;  /* 0x000000ffff047224 */ /* 0x000fe200078e0009 */
[----:B------:R-:W-:Y:S05]  /*4e70*/  BSSY.RECONVERGENT B1, `(.L_x_109) ;  /* 0x0000024000017945 */ /* 0x000fea0003800200 */
[----:B------:R-:W-:-:S14]  /*4e80*/  DSETP.GTU.AND P0, PT, |R4|, +INF , PT ;  /* 0x7ff000000400742a */ /* 0x000fdc0003f0c200 */
[----:B------:R-:W-:Y:S05]  /*4e90*/  @P0 BRA `(.L_x_110) ;  /* 0x00000000007c0947 */ /* 0x000fea0003800000 */
[----:B------:R-:W-:-:S04]  /*4ea0*/  LOP3.LUT R15, R5, 0x7fffffff, RZ, 0xc0, !PT ;  /* 0x7fffffff050f7812 */ /* 0x000fc800078ec0ff */
[----:B------:R-:W-:-:S04]  /*4eb0*/  IADD3 R9, PT, PT, R15, -0x1, RZ ;  /* 0xffffffff0f097810 */ /* 0x000fc80007ffe0ff */
[----:B------:R-:W-:-:S13]  /*4ec0*/  ISETP.GE.U32.AND P0, PT, R9, 0x7fefffff, PT ;  /* 0x7fefffff0900780c */ /* 0x000fda0003f06070 */
[----:B------:R-:W-:Y:S01]  /*4ed0*/  @P0 LOP3.LUT R13, R5, 0x7ff00000, RZ, 0x3c, !PT ;  /* 0x7ff00000050d0812 */ /* 0x000fe200078e3cff */
[----:B------:R-:W-:Y:S01]  /*4ee0*/  @P0 IMAD.MOV.U32 R12, RZ, RZ, RZ ;  /* 0x000000ffff0c0224 */ /* 0x000fe200078e00ff */
[----:B------:R-:W-:Y:S06]  /*4ef0*/  @P0 BRA `(.L_x_111) ;  /* 0x00000000006c0947 */ /* 0x000fec0003800000 */
[----:B------:R-:W-:-:S13]  /*4f00*/  ISETP.GE.U32.AND P0, PT, R15, 0x1000001, PT ;  /* 0x010000010f00780c */ /* 0x000fda0003f06070 */
[----:B------:R-:W-:Y:S05]  /*4f10*/  @!P0 BRA `(.L_x_112) ;  /* 0x0000000000348947 */ /* 0x000fea0003800000 */
[----:B------:R-:W-:Y:S01]  /*4f20*/  VIADD R13, R5, 0xc0200000 ;  /* 0xc0200000050d7836 */ /* 0x000fe20000000000 */
[----:B------:R-:W-:-:S03]  /*4f30*/  MOV R12, R4 ;  /* 0x00000004000c7202 */ /* 0x000fc60000000f00 */
[----:B------:R-:W0:Y:S03]  /*4f40*/  MUFU.RCP64H R15, R13 ;  /* 0x0000000d000f7308 */ /* 0x000e260000001800 */
        /* <DEDUP_REMOVED lines=10> */
.L_x_112:
[----:B------:R-:W-:Y:S01]  /*4ff0*/  DMUL R4, R4, 8.11296384146066816958e+31 ;  /* 0x4690000004047828 */ /* 0x000fe20000000000 */
[----:B------:R-:W-:-:S05]  /*5000*/  IMAD.MOV.U32 R12, RZ, RZ, R14 ;  /* 0x000000ffff0c7224 */ /* 0x000fca00078e000e */
        /* <DEDUP_REMOVED lines=8> */
.L_x_110:
[----:B------:R-:W-:Y:S01]  /*5090*/  LOP3.LUT R13, R5, 0x80000, RZ, 0xfc, !PT ;  /* 0x00080000050d7812 */ /* 0x000fe200078efcff */
[----:B------:R-:W-:-:S07]  /*50a0*/  IMAD.MOV.U32 R12, RZ, RZ, R4 ;  /* 0x000000ffff0c7224 */ /* 0x000fce00078e0004 */
.L_x_111:
[----:B------:R-:W-:Y:S05]  /*50b0*/  BSYNC.RECONVERGENT B1 ;  /* 0x0000000000017941 */ /* 0x000fea0003800200 */
.L_x_109:
[----:B------:R-:W-:Y:S01]  /*50c0*/  IMAD.MOV.U32 R9, RZ, RZ, 0x0 ;  /* 0x00000000ff097424 */ /* 0x000fe200078e00ff */
[----:B------:R-:W-:Y:S01]  /*50d0*/  MOV R28, R12 ;  /* 0x0000000c001c7202 */ /* 0x000fe20000000f00 */
[----:B------:R-:W-:Y:S02]  /*50e0*/  IMAD.MOV.U32 R29, RZ, RZ, R13 ;  /* 0x000000ffff1d7224 */ /* 0x000fe400078e000d */
[----:B------:R-:W-:Y:S05]  /*50f0*/  RET.REL.NODEC R8 `(_Z16singleScatteringP7double2PKdPKS_S4_S4_S4_S4_S4_S4_S4_S4_S2_S2_S2_) ;  /* 0xffffffac08c07950 */ /* 0x000fea0003c3ffff */
        .weak           $__internal_4_$__cuda_sm20_div_rn_f64_full
        .type           $__internal_4_$__cuda_sm20_div_rn_f64_full,@function
        .size           $__internal_4_$__cuda_sm20_div_rn_f64_full,($__internal_5_$__cuda_sm20_dsqrt_rn_f64_mediumpath_v1 - $__internal_4_$__cuda_sm20_div_rn_f64_full)
$__internal_4_$__cuda_sm20_div_rn_f64_full:
[----:B------:R-:W-:Y:S01]  /*5100*/  IMAD.MOV.U32 R53, RZ, RZ, R5 ;  /* 0x000000ffff357224 */ /* 0x000fe200078e0005 */
[C---:B------:R-:W-:Y:S01]  /*5110*/  FSETP.GEU.AND P0, PT, |R28|.reuse, 1.469367938527859385e-39, PT ;  /* 0x001000001c00780b */ /* 0x040fe20003f0e200 */
[--C-:B------:R-:W-:Y:S01]  /*5120*/  IMAD.MOV.U32 R48, RZ, RZ, R9.reuse ;  /* 0x000000ffff307224 */ /* 0x100fe200078e0009 */
[----:B------:R-:W-:Y:S01]  /*5130*/  MOV R52, R4 ;  /* 0x0000000400347202 */ /* 0x000fe20000000f00 */
[----:B------:R-:W-:Y:S01]  /*5140*/  IMAD.MOV.U32 R50, RZ, RZ, R9 ;  /* 0x000000ffff327224 */ /* 0x000fe200078e0009 */
[----:B------:R-:W-:Y:S01]  /*5150*/  FSETP.GEU.AND P3, PT, |R53|, 1.469367938527859385e-39, PT ;  /* 0x001000003500780b */ /* 0x000fe20003f6e200 */
[----:B------:R-:W-:Y:S01]  /*5160*/  IMAD.MOV.U32 R54, RZ, RZ, 0x1 ;  /* 0x00000001ff367424 */ /* 0x000fe200078e00ff */
[----:B------:R-:W-:Y:S01]  /*5170*/  LOP3.LUT R4, R28, 0x800fffff, RZ, 0xc0, !PT ;  /* 0x800fffff1c047812 */ /* 0x000fe200078ec0ff */
[----:B------:R-:W-:Y:S01]  /*5180*/  BSSY.RECONVERGENT B1, `(.L_x_113) ;  /* 0x0000058000017945 */ /* 0x000fe20003800200 */
[----:B------:R-:W-:Y:S02]  /*5190*/  MOV R49, R28 ;  /* 0x0000001c00317202 */ /* 0x000fe40000000f00 */
[----:B------:R-:W-:-:S02]  /*51a0*/  LOP3.LUT R51, R4, 0x3ff00000, RZ, 0xfc, !PT ;  /* 0x3ff0000004337812 */ /* 0x000fc400078efcff */
[----:B------:R-:W-:Y:S02]  /*51b0*/  LOP3.LUT R5, R53, 0x7ff00000, RZ, 0xc0, !PT ;  /* 0x7ff0000035057812 */ /* 0x000fe400078ec0ff */
[----:B------:R-:W-:Y:S01]  /*51c0*/  @!P0 DMUL R50, R48, 8.98846567431157953865e+307 ;  /* 0x7fe0000030328828 */ /* 0x000fe20000000000 */
[----:B------:R-:W-:Y:S02]  /*51d0*/  LOP3.LUT R9, R28, 0x7ff00000, RZ, 0xc0, !PT ;  /* 0x7ff000001c097812 */ /* 0x000fe400078ec0ff */
[----:B------:R-:W-:Y:S02]  /*51e0*/  @!P3 LOP3.LUT R4, R49, 0x7ff00000, RZ, 0xc0, !PT ;  /* 0x7ff000003104b812 */ /* 0x000fe400078ec0ff */
[C---:B------:R-:W-:Y:S01]  /*51f0*/  ISETP.GE.U32.AND P2, PT, R5.reuse, R9, PT ;  /* 0x000000090500720c */ /* 0x040fe20003f46070 */
[----:B------:R-:W0:Y:S01]  /*5200*/  MUFU.RCP64H R55, R51 ;  /* 0x0000003300377308 */ /* 0x000e220000001800 */
[----:B------:R-:W-:Y:S01]  /*5210*/  @!P3 ISETP.GE.U32.AND P4, PT, R5, R4, PT ;  /* 0x000000040500b20c */ /* 0x000fe20003f86070 */
[----:B------:R-:W-:Y:S01]  /*5220*/  IMAD.MOV.U32 R4, RZ, RZ, 0x1ca00000 ;  /* 0x1ca00000ff047424 */ /* 0x000fe200078e00ff */
[----:B------:R-:W-:-:S02]  /*5230*/  MOV R56, R52 ;  /* 0x0000003400387202 */ /* 0x000fc40000000f00 */
[----:B------:R-:W-:Y:S02]  /*5240*/  @!P0 LOP3.LUT R9, R51, 0x7ff00000, RZ, 0xc0, !PT ;  /* 0x7ff0000033098812 */ /* 0x000fe400078ec0ff */
[C---:B------:R-:W-:Y:S02]  /*5250*/  @!P3 SEL R29, R4.reuse, 0x63400000, !P4 ;  /* 0x63400000041db807 */ /* 0x040fe40006000000 */
[----:B------:R-:W-:Y:S02]  /*5260*/  SEL R28, R4, 0x63400000, !P2 ;  /* 0x63400000041c7807 */ /* 0x000fe40005000000 */
[--C-:B------:R-:W-:Y:S02]  /*5270*/  @!P3 LOP3.LUT R29, R29, 0x80000000, R53.reuse, 0xf8, !PT ;  /* 0x800000001d1db812 */ /* 0x100fe400078ef835 */
[----:B------:R-:W-:Y:S01]  /*5280*/  LOP3.LUT R57, R28, 0x800fffff, R53, 0xf8, !PT ;  /* 0x800fffff1c397812 */ /* 0x000fe200078ef835 */
[----:B------:R-:W-:Y:S01]  /*5290*/  @!P3 IMAD.MOV.U32 R28, RZ, RZ, RZ ;  /* 0x000000ffff1cb224 */ /* 0x000fe200078e00ff */
[----:B------:R-:W-:-:S06]  /*52a0*/  @!P3 LOP3.LUT R29, R29, 0x100000, RZ, 0xfc, !PT ;  /* 0x001000001d1db812 */ /* 0x000fcc00078efcff */
[----:B------:R-:W-:Y:S02]  /*52b0*/  @!P3 DFMA R56, R56, 2, -R28 ;  /* 0x400000003838b82b */ /* 0x000fe4000000081c */
[----:B0-----:R-:W-:-:S08]  /*52c0*/  DFMA R28, R54, -R50, 1 ;  /* 0x3ff00000361c742b */ /* 0x001fd00000000832 */
[----:B------:R-:W-:-:S08]  /*52d0*/  DFMA R28, R28, R28, R28 ;  /* 0x0000001c1c1c722b */ /* 0x000fd0000000001c */
[----:B------:R-:W-:-:S08]  /*52e0*/  DFMA R54, R54, R28, R54 ;  /* 0x0000001c3636722b */ /* 0x000fd00000000036 */
[----:B------:R-:W-:-:S08]  /*52f0*/  DFMA R58, R54, -R50, 1 ;  /* 0x3ff00000363a742b */ /* 0x000fd00000000832 */
[----:B------:R-:W-:-:S08]  /*5300*/  DFMA R58, R54, R58, R54 ;  /* 0x0000003a363a722b */ /* 0x000fd00000000036 */
[----:B------:R-:W-:-:S08]  /*5310*/  DMUL R28, R58, R56 ;  /* 0x000000383a1c7228 */ /* 0x000fd00000000000 */
[----:B------:R-:W-:-:S08]  /*5320*/  DFMA R54, R28, -R50, R56 ;  /* 0x800000321c36722b */ /* 0x000fd00000000038 */
[----:B------:R-:W-:Y:S01]  /*5330*/  DFMA R54, R58, R54, R28 ;  /* 0x000000363a36722b */ /* 0x000fe2000000001c */
[----:B------:R-:W-:Y:S02]  /*5340*/  MOV R28, R5 ;  /* 0x00000005001c7202 */ /* 0x000fe40000000f00 */
[----:B------:R-:W-:-:S05]  /*5350*/  @!P3 LOP3.LUT R28, R57, 0x7ff00000, RZ, 0xc0, !PT ;  /* 0x7ff00000391cb812 */ /* 0x000fca00078ec0ff */
[----:B------:R-:W-:-:S05]  /*5360*/  VIADD R29, R28, 0xffffffff ;  /* 0xffffffff1c1d7836 */ /* 0x000fca0000000000 */
[----:B------:R-:W-:Y:S01]  /*5370*/  ISETP.GT.U32.AND P0, PT, R29, 0x7feffffe, PT ;  /* 0x7feffffe1d00780c */ /* 0x000fe20003f04070 */
[----:B------:R-:W-:-:S05]  /*5380*/  VIADD R29, R9, 0xffffffff ;  /* 0xffffffff091d7836 */ /* 0x000fca0000000000 */
[----:B------:R-:W-:-:S13]  /*5390*/  ISETP.GT.U32.OR P0, PT, R29, 0x7feffffe, P0 ;  /* 0x7feffffe1d00780c */ /* 0x000fda0000704470 */
[----:B------:R-:W-:Y:S05]  /*53a0*/  @P0 BRA `(.L_x_114) ;  /* 0x0000000000740947 */ /* 0x000fea0003800000 */
[----:B------:R-:W-:Y:S01]  /*53b0*/  LOP3.LUT R9, R49, 0x7ff00000, RZ, 0xc0, !PT ;  /* 0x7ff0000031097812 */ /* 0x000fe200078ec0ff */
[----:B------:R-:W-:-:S03]  /*53c0*/  IMAD.MOV.U32 R28, RZ, RZ, RZ ;  /* 0x000000ffff1c7224 */ /* 0x000fc600078e00ff */
[CC--:B------:R-:W-:Y:S02]  /*53d0*/  ISETP.GE.U32.AND P0, PT, R5.reuse, R9.reuse, PT ;  /* 0x000000090500720c */ /* 0x0c0fe40003f06070 */
[----:B------:R-:W-:Y:S02]  /*53e0*/  VIADDMNMX R5, R5, -R9, 0xb9600000, !PT ;  /* 0xb960000005057446 */ /* 0x000fe40007800909 */
[----:B------:R-:W-:Y:S02]  /*53f0*/  SEL R4, R4, 0x63400000, !P0 ;  /* 0x6340000004047807 */ /* 0x000fe40004000000 */
[----:B------:R-:W-:-:S04]  /*5400*/  VIMNMX R5, PT, PT, R5, 0x46a00000, PT ;  /* 0x46a0000005057848 */ /* 0x000fc80003fe0100 */
[----:B------:R-:W-:-:S05]  /*5410*/  IADD3 R4, PT, PT, -R4, R5, RZ ;  /* 0x0000000504047210 */ /* 0x000fca0007ffe1ff */
[----:B------:R-:W-:-:S06]  /*5420*/  VIADD R29, R4, 0x7fe00000 ;  /* 0x7fe00000041d7836 */ /* 0x000fcc0000000000 */
[----:B------:R-:W-:-:S10]  /*5430*/  DMUL R58, R54, R28 ;  /* 0x0000001c363a7228 */ /* 0x000fd40000000000 */
[----:B------:R-:W-:-:S13]  /*5440*/  FSETP.GTU.AND P0, PT, |R59|, 1.469367938527859385e-39, PT ;  /* 0x001000003b00780b */ /* 0x000fda0003f0c200 */
[----:B------:R-:W-:Y:S05]  /*5450*/  @P0 BRA `(.L_x_115) ;  /* 0x0000000000a80947 */ /* 0x000fea0003800000 */
[----:B------:R-:W-:Y:S01]  /*5460*/  DFMA R50, R54, -R50, R56 ;  /* 0x800000323632722b */ /* 0x000fe20000000038 */
[----:B------:R-:W-:-:S09]  /*5470*/  MOV R48, RZ ;  /* 0x000000ff00307202 */ /* 0x000fd20000000f00 */
[C---:B------:R-:W-:Y:S02]  /*5480*/  FSETP.NEU.AND P0, PT, R51.reuse, RZ, PT ;  /* 0x000000ff3300720b */ /* 0x040fe40003f0d000 */
[----:B------:R-:W-:-:S04]  /*5490*/  LOP3.LUT R5, R51, 0x80000000, R49, 0x48, !PT ;  /* 0x8000000033057812 */ /* 0x000fc800078e4831 */
[----:B------:R-:W-:-:S07]  /*54a0*/  LOP3.LUT R49, R5, R29, RZ, 0xfc, !PT ;  /* 0x0000001d05317212 */ /* 0x000fce00078efcff */
[----:B------:R-:W-:Y:S05]  /*54b0*/  @!P0 BRA `(.L_x_115) ;  /* 0x0000000000908947 */ /* 0x000fea0003800000 */
[----:B------:R-:W-:Y:S01]  /*54c0*/  IMAD.MOV R29, RZ, RZ, -R4 ;  /* 0x000000ffff1d7224 */ /* 0x000fe200078e0a04 */
[----:B------:R-:W-:Y:S01]  /*54d0*/  IADD3 R4, PT, PT, -R4, -0x43300000, RZ ;  /* 0xbcd0000004047810 */ /* 0x000fe20007ffe1ff */
[----:B------:R-:W-:-:S06]  /*54e0*/  IMAD.MOV.U32 R28, RZ, RZ, RZ ;  /* 0x000000ffff1c7224 */ /* 0x000fcc00078e00ff */
[----:B------:R-:W-:Y:S02]  /*54f0*/  DFMA R28, R58, -R28, R54 ;  /* 0x8000001c3a1c722b */ /* 0x000fe40000000036 */
[----:B------:R-:W-:-:S08]  /*5500*/  DMUL.RP R54, R54, R48 ;  /* 0x0000003036367228 */ /* 0x000fd00000008000 */
[----:B------:R-:W-:Y:S02]  /*5510*/  FSETP.NEU.AND P0, PT, |R29|, R4, PT ;  /* 0x000000041d00720b */ /* 0x000fe40003f0d200 */
[----:B------:R-:W-:Y:S02]  /*5520*/  LOP3.LUT R5, R55, R5, RZ, 0x3c, !PT ;  /* 0x0000000537057212 */ /* 0x000fe400078e3cff */
[----:B------:R-:W-:Y:S02]  /*5530*/  FSEL R4, R54, R58, !P0 ;  /* 0x0000003a36047208 */ /* 0x000fe40004000000 */
[----:B------:R-:W-:Y:S02]  /*5540*/  FSEL R5, R5, R59, !P0 ;  /* 0x0000003b05057208 */ /* 0x000fe40004000000 */
[----:B------:R-:W-:-:S03]  /*5550*/  MOV R58, R4 ;  /* 0x00000004003a7202 */ /* 0x000fc60000000f00 */
[----:B------:R-:W-:Y:S01]  /*5560*/  IMAD.MOV.U32 R59, RZ, RZ, R5 ;  /* 0x000000ffff3b7224 */ /* 0x000fe200078e0005 */
[----:B------:R-:W-:Y:S06]  /*5570*/  BRA `(.L_x_115) ;  /* 0x0000000000607947 */ /* 0x000fec0003800000 */
.L_x_114:
[----:B------:R-:W-:-:S14]  /*5580*/  DSETP.NAN.AND P0, PT, R52, R52, PT ;  /* 0x000000343400722a */ /* 0x000fdc0003f08000 */
[----:B------:R-:W-:Y:S05]  /*5590*/  @P0 BRA `(.L_x_116) ;  /* 0x00000000004c0947 */ /* 0x000fea0003800000 */
[----:B------:R-:W-:-:S14]  /*55a0*/  DSETP.NAN.AND P0, PT, R48, R48, PT ;  /* 0x000000303000722a */ /* 0x000fdc0003f08000 */
[----:B------:R-:W-:Y:S05]  /*55b0*/  @P0 BRA `(.L_x_117) ;  /* 0x0000000000340947 */ /* 0x000fea0003800000 */
[----:B------:R-:W-:Y:S01]  /*55c0*/  ISETP.NE.AND P0, PT, R28, R9, PT ;  /* 0x000000091c00720c */ /* 0x000fe20003f05270 */
[----:B------:R-:W-:Y:S01]  /*55d0*/  IMAD.MOV.U32 R58, RZ, RZ, 0x0 ;  /* 0x00000000ff3a7424 */ /* 0x000fe200078e00ff */
[----:B------:R-:W-:-:S11]  /*55e0*/  MOV R59, 0xfff80000 ;  /* 0xfff80000003b7802 */ /* 0x000fd60000000f00 */
[----:B------:R-:W-:Y:S05]  /*55f0*/  @!P0 BRA `(.L_x_115) ;  /* 0x0000000000408947 */ /* 0x000fea0003800000 */
[----:B------:R-:W-:Y:S02]  /*5600*/  ISETP.NE.AND P0, PT, R28, 0x7ff00000, PT ;  /* 0x7ff000001c00780c */ /* 0x000fe40003f05270 */
[----:B------:R-:W-:Y:S02]  /*5610*/  LOP3.LUT R4, R53, 0x80000000, R49, 0x48, !PT ;  /* 0x8000000035047812 */ /* 0x000fe400078e4831 */
[----:B------:R-:W-:-:S13]  /*5620*/  ISETP.EQ.OR P0, PT, R9, RZ, !P0 ;  /* 0x000000ff0900720c */ /* 0x000fda0004702670 */
[----:B------:R-:W-:Y:S01]  /*5630*/  @P0 LOP3.LUT R5, R4, 0x7ff00000, RZ, 0xfc, !PT ;  /* 0x7ff0000004050812 */ /* 0x000fe200078efcff */
[----:B------:R-:W-:Y:S01]  /*5640*/  @!P0 IMAD.MOV.U32 R58, RZ, RZ, RZ ;  /* 0x000000ffff3a8224 */ /* 0x000fe200078e00ff */
[----:B------:R-:W-:Y:S01]  /*5650*/  @P0 MOV R58, RZ ;  /* 0x000000ff003a0202 */ /* 0x000fe20000000f00 */
[----:B------:R-:W-:Y:S02]  /*5660*/  @!P0 IMAD.MOV.U32 R59, RZ, RZ, R4 ;  /* 0x000000ffff3b8224 */ /* 0x000fe400078e0004 */
[----:B------:R-:W-:Y:S01]  /*5670*/  @P0 IMAD.MOV.U32 R59, RZ, RZ, R5 ;  /* 0x000000ffff3b0224 */ /* 0x000fe200078e0005 */
[----:B------:R-:W-:Y:S06]  /*5680*/  BRA `(.L_x_115) ;  /* 0x00000000001c7947 */ /* 0x000fec0003800000 */
.L_x_117:
[----:B------:R-:W-:Y:S01]  /*5690*/  LOP3.LUT R4, R49, 0x80000, RZ, 0xfc, !PT ;  /* 0x0008000031047812 */ /* 0x000fe200078efcff */
[----:B------:R-:W-:-:S03]  /*56a0*/  IMAD.MOV.U32 R58, RZ, RZ, R48 ;  /* 0x000000ffff3a7224 */ /* 0x000fc600078e0030 */
[----:B------:R-:W-:Y:S01]  /*56b0*/  MOV R59, R4 ;  /* 0x00000004003b7202 */ /* 0x000fe20000000f00 */
[----:B------:R-:W-:Y:S06]  /*56c0*/  BRA `(.L_x_115) ;  /* 0x00000000000c7947 */ /* 0x000fec0003800000 */
.L_x_116:
[----:B------:R-:W-:Y:S01]  /*56d0*/  LOP3.LUT R4, R53, 0x80000, RZ, 0xfc, !PT ;  /* 0x0008000035047812 */ /* 0x000fe200078efcff */
[----:B------:R-:W-:-:S04]  /*56e0*/  IMAD.MOV.U32 R58, RZ, RZ, R52 ;  /* 0x000000ffff3a7224 */ /* 0x000fc800078e0034 */
[----:B------:R-:W-:-:S07]  /*56f0*/  IMAD.MOV.U32 R59, RZ, RZ, R4 ;  /* 0x000000ffff3b7224 */ /* 0x000fce00078e0004 */
.L_x_115:
[----:B------:R-:W-:Y:S05]  /*5700*/  BSYNC.RECONVERGENT B1 ;  /* 0x0000000000017941 */ /* 0x000fea0003800200 */
.L_x_113:
[----:B------:R-:W-:Y:S01]  /*5710*/  IMAD.MOV.U32 R9, RZ, RZ, 0x0 ;  /* 0x00000000ff097424 */ /* 0x000fe200078e00ff */
[----:B------:R-:W-:Y:S01]  /*5720*/  MOV R5, R58 ;  /* 0x0000003a00057202 */ /* 0x000fe20000000f00 */
[----:B------:R-:W-:Y:S02]  /*5730*/  IMAD.MOV.U32 R4, RZ, RZ, R59 ;  /* 0x000000ffff047224 */ /* 0x000fe400078e003b */
[----:B------:R-:W-:Y:S05]  /*5740*/  RET.REL.NODEC R8 `(_Z16singleScatteringP7double2PKdPKS_S4_S4_S4_S4_S4_S4_S4_S4_S2_S2_S2_) ;  /* 0xffffffa8082c7950 */ /* 0x000fea0003c3ffff */
        .weak           $__internal_5_$__cuda_sm20_dsqrt_rn_f64_mediumpath_v1
        .type           $__internal_5_$__cuda_sm20_dsqrt_rn_f64_mediumpath_v1,@function
        .size           $__internal_5_$__cuda_sm20_dsqrt_rn_f64_mediumpath_v1,($_Z16singleScatteringP7double2PKdPKS_S4_S4_S4_S4_S4_S4_S4_S4_S2_S2_S2_$__internal_trig_reduction_slowpathd - $__internal_5_$__cuda_sm20_dsqrt_rn_f64_mediumpath_v1)
$__internal_5_$__cuda_sm20_dsqrt_rn_f64_mediumpath_v1:
[----:B------:R-:W-:Y:S01]  /*5750*/  ISETP.GE.U32.AND P0, PT, R38, -0x3400000, PT ;  /* 0xfcc000002600780c */ /* 0x000fe20003f06070 */
[----:B------:R-:W-:Y:S01]  /*5760*/  BSSY.RECONVERGENT B1, `(.L_x_118) ;  /* 0x0000025000017945 */ /* 0x000fe20003800200 */
[----:B------:R-:W-:Y:S01]  /*5770*/  MOV R5, R41 ;  /* 0x0000002900057202 */ /* 0x000fe20000000f00 */
[----:B------:R-:W-:-:S10]  /*5780*/  IMAD.MOV.U32 R38, RZ, RZ, R40 ;  /* 0x000000ffff267224 */ /* 0x000fd400078e0028 */
        /* <DEDUP_REMOVED lines=9> */
.L_x_119:
        /* <DEDUP_REMOVED lines=24> */
.L_x_121:
[----:B------:R-:W-:-:S11]  /*59a0*/  DADD R6, R4, R4 ;  /* 0x0000000004067229 */ /* 0x000fd60000000004 */
.L_x_120:
[----:B------:R-:W-:Y:S05]  /*59b0*/  BSYNC.RECONVERGENT B1 ;  /* 0x0000000000017941 */ /* 0x000fea0003800200 */
.L_x_118:
[----:B------:R-:W-:-:S04]  /*59c0*/  IMAD.MOV.U32 R29, RZ, RZ, 0x0 ;  /* 0x00000000ff1d7424 */ /* 0x000fc800078e00ff */
[----:B------:R-:W-:Y:S05]  /*59d0*/  RET.REL.NODEC R28 `(_Z16singleScatteringP7double2PKdPKS_S4_S4_S4_S4_S4_S4_S4_S4_S2_S2_S2_) ;  /* 0xffffffa41c887950 */ /* 0x000fea0003c3ffff */
        .type           $_Z16singleScatteringP7double2PKdPKS_S4_S4_S4_S4_S4_S4_S4_S4_S2_S2_S2_$__internal_trig_reduction_slowpathd,@function
        .size           $_Z16singleScatteringP7double2PKdPKS_S4_S4_S4_S4_S4_S4_S4_S4_S2_S2_S2_$__internal_trig_reduction_slowpathd,(.L_x_248 - $_Z16singleScatteringP7double2PKdPKS_S4_S4_S4_S4_S4_S4_S4_S4_S2_S2_S2_$__internal_trig_reduction_slowpathd)
$_Z16singleScatteringP7double2PKdPKS_S4_S4_S4_S4_S4_S4_S4_S4_S2_S2_S2_$__internal_trig_reduction_slowpathd:
        /* <DEDUP_REMOVED lines=9> */
[----:B------:R-:W-:Y:S01]  /*5a70*/  MOV R33, R11 ;  /* 0x0000000b00217202 */ /* 0x000fe20000000f00 */
[----:B------:R-:W-:Y:S01]  /*5a80*/  VIADD R11, R1, 0x120 ;  /* 0x00000120010b7836 */ /* 0x000fe20000000000 */
        /* <DEDUP_REMOVED lines=10> */
[----:B------:R-:W-:Y:S01]  /*5b30*/  HFMA2 R18, -RZ, RZ, 0, 0 ;  /* 0x00000000ff127431 */ /* 0x000fe200000001ff */
[----:B------:R-:W-:Y:S01]  /*5b40*/  BSSY.RECONVERGENT B2, `(.L_x_125) ;  /* 0x0000021000027945 */ /* 0x000fe20003800200 */
[----:B------:R-:W-:Y:S01]  /*5b50*/  IMAD.SHL.U32 R25, R25, 0x800, RZ ;  /* 0x0000080019197824 */ /* 0x000fe200078e00ff */
[----:B------:R-:W-:Y:S02]  /*5b60*/  IADD3 R26, PT, PT, RZ, -R7, -R10 ;  /* 0x80000007ff1a7210 */ /* 0x000fe40007ffe80a */
[----:B------:R-:W-:Y:S02]  /*5b70*/  CS2R R38, SRZ ;  /* 0x0000000000267805 */ /* 0x000fe4000001ff00 */
[----:B------:R-:W-:-:S07]  /*5b80*/  LOP3.LUT R29, R29, 0x80000000, RZ, 0xfc, !PT ;  /* 0x800000001d1d7812 */ /* 0x000fce00078efcff */
.L_x_126:
[----:B------:R-:W1:Y:S01]  /*5b90*/  LDC.64 R4, c[0x4][RZ] ;  /* 0x01000000ff047b82 */ /* 0x000e620000000a00 */
[----:B0-----:R-:W-:Y:S02]  /*5ba0*/  R2UR UR12, R8 ;  /* 0x00000000080c72ca */ /* 0x001fe400000e0000 */
[----:B------:R-:W-:Y:S01]  /*5bb0*/  R2UR UR13, R9 ;  /* 0x00000000090d72ca */ /* 0x000fe200000e0000 */
[----:B-1----:R-:W-:-:S12]  /*5bc0*/  IMAD.WIDE R4, R27, 0x8, R4 ;  /* 0x000000081b047825 */ /* 0x002fd800078e0204 */
[----:B------:R-:W2:Y:S01]  /*5bd0*/  LDG.E.64.CONSTANT R4, desc[UR12][R4.64] ;  /* 0x0000000c04047981 */ /* 0x000ea2000c1e9b00 */
[----:B------:R-:W-:Y:S01]  /*5be0*/  IADD3 R26, PT, PT, R26, 0x1, RZ ;  /* 0x000000011a1a7810 */ /* 0x000fe20007ffe0ff */
[----:B------:R-:W-:Y:S02]  /*5bf0*/  VIADD R27, R27, 0x1 ;  /* 0x000000011b1b7836 */ /* 0x000fe40000000000 */
[----:B--2---:R-:W-:-:S04]  /*5c00*/  IMAD.WIDE.U32 R38, P2, R4, R25, R38 ;  /* 0x0000001904267225 */ /* 0x004fc80007840026 */
[----:B------:R-:W-:Y:S02]  /*5c10*/  IMAD R41, R4, R29, RZ ;  /* 0x0000001d04297224 */ /* 0x000fe400078e02ff */
[CC--:B------:R-:W-:Y:S02]  /*5c20*/  IMAD R28, R5.reuse, R25.reuse, RZ ;  /* 0x00000019051c7224 */ /* 0x0c0fe400078e02ff */
[----:B------:R-:W-:Y:S01]  /*5c30*/  IMAD.HI.U32 R43, R5, R25, RZ ;  /* 0x00000019052b7227 */ /* 0x000fe200078e00ff */
[----:B------:R-:W-:-:S03]  /*5c40*/  IADD3 R39, P0, PT, R41, R39, RZ ;  /* 0x0000002729277210 */ /* 0x000fc60007f1e0ff */
[----:B------:R-:W-:Y:S01]  /*5c50*/  IMAD R41, R18, 0x8, R11 ;  /* 0x0000000812297824 */ /* 0x000fe200078e020b */
[----:B------:R-:W-:Y:S01]  /*5c60*/  IADD3 R39, P1, PT, R28, R39, RZ ;  /* 0x000000271c277210 */ /* 0x000fe20007f3e0ff */
[----:B------:R-:W-:Y:S01]  /*5c70*/  IMAD.HI.U32 R28, R4, R29, RZ ;  /* 0x0000001d041c7227 */ /* 0x000fe200078e00ff */
[----:B------:R-:W-:-:S03]  /*5c80*/  IADD3 R18, PT, PT, R18, 0x1, RZ ;  /* 0x0000000112127810 */ /* 0x000fc60007ffe0ff */
[----:B------:R-:W-:Y:S01]  /*5c90*/  IMAD.X R4, RZ, RZ, R28, P2 ;  /* 0x000000ffff047224 */ /* 0x000fe200010e061c */
[----:B------:R0:W-:Y:S01]  /*5ca0*/  STL.64 [R41], R38 ;  /* 0x0000002629007387 */ /* 0x0001e20000100a00 */
[----:B------:R-:W-:-:S03]  /*5cb0*/  IMAD.HI.U32 R28, R5, R29, RZ ;  /* 0x0000001d051c7227 */ /* 0x000fc600078e00ff */
[----:B------:R-:W-:Y:S01]  /*5cc0*/  IADD3.X R4, P0, PT, R43, R4, RZ, P0, !PT ;  /* 0x000000042b047210 */ /* 0x000fe2000071e4ff */
[----:B------:R-:W-:-:S05]  /*5cd0*/  IMAD R5, R5, R29, RZ ;  /* 0x0000001d05057224 */ /* 0x000fca00078e02ff */
[----:B------:R-:W-:Y:S01]  /*5ce0*/  IADD3.X R5, P1, PT, R5, R4, RZ, P1, !PT ;  /* 0x0000000405057210 */ /* 0x000fe20000f3e4ff */
[----:B------:R-:W-:Y:S01]  /*5cf0*/  IMAD.X R4, RZ, RZ, R28, P0 ;  /* 0x000000ffff047224 */ /* 0x000fe200000e061c */
[----:B------:R-:W-:-:S03]  /*5d00*/  ISETP.NE.AND P0, PT, R26, -0xf, PT ;  /* 0xfffffff11a00780c */ /* 0x000fc60003f05270 */
[----:B------:R-:W-:Y:S02]  /*5d10*/  IMAD.X R4, RZ, RZ, R4, P1 ;  /* 0x000000ffff047224 */ /* 0x000fe400008e0604 */
[----:B0-----:R-:W-:-:S03]  /*5d20*/  IMAD.MOV.U32 R38, RZ, RZ, R5 ;  /* 0x000000ffff267224 */ /* 0x001fc600078e0005 */
[----:B------:R-:W-:-:S05]  /*5d30*/  MOV R39, R4 ;  /* 0x0000000400277202 */ /* 0x000fca0000000f00 */
[----:B------:R-:W-:Y:S05]  /*5d40*/  @P0 BRA `(.L_x_126) ;  /* 0xfffffffc00900947 */ /* 0x000fea000383ffff */
[----:B------:R-:W-:Y:S05]  /*5d50*/  BSYNC.RECONVERGENT B2 ;  /* 0x0000000000027941 */ /* 0x000fea0003800200 */
.L_x_125:
[----:B------:R-:W-:-:S07]  /*5d60*/  IMAD.MOV.U32 R27, RZ, RZ, R10 ;  /* 0x000000ffff1b7224 */ /* 0x000fce00078e000a */
.L_x_124:
[----:B------:R-:W-:Y:S05]  /*5d70*/  BSYNC.RECONVERGENT B1 ;  /* 0x0000000000017941 */ /* 0x000fea0003800200 */
.L_x_123:
[----:B------:R-:W-:Y:S01]  /*5d80*/  LOP3.LUT P0, R43, R6, 0x3f, RZ, 0xc0, !PT ;  /* 0x0000003f062b7812 */ /* 0x000fe2000780c0ff */
[----:B------:R-:W-:-:S05]  /*5d90*/  IMAD.IADD R4, R7, 0x1, R27 ;  /* 0x0000000107047824 */ /* 0x000fca00078e021b */
[----:B------:R-:W-:-:S05]  /*5da0*/  LEA R41, R4, R11, 0x3 ;  /* 0x0000000b04297211 */ /* 0x000fca00078e18ff */
        /* <DEDUP_REMOVED lines=9> */
[C---:B------:R-:W-:Y:S02]  /*5e40*/  @P0 SHF.R.U64 R27, R4.reuse, 0x1, R5 ;  /* 0x00000001041b0819 */ /* 0x040fe40000001205 */
[CC--:B------:R-:W-:Y:S02]  /*5e50*/  @P0 SHF.L.U32 R18, R4.reuse, R43.reuse, RZ ;  /* 0x0000002b04120219 */ /* 0x0c0fe400000006ff */
[----:B------:R-:W-:Y:S02]  /*5e60*/  @P0 SHF.R.U64 R9, R9, R8, R11 ;  /* 0x0000000809090219 */ /* 0x000fe4000000120b */
[----:B------:R-:W-:-:S02]  /*5e70*/  @P0 SHF.L.U64.HI R25, R4, R43, R5 ;  /* 0x0000002b04190219 */ /* 0x000fc40000010205 */
[-C--:B------:R-:W-:Y:S02]  /*5e80*/  @P0 SHF.R.U32.HI R10, RZ, R8.reuse, R11 ;  /* 0x00000008ff0a0219 */ /* 0x080fe4000001160b */
[----:B----4-:R-:W-:Y:S02]  /*5e90*/  @P0 SHF.L.U32 R11, R6, R43, RZ ;  /* 0x0000002b060b0219 */ /* 0x010fe400000006ff */
[----:B------:R-:W-:Y:S02]  /*5ea0*/  @P0 SHF.R.U64 R26, R27, R8, R29 ;  /* 0x000000081b1a0219 */ /* 0x000fe4000000121d */
[----:B------:R-:W-:Y:S02]  /*5eb0*/  @P0 LOP3.LUT R4, R18, R9, RZ, 0xfc, !PT ;  /* 0x0000000912040212 */ /* 0x000fe400078efcff */
[----:B------:R-:W-:Y:S02]  /*5ec0*/  @P0 LOP3.LUT R5, R25, R10, RZ, 0xfc, !PT ;  /* 0x0000000a19050212 */ /* 0x000fe400078efcff */
[----:B------:R-:W-:-:S02]  /*5ed0*/  @P0 SHF.L.U64.HI R9, R6, R43, R7 ;  /* 0x0000002b06090219 */ /* 0x000fc40000010207 */
[----:B------:R-:W-:Y:S01]  /*5ee0*/  @P0 LOP3.LUT R6, R11, R26, RZ, 0xfc, !PT ;  /* 0x0000001a0b060212 */ /* 0x000fe200078efcff */
[C---:B------:R-:W-:Y:S01]  /*5ef0*/  IMAD.SHL.U32 R11, R4.reuse, 0x4, RZ ;  /* 0x00000004040b7824 */ /* 0x040fe200078e00ff */
[----:B------:R-:W-:Y:S02]  /*5f00*/  @P0 SHF.R.U32.HI R8, RZ, R8, R29 ;  /* 0x00000008ff080219 */ /* 0x000fe4000001161d */
[----:B------:R-:W-:Y:S02]  /*5f10*/  SHF.L.U64.HI R27, R4, 0x2, R5 ;  /* 0x00000002041b7819 */ /* 0x000fe40000010205 */
[----:B------:R-:W-:Y:S02]  /*5f20*/  @P0 LOP3.LUT R7, R9, R8, RZ, 0xfc, !PT ;  /* 0x0000000809070212 */ /* 0x000fe400078efcff */
[----:B------:R-:W-:Y:S02]  /*5f30*/  SHF.L.W.U32.HI R5, R5, 0x2, R6 ;  /* 0x0000000205057819 */ /* 0x000fe40000010e06 */
[----:B------:R-:W-:-:S02]  /*5f40*/  IADD3 RZ, P0, PT, RZ, -R11, RZ ;  /* 0x8000000bffff7210 */ /* 0x000fc40007f1e0ff */
[----:B------:R-:W-:Y:S02]  /*5f50*/  LOP3.LUT R4, RZ, R27, RZ, 0x33, !PT ;  /* 0x0000001bff047212 */ /* 0x000fe400078e33ff */
[----:B------:R-:W-:Y:S02]  /*5f60*/  SHF.L.W.U32.HI R6, R6, 0x2, R7 ;  /* 0x0000000206067819 */ /* 0x000fe40000010e07 */
[----:B------:R-:W-:Y:S02]  /*5f70*/  LOP3.LUT R9, RZ, R5, RZ, 0x33, !PT ;  /* 0x00000005ff097212 */ /* 0x000fe400078e33ff */
[----:B------:R-:W-:Y:S02]  /*5f80*/  IADD3.X R8, P0, PT, RZ, R4, RZ, P0, !PT ;  /* 0x00000004ff087210 */ /* 0x000fe4000071e4ff */
[----:B------:R-:W-:Y:S02]  /*5f90*/  LOP3.LUT R10, RZ, R6, RZ, 0x33, !PT ;  /* 0x00000006ff0a7212 */ /* 0x000fe400078e33ff */
[----:B------:R-:W-:-:S02]  /*5fa0*/  IADD3.X R4, P1, PT, RZ, R9, RZ, P0, !PT ;  /* 0x00000009ff047210 */ /* 0x000fc4000073e4ff */
[----:B------:R-:W-:-:S03]  /*5fb0*/  ISETP.GT.U32.AND P2, PT, R5, -0x1, PT ;  /* 0xffffffff0500780c */ /* 0x000fc60003f44070 */
[----:B------:R-:W-:Y:S01]  /*5fc0*/  IMAD.X R9, RZ, RZ, R10, P1 ;  /* 0x000000ffff097224 */ /* 0x000fe200008e060a */
[----:B------:R-:W-:-:S04]  /*5fd0*/  ISETP.GT.AND.EX P0, PT, R6, -0x1, PT, P2 ;  /* 0xffffffff0600780c */ /* 0x000fc80003f04320 */
[----:B------:R-:W-:Y:S02]  /*5fe0*/  SEL R25, R6, R9, P0 ;  /* 0x0000000906197207 */ /* 0x000fe40000000000 */
[----:B------:R-:W-:Y:S02]  /*5ff0*/  SEL R10, R5, R4, P0 ;  /* 0x00000004050a7207 */ /* 0x000fe40000000000 */
[----:B------:R-:W-:Y:S02]  /*6000*/  ISETP.NE.U32.AND P1, PT, R25, RZ, PT ;  /* 0x000000ff1900720c */ /* 0x000fe40003f25070 */
[----:B------:R-:W-:Y:S02]  /*6010*/  SEL R8, R27, R8, P0 ;  /* 0x000000081b087207 */ /* 0x000fe40000000000 */
[----:B------:R-:W-:Y:S01]  /*6020*/  SEL R5, R10, R25, !P1 ;  /* 0x000000190a057207 */ /* 0x000fe20004800000 */
[----:B------:R-:W-:-:S05]  /*6030*/  @!P0 IMAD.MOV R11, RZ, RZ, -R11 ;  /* 0x000000ffff0b8224 */ /* 0x000fca00078e0a0b */
[----:B------:R-:W1:Y:S02]  /*6040*/  FLO.U32 R5, R5 ;  /* 0x0000000500057300 */ /* 0x000e6400000e0000 */
[C---:B-1----:R-:W-:Y:S02]  /*6050*/  IADD3 R9, PT, PT, -R5.reuse, 0x1f, RZ ;  /* 0x0000001f05097810 */ /* 0x042fe40007ffe1ff */
[----:B------:R-:W-:Y:S02]  /*6060*/  IADD3 R4, PT, PT, -R5, 0x3f, RZ ;  /* 0x0000003f05047810 */ /* 0x000fe40007ffe1ff */
[----:B------:R-:W-:-:S04]  /*6070*/  @P1 IADD3 R4, PT, PT, R9, RZ, RZ ;  /* 0x000000ff09041210 */ /* 0x000fc80007ffe0ff */
[----:B------:R-:W-:-:S13]  /*6080*/  ISETP.NE.AND P1, PT, R4, RZ, PT ;  /* 0x000000ff0400720c */ /* 0x000fda0003f25270 */
[----:B0-----:R-:W-:Y:S05]  /*6090*/  @!P1 BRA `(.L_x_128) ;  /* 0x0000000000289947 */ /* 0x001fea0003800000 */
        /* <DEDUP_REMOVED lines=10> */
.L_x_128:
[----:B------:R-:W-:Y:S05]  /*6140*/  BSYNC.RECONVERGENT B1 ;  /* 0x0000000000017941 */ /* 0x000fea0003800200 */
.L_x_127:
[----:B------:R-:W-:Y:S01]  /*6150*/  IMAD.WIDE.U32 R26, R10, 0x2168c235, RZ ;  /* 0x2168c2350a1a7825 */ /* 0x000fe200078e00ff */
[----:B------:R-:W-:Y:S02]  /*6160*/  MOV R9, RZ ;  /* 0x000000ff00097202 */ /* 0x000fe40000000f00 */
[----:B------:R-:W-:Y:S01]  /*6170*/  SHF.R.U32.HI R7, RZ, 0x1e, R7 ;  /* 0x0000001eff077819 */ /* 0x000fe20000011607 */
[----:B------:R-:W-:Y:S01]  /*6180*/  IMAD.MOV.U32 R8, RZ, RZ, R27 ;  /* 0x000000ffff087224 */ /* 0x000fe200078e001b */
[----:B------:R-:W-:Y:S01]  /*6190*/  IADD3 RZ, P1, PT, R26, R26, RZ ;  /* 0x0000001a1aff7210 */ /* 0x000fe20007f3e0ff */
[----:B------:R-:W-:-:S04]  /*61a0*/  IMAD.HI.U32 R5, R25, -0x36f0255e, RZ ;  /* 0xc90fdaa219057827 */ /* 0x000fc800078e00ff */
[----:B------:R-:W-:-:S04]  /*61b0*/  IMAD.WIDE.U32 R8, R10, -0x36f0255e, R8 ;  /* 0xc90fdaa20a087825 */ /* 0x000fc800078e0008 */
[----:B------:R-:W-:-:S04]  /*61c0*/  IMAD.WIDE.U32 R8, P2, R25, 0x2168c235, R8 ;  /* 0x2168c23519087825 */ /* 0x000fc80007840008 */
[----:B------:R-:W-:Y:S01]  /*61d0*/  IMAD R25, R25, -0x36f0255e, RZ ;  /* 0xc90fdaa219197824 */ /* 0x000fe200078e02ff */
[----:B------:R-:W-:Y:S01]  /*61e0*/  IADD3.X RZ, P1, PT, R8, R8, RZ, P1, !PT ;  /* 0x0000000808ff7210 */ /* 0x000fe20000f3e4ff */
[----:B------:R-:W-:-:S03]  /*61f0*/  IMAD.X R5, RZ, RZ, R5, P2 ;  /* 0x000000ffff057224 */ /* 0x000fc600010e0605 */
[----:B------:R-:W-:-:S04]  /*6200*/  IADD3 R9, P2, PT, R25, R9, RZ ;  /* 0x0000000919097210 */ /* 0x000fc80007f5e0ff */
[C---:B------:R-:W-:Y:S01]  /*6210*/  ISETP.GT.U32.AND P3, PT, R9.reuse, RZ, PT ;  /* 0x000000ff0900720c */ /* 0x040fe20003f64070 */
[----:B------:R-:W-:Y:S01]  /*6220*/  IMAD.X R5, RZ, RZ, R5, P2 ;  /* 0x000000ffff057224 */ /* 0x000fe200010e0605 */
[----:B------:R-:W-:-:S04]  /*6230*/  IADD3.X R8, P2, PT, R9, R9, RZ, P1, !PT ;  /* 0x0000000909087210 */ /* 0x000fc80000f5e4ff */
[C---:B------:R-:W-:Y:S02]  /*6240*/  ISETP.GT.AND.EX P1, PT, R5.reuse, RZ, PT, P3 ;  /* 0x000000ff0500720c */ /* 0x040fe40003f24330 */
[----:B------:R-:W-:Y:S02]  /*6250*/  IADD3.X R10, PT, PT, R5, R5, RZ, P2, !PT ;  /* 0x00000005050a7210 */ /* 0x000fe400017fe4ff */
[----:B------:R-:W-:Y:S02]  /*6260*/  SEL R8, R8, R9, P1 ;  /* 0x0000000908087207 */ /* 0x000fe40000800000 */
[----:B------:R-:W-:Y:S02]  /*6270*/  SEL R10, R10, R5, P1 ;  /* 0x000000050a0a7207 */ /* 0x000fe40000800000 */
[----:B------:R-:W-:Y:S02]  /*6280*/  IADD3 R5, P2, PT, R8, 0x1, RZ ;  /* 0x0000000108057810 */ /* 0x000fe40007f5e0ff */
[----:B------:R-:W-:-:S02]  /*6290*/  SEL R9, RZ, 0xffffffff, !P1 ;  /* 0xffffffffff097807 */ /* 0x000fc40004800000 */
[----:B------:R-:W-:Y:S01]  /*62a0*/  LOP3.LUT P1, R33, R33, 0x80000000, RZ, 0xc0, !PT ;  /* 0x8000000021217812 */ /* 0x000fe2000782c0ff */
[----:B------:R-:W-:Y:S02]  /*62b0*/  IMAD.X R8, RZ, RZ, R10, P2 ;  /* 0x000000ffff087224 */ /* 0x000fe400010e060a */
[----:B------:R-:W-:Y:S01]  /*62c0*/  IMAD.IADD R9, R9, 0x1, -R4 ;  /* 0x0000000109097824 */ /* 0x000fe200078e0a04 */
[----:B------:R-:W-:Y:S02]  /*62d0*/  @!P0 LOP3.LUT R33, R33, 0x80000000, RZ, 0x3c, !PT ;  /* 0x8000000021218812 */ /* 0x000fe400078e3cff */
[----:B------:R-:W-:-:S04]  /*62e0*/  SHF.R.U64 R5, R5, 0xa, R8 ;  /* 0x0000000a05057819 */ /* 0x000fc80000001208 */
[----:B------:R-:W-:-:S04]  /*62f0*/  IADD3 R5, P2, PT, R5, 0x1, RZ ;  /* 0x0000000105057810 */ /* 0x000fc80007f5e0ff */
[----:B------:R-:W-:-:S04]  /*6300*/  LEA.HI.X R8, R8, RZ, RZ, 0x16, P2 ;  /* 0x000000ff08087211 */ /* 0x000fc800010fb4ff */
[--C-:B------:R-:W-:Y:S02]  /*6310*/  SHF.R.U64 R4, R5, 0x1, R8.reuse ;  /* 0x0000000105047819 */ /* 0x100fe40000001208 */
[----:B------:R-:W-:Y:S02]  /*6320*/  SHF.L.U32 R5, R9, 0x14, RZ ;  /* 0x0000001409057819 */ /* 0x000fe400000006ff */
[----:B------:R-:W-:Y:S02]  /*6330*/  SHF.R.U32.HI R8, RZ, 0x1, R8 ;  /* 0x00000001ff087819 */ /* 0x000fe40000011608 */
[----:B------:R-:W-:Y:S02]  /*6340*/  IADD3 R25, P2, P3, RZ, RZ, R4 ;  /* 0x000000ffff197210 */ /* 0x000fe40007b5e004 */
[----:B------:R-:W-:Y:S02]  /*6350*/  LEA.HI R4, R6, R7, RZ, 0x1 ;  /* 0x0000000706047211 */ /* 0x000fe400078f08ff */
[----:B------:R-:W-:-:S03]  /*6360*/  IADD3.X R6, PT, PT, R5, 0x3fe00000, R8, P2, P3 ;  /* 0x3fe0000005067810 */ /* 0x000fc600017e6408 */
[----:B------:R-:W-:Y:S01]  /*6370*/  @P1 IMAD.MOV R4, RZ, RZ, -R4 ;  /* 0x000000ffff041224 */ /* 0x000fe200078e0a04 */
[----:B------:R-:W-:-:S07]  /*6380*/  LOP3.LUT R18, R6, R33, RZ, 0xfc, !PT ;  /* 0x0000002106127212 */ /* 0x000fce00078efcff */
.L_x_122:
[----:B------:R-:W-:Y:S01]  /*6390*/  IMAD.MOV.U32 R6, RZ, RZ, R25 ;  /* 0x000000ffff067224 */ /* 0x000fe200078e0019 */
[----:B------:R-:W-:Y:S01]  /*63a0*/  MOV R7, R18 ;  /* 0x0000001200077202 */ /* 0x000fe20000000f00 */
[----:B------:R-:W-:-:S04]  /*63b0*/  IMAD.MOV.U32 R25, RZ, RZ, 0x0 ;  /* 0x00000000ff197424 */ /* 0x000fc800078e00ff */
[----:B------:R-:W-:Y:S05]  /*63c0*/  RET.REL.NODEC R24 `(_Z16singleScatteringP7double2PKdPKS_S4_S4_S4_S4_S4_S4_S4_S4_S2_S2_S2_) ;  /* 0xffffff9c180c7950 */ /* 0x000fea0003c3ffff */
.L_x_129:
        /* <DEDUP_REMOVED lines=11> */
.L_x_248:


//--------------------- .text._Z11integrateElP7double2PKdS2_PKS_S4_S4_S4_ --------------------------
	.section	.text._Z11integrateElP7double2PKdS2_PKS_S4_S4_S4_,"ax",@progbits
	.align	128
        .global         _Z11integrateElP7double2PKdS2_PKS_S4_S4_S4_
        .type           _Z11integrateElP7double2PKdS2_PKS_S4_S4_S4_,@function
        .size           _Z11integrateElP7double2PKdS2_PKS_S4_S4_S4_,(.L_x_252 - _Z11integrateElP7double2PKdS2_PKS_S4_S4_S4_)
        .other          _Z11integrateElP7double2PKdS2_PKS_S4_S4_S4_,@"STO_CUDA_ENTRY STV_DEFAULT"
_Z11integrateElP7double2PKdS2_PKS_S4_S4_S4_:
.text._Z11integrateElP7double2PKdS2_PKS_S4_S4_S4_:
[----:B------:R-:W0:Y:S08]  /*0000*/  LDC R1, c[0x0][0x37c] ;  /* 0x0000df00ff017b82 */ /* 0x000e300000000800 */
[----:B------:R-:W1:Y:S01]  /*0010*/  LDC R6, c[0x3][RZ] ;  /* 0x00c00000ff067b82 */ /* 0x000e620000000800 */
[----:B------:R-:W2:Y:S01]  /*0020*/  S2R R7, SR_TID.X ;  /* 0x0000000000077919 */ /* 0x000ea20000002100 */
[----:B------:R-:W-:-:S02]  /*0030*/  IMAD.MOV.U32 R0, RZ, RZ, 0x804 ;  /* 0x00000804ff007424 */ /* 0x000fc400078e00ff */
[----:B0-----:R-:W-:-:S04]  /*0040*/  VIADD R1, R1, 0xffffff50 ;  /* 0xffffff5001017836 */ /* 0x001fc80000000000 */
[----:B------:R-:W2:Y:S08]  /*0050*/  S2UR UR4, SR_CTAID.X ;  /* 0x00000000000479c3 */ /* 0x000eb00000002500 */
[----:B------:R-:W2:Y:S01]  /*0060*/  LDC R14, c[0x0][0x360] ;  /* 0x0000d800ff0e7b82 */ /* 0x000ea20000000800 */
[----:B-1----:R-:W-:-:S04]  /*0070*/  VIADD R3, R6, 0xffffffff ;  /* 0xffffffff06037836 */ /* 0x002fc80000000000 */
[----:B------:R-:W-:-:S04]  /*0080*/  IMAD R2, R3, 0x4, R0 ;  /* 0x0000000403027824 */ /* 0x000fc800078e0200 */
[----:B------:R-:W0:Y:S01]  /*0090*/  LDC R5, c[0x3][R2] ;  /* 0x00c0000002057b82 */ /* 0x000e220000000800 */
[----:B--2---:R-:W-:-:S05]  /*00a0*/  IMAD R14, R14, UR4, R7 ;  /* 0x000000040e0e7c24 */ /* 0x004fca000f8e0207 */
[----:B0-----:R-:W-:-:S13]  /*00b0*/  ISETP.GE.U32.AND P0, PT, R14, R5, PT ;  /* 0x000000050e00720c */ /* 0x001fda0003f06070 */
[----:B------:R-:W-:Y:S05]  /*00c0*/  @P0 EXIT ;  /* 0x000000000000094d */ /* 0x000fea0003800000 */
[----:B------:R-:W-:Y:S02]  /*00d0*/  ISETP.NE.AND P0, PT, R3, RZ, PT ;  /* 0x000000ff0300720c */ /* 0x000fe40003f05270 */
[----:B------:R-:W-:-:S11]  /*00e0*/  MOV R7, R14 ;  /* 0x0000000e00077202 */ /* 0x000fd60000000f00 */
[----:B------:R-:W-:Y:S05]  /*00f0*/  @!P0 BRA `(.L_x_130) ;  /* 0x0000000c00208947 */ /* 0x000fea0003800000 */
[----:B------:R-:W0:Y:S01]  /*0100*/  LDCU UR4, c[0x3][URZ] ;  /* 0x00c00000ff0477ac */ /* 0x000e220008000800 */
[----:B------:R-:W-:Y:S01]  /*0110*/  VIADD R2, R6, 0xfffffffe ;  /* 0xfffffffe06027836 */ /* 0x000fe20000000000 */
[----:B------:R-:W-:Y:S01]  /*0120*/  LOP3.LUT R19, R3, 0x3, RZ, 0xc0, !PT ;  /* 0x0000000303137812 */ /* 0x000fe200078ec0ff */
[----:B------:R-:W-:Y:S02]  /*0130*/  IMAD.MOV.U32 R4, RZ, RZ, R3 ;  /* 0x000000ffff047224 */ /* 0x000fe400078e0003 */
[----:B------:R-:W-:Y:S01]  /*0140*/  IMAD.MOV.U32 R7, RZ, RZ, R14 ;  /* 0x000000ffff077224 */ /* 0x000fe200078e000e */
[----:B------:R-:W-:Y:S01]  /*0150*/  ISETP.GE.U32.AND P0, PT, R2, 0x3, PT ;  /* 0x000000030200780c */ /* 0x000fe20003f06070 */
[----:B0-----:R-:W-:-:S12]  /*0160*/  IMAD.U32 R8, RZ, RZ, UR4 ;  /* 0x00000004ff087e24 */ /* 0x001fd8000f8e00ff */
[----:B------:R-:W-:Y:S05]  /*0170*/  @!P0 BRA `(.L_x_131) ;  /* 0x0000000400b48947 */ /* 0x000fea0003800000 */
[----:B------:R-:W-:Y:S02]  /*0180*/  LOP3.LUT R4, R3, 0xfffffffc, RZ, 0xc0, !PT ;  /* 0xfffffffc03047812 */ /* 0x000fe400078ec0ff */
[----:B------:R-:W-:-:S03]  /*0190*/  MOV R7, R14 ;  /* 0x0000000e00077202 */ /* 0x000fc60000000f00 */
[----:B------:R-:W-:-:S07]  /*01a0*/  IMAD.MOV R4, RZ, RZ, -R4 ;  /* 0x000000ffff047224 */ /* 0x000fce00078e0a04 */
.L_x_132:
[----:B0-----:R-:W-:Y:S01]  /*01b0*/  IMAD.SHL.U32 R5, R2, 0x4, RZ ;  /* 0x0000000402057824 */ /* 0x001fe200078e00ff */
[----:B------:R-:W-:Y:S01]  /*01c0*/  IADD3 R4, PT, PT, R4, 0x4, RZ ;  /* 0x0000000404047810 */ /* 0x000fe20007ffe0ff */
[----:B------:R-:W-:Y:S02]  /*01d0*/  VIADD R8, R2, 0xffffffff ;  /* 0xffffffff02087836 */ /* 0x000fe40000000000 */
[----:B------:R-:W0:Y:S03]  /*01e0*/  LDC R18, c[0x3][R5+0x804] ;  /* 0x00c2010005127b82 */ /* 0x000e260000000800 */
[C---:B------:R-:W-:Y:S01]  /*01f0*/  SHF.L.U32 R12, R8.reuse, 0x2, RZ ;  /* 0x00000002080c7819 */ /* 0x040fe200000006ff */
[----:B------:R-:W-:-:S05]  /*0200*/  IMAD R8, R8, 0x4, R1 ;  /* 0x0000000408087824 */ /* 0x000fca00078e0201 */
[----:B------:R-:W1:Y:S01]  /*0210*/  LDC R12, c[0x3][R12+0x804] ;  /* 0x00c201000c0c7b82 */ /* 0x000e620000000800 */
[----:B0-----:R-:W0:Y:S01]  /*0220*/  I2F.U32.RP R9, R18 ;  /* 0x0000001200097306 */ /* 0x001e220000209000 */
[----:B------:R-:W-:Y:S01]  /*0230*/  IMAD.MOV R13, RZ, RZ, -R18 ;  /* 0x000000ffff0d7224 */ /* 0x000fe200078e0a12 */
[----:B------:R-:W-:-:S06]  /*0240*/  ISETP.NE.U32.AND P2, PT, R18, RZ, PT ;  /* 0x000000ff1200720c */ /* 0x000fcc0003f45070 */
[----:B0-----:R-:W0:Y:S02]  /*0250*/  MUFU.RCP R9, R9 ;  /* 0x0000000900097308 */ /* 0x001e240000001000 */
[----:B0-----:R-:W-:-:S06]  /*0260*/  VIADD R10, R9, 0xffffffe ;  /* 0x0ffffffe090a7836 */ /* 0x001fcc0000000000 */
[----:B------:R0:W2:Y:S02]  /*0270*/  F2I.FTZ.U32.TRUNC.NTZ R11, R10 ;  /* 0x0000000a000b7305 */ /* 0x0000a4000021f000 */
[----:B0-----:R-:W-:Y:S02]  /*0280*/  IMAD.MOV.U32 R10, RZ, RZ, RZ ;  /* 0x000000ffff0a7224 */ /* 0x001fe400078e00ff */
[----:B--2---:R-:W-:-:S04]  /*0290*/  IMAD R13, R13, R11, RZ ;  /* 0x0000000b0d0d7224 */ /* 0x004fc800078e02ff */
[----:B------:R-:W-:Y:S01]  /*02a0*/  IMAD.HI.U32 R16, R11, R13, R10 ;  /* 0x0000000d0b107227 */ /* 0x000fe200078e000a */
[----:B------:R-:W-:Y:S01]  /*02b0*/  IADD3 R10, PT, PT, R2, -0x2, RZ ;  /* 0xfffffffe020a7810 */ /* 0x000fe20007ffe0ff */
[----:B-1----:R-:W0:Y:S04]  /*02c0*/  I2F.U32.RP R13, R12 ;  /* 0x0000000c000d7306 */ /* 0x002e280000209000 */
[----:B------:R-:W-:-:S04]  /*02d0*/  IMAD.HI.U32 R5, R16, R7, RZ ;  /* 0x0000000710057227 */ /* 0x000fc800078e00ff */
[----:B------:R-:W-:Y:S02]  /*02e0*/  IMAD.MOV R9, RZ, RZ, -R5 ;  /* 0x000000ffff097224 */ /* 0x000fe400078e0a05 */
[----:B------:R-:W-:Y:S02]  /*02f0*/  IMAD.SHL.U32 R11, R10, 0x4, RZ ;  /* 0x000000040a0b7824 */ /* 0x000fe400078e00ff */
[----:B------:R-:W-:Y:S02]  /*0300*/  IMAD R9, R18, R9, R7 ;  /* 0x0000000912097224 */ /* 0x000fe400078e0207 */
[----:B------:R-:W-:Y:S01]  /*0310*/  IMAD R10, R10, 0x4, R1 ;  /* 0x000000040a0a7824 */ /* 0x000fe200078e0201 */
[----:B0-----:R-:W0:Y:S01]  /*0320*/  MUFU.RCP R13, R13 ;  /* 0x0000000d000d7308 */ /* 0x001e220000001000 */
[----:B------:R-:W1:Y:S01]  /*0330*/  LDC R11, c[0x3][R11+0x804] ;  /* 0x00c201000b0b7b82 */ /* 0x000e620000000800 */
[----:B------:R-:W-:-:S13]  /*0340*/  ISETP.GE.U32.AND P0, PT, R9, R18, PT ;  /* 0x000000120900720c */ /* 0x000fda0003f06070 */
[----:B------:R-:W-:Y:S02]  /*0350*/  @P0 IMAD.IADD R9, R9, 0x1, -R18 ;  /* 0x0000000109090824 */ /* 0x000fe400078e0a12 */
[----:B0-----:R-:W-:Y:S02]  /*0360*/  VIADD R16, R13, 0xffffffe ;  /* 0x0ffffffe0d107836 */ /* 0x001fe40000000000 */
[----:B------:R-:W-:Y:S01]  /*0370*/  @P0 VIADD R5, R5, 0x1 ;  /* 0x0000000105050836 */ /* 0x000fe20000000000 */
[----:B------:R-:W-:Y:S01]  /*0380*/  ISETP.GE.U32.AND P1, PT, R9, R18, PT ;  /* 0x000000120900720c */ /* 0x000fe20003f26070 */
[----:B------:R0:W2:Y:S01]  /*0390*/  F2I.FTZ.U32.TRUNC.NTZ R17, R16 ;  /* 0x0000001000117305 */ /* 0x0000a2000021f000 */
[----:B------:R-:W-:Y:S02]  /*03a0*/  IMAD.MOV R9, RZ, RZ, -R12 ;  /* 0x000000ffff097224 */ /* 0x000fe400078e0a0c */
[----:B-1----:R-:W-:Y:S02]  /*03b0*/  IMAD.MOV R21, RZ, RZ, -R11 ;  /* 0x000000ffff157224 */ /* 0x002fe400078e0a0b */
[----:B0-----:R-:W-:-:S07]  /*03c0*/  IMAD.MOV.U32 R16, RZ, RZ, RZ ;  /* 0x000000ffff107224 */ /* 0x001fce00078e00ff */
[----:B------:R-:W-:Y:S02]  /*03d0*/  @P1 IADD3 R5, PT, PT, R5, 0x1, RZ ;  /* 0x0000000105051810 */ /* 0x000fe40007ffe0ff */
[----:B------:R-:W-:Y:S01]  /*03e0*/  @!P2 LOP3.LUT R5, RZ, R18, RZ, 0x33, !PT ;  /* 0x00000012ff05a212 */ /* 0x000fe200078e33ff */
[----:B--2---:R-:W-:Y:S01]  /*03f0*/  IMAD R9, R9, R17, RZ ;  /* 0x0000001109097224 */ /* 0x004fe200078e02ff */
[----:B------:R-:W-:-:S03]  /*0400*/  ISETP.NE.U32.AND P2, PT, R12, RZ, PT ;  /* 0x000000ff0c00720c */ /* 0x000fc60003f45070 */
[----:B------:R-:W-:Y:S02]  /*0410*/  IMAD.MOV R13, RZ, RZ, -R5 ;  /* 0x000000ffff0d7224 */ /* 0x000fe400078e0a05 */
[----:B------:R-:W-:-:S04]  /*0420*/  IMAD.HI.U32 R20, R17, R9, R16 ;  /* 0x0000000911147227 */ /* 0x000fc800078e0010 */
[----:B------:R-:W-:Y:S01]  /*0430*/  IMAD R13, R18, R13, R7 ;  /* 0x0000000d120d7224 */ /* 0x000fe200078e0207 */
[----:B------:R-:W-:Y:S01]  /*0440*/  IADD3 R7, PT, PT, R2, -0x3, RZ ;  /* 0xfffffffd02077810 */ /* 0x000fe20007ffe0ff */
[----:B------:R-:W0:Y:S02]  /*0450*/  I2F.U32.RP R18, R11 ;  /* 0x0000000b00127306 */ /* 0x000e240000209000 */
[----:B------:R-:W-:-:S04]  /*0460*/  IMAD.HI.U32 R9, R20, R13, RZ ;  /* 0x0000000d14097227 */ /* 0x000fc800078e00ff */
[----:B------:R-:W-:Y:S02]  /*0470*/  IMAD.MOV R15, RZ, RZ, -R9 ;  /* 0x000000ffff0f7224 */ /* 0x000fe400078e0a09 */
[----:B------:R-:W-:Y:S02]  /*0480*/  IMAD R7, R7, 0x4, R0 ;  /* 0x0000000407077824 */ /* 0x000fe400078e0200 */
[----:B------:R-:W-:-:S04]  /*0490*/  IMAD R15, R12, R15, R13 ;  /* 0x0000000f0c0f7224 */ /* 0x000fc800078e020d */
[----:B------:R-:W1:Y:S01]  /*04a0*/  LDC R7, c[0x3][R7] ;  /* 0x00c0000007077b82 */ /* 0x000e620000000800 */
[----:B0-----:R-:W0:Y:S01]  /*04b0*/  MUFU.RCP R18, R18 ;  /* 0x0000001200127308 */ /* 0x001e220000001000 */
[----:B------:R-:W-:-:S13]  /*04c0*/  ISETP.GE.U32.AND P0, PT, R15, R12, PT ;  /* 0x0000000c0f00720c */ /* 0x000fda0003f06070 */
[----:B------:R-:W-:Y:S02]  /*04d0*/  @P0 IMAD.IADD R15, R15, 0x1, -R12 ;  /* 0x000000010f0f0824 */ /* 0x000fe400078e0a0c */
        /* <DEDUP_REMOVED lines=12> */
[----:B-1----:R-:W0:Y:S01]  /*05a0*/  I2F.U32.RP R15, R7 ;  /* 0x00000007000f7306 */ /* 0x002e220000209000 */
[----:B------:R-:W-:Y:S02]  /*05b0*/  IMAD.MOV R21, RZ, RZ, -R7 ;  /* 0x000000ffff157224 */ /* 0x000fe400078e0a07 */
[----:B------:R-:W-:-:S04]  /*05c0*/  IMAD.HI.U32 R17, R17, R16, RZ ;  /* 0x0000001011117227 */ /* 0x000fc800078e00ff */
[----:B------:R-:W-:-:S04]  /*05d0*/  IMAD.MOV R12, RZ, RZ, -R17 ;  /* 0x000000ffff0c7224 */ /* 0x000fc800078e0a11 */
[----:B------:R-:W-:Y:S01]  /*05e0*/  IMAD R12, R11, R12, R16 ;  /* 0x0000000c0b0c7224 */ /* 0x000fe200078e0210 */
[----:B0-----:R-:W0:Y:S04]  /*05f0*/  MUFU.RCP R15, R15 ;  /* 0x0000000f000f7308 */ /* 0x001e280000001000 */
[----:B------:R-:W-:-:S13]  /*0600*/  ISETP.GE.U32.AND P0, PT, R12, R11, PT ;  /* 0x0000000b0c00720c */ /* 0x000fda0003f06070 */
[----:B------:R-:W-:Y:S02]  /*0610*/  @P0 IMAD.IADD R12, R12, 0x1, -R11 ;  /* 0x000000010c0c0824 */ /* 0x000fe400078e0a0b */
[----:B------:R-:W-:-:S03]  /*0620*/  @P0 VIADD R17, R17, 0x1 ;  /* 0x0000000111110836 */ /* 0x000fc60000000000 */
[----:B------:R-:W-:Y:S02]  /*0630*/  ISETP.GE.U32.AND P1, PT, R12, R11, PT ;  /* 0x0000000b0c00720c */ /* 0x000fe40003f26070 */
[----:B0-----:R-:W-:-:S04]  /*0640*/  IADD3 R12, PT, PT, R15, 0xffffffe, RZ ;  /* 0x0ffffffe0f0c7810 */ /* 0x001fc80007ffe0ff */
[----:B------:R0:W1:Y:S07]  /*0650*/  F2I.FTZ.U32.TRUNC.NTZ R13, R12 ;  /* 0x0000000c000d7305 */ /* 0x00006e000021f000 */
[----:B------:R-:W-:Y:S01]  /*0660*/  @P1 VIADD R17, R17, 0x1 ;  /* 0x0000000111111836 */ /* 0x000fe20000000000 */
[----:B------:R-:W-:Y:S01]  /*0670*/  @!P2 LOP3.LUT R17, RZ, R11, RZ, 0x33, !PT ;  /* 0x0000000bff11a212 */ /* 0x000fe200078e33ff */
[----:B0-----:R-:W-:Y:S01]  /*0680*/  HFMA2 R12, -RZ, RZ, 0, 0 ;  /* 0x00000000ff0c7431 */ /* 0x001fe200000001ff */
[----:B------:R-:W-:-:S03]  /*0690*/  ISETP.NE.U32.AND P2, PT, R7, RZ, PT ;  /* 0x000000ff0700720c */ /* 0x000fc60003f45070 */
[----:B------:R-:W-:Y:S02]  /*06a0*/  IMAD.MOV R18, RZ, RZ, -R17 ;  /* 0x000000ffff127224 */ /* 0x000fe400078e0a11 */
[----:B-1----:R-:W-:Y:S02]  /*06b0*/  IMAD R15, R21, R13, RZ ;  /* 0x0000000d150f7224 */ /* 0x002fe400078e02ff */
[----:B------:R-:W-:Y:S01]  /*06c0*/  IMAD R18, R11, R18, R16 ;  /* 0x000000120b127224 */ /* 0x000fe200078e0210 */
[----:B------:R-:W-:Y:S01]  /*06d0*/  LEA R16, R2, R1, 0x2 ;  /* 0x0000000102107211 */ /* 0x000fe200078e10ff */
[----:B------:R-:W-:-:S06]  /*06e0*/  IMAD.HI.U32 R13, R13, R15, R12 ;  /* 0x0000000f0d0d7227 */ /* 0x000fcc00078e000c */
[----:B------:R-:W-:-:S04]  /*06f0*/  IMAD.HI.U32 R13, R13, R18, RZ ;  /* 0x000000120d0d7227 */ /* 0x000fc800078e00ff */
[----:B------:R-:W-:-:S04]  /*0700*/  IMAD.MOV R12, RZ, RZ, -R13 ;  /* 0x000000ffff0c7224 */ /* 0x000fc800078e0a0d */
[----:B------:R-:W-:-:S05]  /*0710*/  IMAD R12, R7, R12, R18 ;  /* 0x0000000c070c7224 */ /* 0x000fca00078e0212 */
[----:B------:R-:W-:-:S13]  /*0720*/  ISETP.GE.U32.AND P0, PT, R12, R7, PT ;  /* 0x000000070c00720c */ /* 0x000fda0003f06070 */
[----:B------:R-:W-:Y:S02]  /*0730*/  @P0 IMAD.IADD R12, R12, 0x1, -R7 ;  /* 0x000000010c0c0824 */ /* 0x000fe400078e0a07 */
[----:B------:R-:W-:Y:S01]  /*0740*/  @P0 VIADD R13, R13, 0x1 ;  /* 0x000000010d0d0836 */ /* 0x000fe20000000000 */
[----:B------:R-:W-:Y:S02]  /*0750*/  ISETP.NE.AND P0, PT, R4, RZ, PT ;  /* 0x000000ff0400720c */ /* 0x000fe40003f05270 */
[----:B------:R-:W-:Y:S01]  /*0760*/  ISETP.GE.U32.AND P1, PT, R12, R7, PT ;  /* 0x000000070c00720c */ /* 0x000fe20003f26070 */
[C---:B------:R-:W-:Y:S02]  /*0770*/  VIADD R12, R2.reuse, 0x1 ;  /* 0x00000001020c7836 */ /* 0x040fe40000000000 */
[----:B------:R-:W-:Y:S02]  /*0780*/  VIADD R2, R2, 0xfffffffc ;  /* 0xfffffffc02027836 */ /* 0x000fe40000000000 */
[----:B------:R-:W-:-:S05]  /*0790*/  IMAD R12, R12, 0x4, R1 ;  /* 0x000000040c0c7824 */ /* 0x000fca00078e0201 */
[----:B------:R0:W-:Y:S03]  /*07a0*/  STL [R12], R5 ;  /* 0x000000050c007387 */ /* 0x0001e60000100800 */
[----:B------:R-:W-:Y:S01]  /*07b0*/  @P1 VIADD R13, R13, 0x1 ;  /* 0x000000010d0d1836 */ /* 0x000fe20000000000 */
[----:B------:R-:W-:Y:S01]  /*07c0*/  @!P2 LOP3.LUT R13, RZ, R7, RZ, 0x33, !PT ;  /* 0x00000007ff0da212 */ /* 0x000fe200078e33ff */
[----:B------:R0:W-:Y:S04]  /*07d0*/  STL [R16], R9 ;  /* 0x0000000910007387 */ /* 0x0001e80000100800 */
[----:B------:R0:W-:Y:S01]  /*07e0*/  STL [R8], R17 ;  /* 0x0000001108007387 */ /* 0x0001e20000100800 */
[----:B------:R-:W-:-:S03]  /*07f0*/  IMAD.MOV R11, RZ, RZ, -R13 ;  /* 0x000000ffff0b7224 */ /* 0x000fc600078e0a0d */
[----:B------:R0:W-:Y:S01]  /*0800*/  STL [R10], R13 ;  /* 0x0000000d0a007387 */ /* 0x0001e20000100800 */
[----:B------:R-:W-:Y:S01]  /*0810*/  IMAD R7, R7, R11, R18 ;  /* 0x0000000b07077224 */ /* 0x000fe200078e0212 */
[----:B------:R-:W-:Y:S06]  /*0820*/  @P0 BRA `(.L_x_132) ;  /* 0xfffffff800600947 */ /* 0x000fec000383ffff */
[C---:B------:R-:W-:Y:S02]  /*0830*/  VIADD R4, R2.reuse, 0x1 ;  /* 0x0000000102047836 */ /* 0x040fe40000000000 */
[----:B0-----:R-:W-:-:S07]  /*0840*/  VIADD R8, R2, 0x2 ;  /* 0x0000000202087836 */ /* 0x001fce0000000000 */
.L_x_131:
[----:B------:R-:W-:-:S13]  /*0850*/  ISETP.NE.AND P0, PT, R19, RZ, PT ;  /* 0x000000ff1300720c */ /* 0x000fda0003f05270 */
[----:B------:R-:W-:Y:S05]  /*0860*/  @!P0 BRA `(.L_x_130) ;  /* 0x0000000400448947 */ /* 0x000fea0003800000 */
[----:B------:R-:W-:Y:S02]  /*0870*/  ISETP.NE.AND P1, PT, R19, 0x1, PT ;  /* 0x000000011300780c */ /* 0x000fe40003f25270 */
[----:B------:R-:W-:-:S04]  /*0880*/  LOP3.LUT R2, R3, 0x1, RZ, 0xc0, !PT ;  /* 0x0000000103027812 */ /* 0x000fc800078ec0ff */
[----:B------:R-:W-:-:S07]  /*0890*/  ISETP.NE.U32.AND P0, PT, R2, 0x1, PT ;  /* 0x000000010200780c */ /* 0x000fce0003f05070 */
[----:B------:R-:W-:Y:S06]  /*08a0*/  @!P1 BRA `(.L_x_133) ;  /* 0x0000000000cc9947 */ /* 0x000fec0003800000 */
[----:B------:R-:W-:Y:S01]  /*08b0*/  IADD3 R3, PT, PT, R8, -0x2, RZ ;  /* 0xfffffffe08037810 */ /* 0x000fe20007ffe0ff */
[C---:B------:R-:W-:Y:S02]  /*08c0*/  IMAD R11, R4.reuse, 0x4, R1 ;  /* 0x00000004040b7824 */ /* 0x040fe400078e0201 */
[C---:B------:R-:W-:Y:S02]  /*08d0*/  VIADD R8, R4.reuse, 0xffffffff ;  /* 0xffffffff04087836 */ /* 0x040fe40000000000 */
[--C-:B------:R-:W-:Y:S02]  /*08e0*/  IMAD R5, R3, 0x4, R0.reuse ;  /* 0x0000000403057824 */ /* 0x100fe400078e0200 */
[----:B------:R-:W-:Y:S02]  /*08f0*/  VIADD R4, R4, 0xfffffffe ;  /* 0xfffffffe04047836 */ /* 0x000fe40000000000 */
[----:B------:R-:W0:Y:S02]  /*0900*/  LDC R10, c[0x3][R5] ;  /* 0x00c00000050a7b82 */ /* 0x000e240000000800 */
[----:B------:R-:W-:-:S06]  /*0910*/  IMAD R13, R4, 0x4, R0 ;  /* 0x00000004040d7824 */ /* 0x000fcc00078e0200 */
[----:B------:R-:W1:Y:S01]  /*0920*/  LDC R16, c[0x3][R13] ;  /* 0x00c000000d107b82 */ /* 0x000e620000000800 */
[----:B0-----:R-:W0:Y:S01]  /*0930*/  I2F.U32.RP R9, R10 ;  /* 0x0000000a00097306 */ /* 0x001e220000209000 */
[----:B------:R-:W-:Y:S01]  /*0940*/  IMAD.MOV R5, RZ, RZ, -R10 ;  /* 0x000000ffff057224 */ /* 0x000fe200078e0a0a */
[----:B------:R-:W-:-:S06]  /*0950*/  ISETP.NE.U32.AND P3, PT, R10, RZ, PT ;  /* 0x000000ff0a00720c */ /* 0x000fcc0003f65070 */
[----:B0-----:R-:W0:Y:S02]  /*0960*/  MUFU.RCP R9, R9 ;  /* 0x0000000900097308 */ /* 0x001e240000001000 */
[----:B0-----:R-:W-:Y:S01]  /*0970*/  IADD3 R2, PT, PT, R9, 0xffffffe, RZ ;  /* 0x0ffffffe09027810 */ /* 0x001fe20007ffe0ff */
[----:B-1----:R-:W-:-:S05]  /*0980*/  IMAD.MOV R9, RZ, RZ, -R16 ;  /* 0x000000ffff097224 */ /* 0x002fca00078e0a10 */
        /* <DEDUP_REMOVED lines=28> */
[----:B------:R-:W-:Y:S02]  /*0b50*/  @P1 IMAD.IADD R3, R3, 0x1, -R16 ;  /* 0x0000000103031824 */ /* 0x000fe400078e0a10 */
[----:B------:R-:W-:-:S03]  /*0b60*/  @P1 VIADD R18, R18, 0x1 ;  /* 0x0000000112121836 */ /* 0x000fc60000000000 */
[----:B------:R-:W-:Y:S01]  /*0b70*/  ISETP.GE.U32.AND P2, PT, R3, R16, PT ;  /* 0x000000100300720c */ /* 0x000fe20003f46070 */
[----:B------:R-:W-:-:S12]  /*0b80*/  IMAD R3, R8, 0x4, R1 ;  /* 0x0000000408037824 */ /* 0x000fd800078e0201 */
[----:B------:R-:W-:Y:S02]  /*0b90*/  @P2 IADD3 R18, PT, PT, R18, 0x1, RZ ;  /* 0x0000000112122810 */ /* 0x000fe40007ffe0ff */
[----:B------:R-:W-:-:S05]  /*0ba0*/  @!P3 LOP3.LUT R18, RZ, R16, RZ, 0x33, !PT ;  /* 0x00000010ff12b212 */ /* 0x000fca00078e33ff */
[----:B------:R0:W-:Y:S01]  /*0bb0*/  STL [R3], R18 ;  /* 0x0000001203007387 */ /* 0x0001e20000100800 */
[----:B------:R-:W-:-:S04]  /*0bc0*/  IMAD.MOV R2, RZ, RZ, -R18 ;  /* 0x000000ffff027224 */ /* 0x000fc800078e0a12 */
[----:B------:R-:W-:-:S07]  /*0bd0*/  IMAD R7, R16, R2, R7 ;  /* 0x0000000210077224 */ /* 0x000fce00078e0207 */
.L_x_133:
[----:B------:R-:W-:Y:S05]  /*0be0*/  @P0 BRA `(.L_x_130) ;  /* 0x0000000000640947 */ /* 0x000fea0003800000 */
[----:B0-----:R-:W-:-:S04]  /*0bf0*/  VIADD R3, R8, 0xfffffffe ;  /* 0xfffffffe08037836 */ /* 0x001fc80000000000 */
[----:B------:R-:W-:-:S06]  /*0c00*/  IMAD R0, R3, 0x4, R0 ;  /* 0x0000000403007824 */ /* 0x000fcc00078e0200 */
[----:B------:R-:W0:Y:S02]  /*0c10*/  LDC R0, c[0x3][R0] ;  /* 0x00c0000000007b82 */ /* 0x000e240000000800 */
[----:B0-----:R-:W0:Y:S01]  /*0c20*/  I2F.U32.RP R5, R0 ;  /* 0x0000000000057306 */ /* 0x001e220000209000 */
[----:B------:R-:W-:Y:S01]  /*0c30*/  IMAD.MOV R9, RZ, RZ, -R0 ;  /* 0x000000ffff097224 */ /* 0x000fe200078e0a00 */
[----:B------:R-:W-:-:S06]  /*0c40*/  ISETP.NE.U32.AND P2, PT, R0, RZ, PT ;  /* 0x000000ff0000720c */ /* 0x000fcc0003f45070 */
[----:B0-----:R-:W0:Y:S02]  /*0c50*/  MUFU.RCP R5, R5 ;  /* 0x0000000500057308 */ /* 0x001e240000001000 */
[----:B0-----:R-:W-:-:S06]  /*0c60*/  IADD3 R2, PT, PT, R5, 0xffffffe, RZ ;  /* 0x0ffffffe05027810 */ /* 0x001fcc0007ffe0ff */
[----:B------:R0:W1:Y:S02]  /*0c70*/  F2I.FTZ.U32.TRUNC.NTZ R3, R2 ;  /* 0x0000000200037305 */ /* 0x000064000021f000 */
[----:B0-----:R-:W-:Y:S02]  /*0c80*/  IMAD.MOV.U32 R2, RZ, RZ, RZ ;  /* 0x000000ffff027224 */ /* 0x001fe400078e00ff */
[----:B-1----:R-:W-:-:S04]  /*0c90*/  IMAD R9, R9, R3, RZ ;  /* 0x0000000309097224 */ /* 0x002fc800078e02ff */
[----:B------:R-:W-:-:S06]  /*0ca0*/  IMAD.HI.U32 R8, R3, R9, R2 ;  /* 0x0000000903087227 */ /* 0x000fcc00078e0002 */
        /* <DEDUP_REMOVED lines=13> */
.L_x_130:
[----:B------:R-:W2:Y:S01]  /*0d80*/  LDCU UR4, c[0x3][0x804] ;  /* 0x00c10080ff0477ac */ /* 0x000ea20008000800 */
[----:B------:R-:W3:Y:S01]  /*0d90*/  LDCU.64 UR6, c[0x0][0x358] ;  /* 0x00006b00ff0677ac */ /* 0x000ee20008000a00 */
[----:B--2---:R-:W2:Y:S01]  /*0da0*/  I2F.U32.RP R0, UR4 ;  /* 0x0000000400007d06 */ /* 0x004ea20008209000 */
[----:B------:R-:W-:-:S07]  /*0db0*/  ISETP.NE.U32.AND P1, PT, RZ, UR4, PT ;  /* 0x00000004ff007c0c */ /* 0x000fce000bf25070 */
[----:B--2---:R-:W2:Y:S02]  /*0dc0*/  MUFU.RCP R0, R0 ;  /* 0x0000000000007308 */ /* 0x004ea40000001000 */
[----:B--2---:R-:W-:Y:S02]  /*0dd0*/  VIADD R2, R0, 0xffffffe ;  /* 0x0ffffffe00027836 */ /* 0x004fe40000000000 */
[----:B------:R-:W-:-:S04]  /*0de0*/  HFMA2 R0, -RZ, RZ, 0, 0 ;  /* 0x00000000ff007431 */ /* 0x000fc800000001ff */
[----:B01----:R0:W1:Y:S02]  /*0df0*/  F2I.FTZ.U32.TRUNC.NTZ R3, R2 ;  /* 0x0000000200037305 */ /* 0x003064000021f000 */
[----:B0-----:R-:W-:Y:S01]  /*0e00*/  IMAD.MOV.U32 R2, RZ, RZ, RZ ;  /* 0x000000ffff027224 */ /* 0x001fe200078e00ff */
[----:B-1----:R-:W-:-:S05]  /*0e10*/  IADD3 R5, PT, PT, RZ, -R3, RZ ;  /* 0x80000003ff057210 */ /* 0x002fca0007ffe0ff */
[----:B------:R-:W-:-:S04]  /*0e20*/  IMAD R5, R5, UR4, RZ ;  /* 0x0000000405057c24 */ /* 0x000fc8000f8e02ff */
[----:B------:R-:W-:-:S04]  /*0e30*/  IMAD.HI.U32 R4, R3, R5, R2 ;  /* 0x0000000503047227 */ /* 0x000fc800078e0002 */
[----:B------:R-:W-:Y:S02]  /*0e40*/  IMAD.MOV.U32 R5, RZ, RZ, RZ ;  /* 0x000000ffff057224 */ /* 0x000fe400078e00ff */
[----:B------:R-:W-:-:S04]  /*0e50*/  IMAD.HI.U32 R4, R4, R7, RZ ;  /* 0x0000000704047227 */ /* 0x000fc800078e00ff */
[----:B------:R-:W-:Y:S02]  /*0e60*/  IMAD.MOV R4, RZ, RZ, -R4 ;  /* 0x000000ffff047224 */ /* 0x000fe400078e0a04 */
[----:B------:R-:W-:Y:S02]  /*0e70*/  IMAD.MOV.U32 R3, RZ, RZ, RZ ;  /* 0x000000ffff037224 */ /* 0x000fe400078e00ff */
[----:B------:R-:W-:-:S05]  /*0e80*/  IMAD R4, R4, UR4, R7 ;  /* 0x0000000404047c24 */ /* 0x000fca000f8e0207 */
[----:B------:R-:W-:-:S13]  /*0e90*/  ISETP.GE.U32.AND P0, PT, R4, UR4, PT ;  /* 0x0000000404007c0c */ /* 0x000fda000bf06070 */
[----:B------:R-:W-:-:S05]  /*0ea0*/  @P0 VIADD R4, R4, -UR4 ;  /* 0x8000000404040c36 */ /* 0x000fca0008000000 */
[----:B------:R-:W-:-:S13]  /*0eb0*/  ISETP.GE.U32.AND P0, PT, R4, UR4, PT ;  /* 0x0000000404007c0c */ /* 0x000fda000bf06070 */
[----:B------:R-:W-:Y:S01]  /*0ec0*/  @P0 VIADD R4, R4, -UR4 ;  /* 0x8000000404040c36 */ /* 0x000fe20008000000 */
[----:B------:R-:W-:Y:S02]  /*0ed0*/  @!P1 LOP3.LUT R4, RZ, UR4, RZ, 0x33, !PT ;  /* 0x00000004ff049c12 */ /* 0x000fe4000f8e33ff */
[----:B------:R-:W-:-:S03]  /*0ee0*/  ISETP.NE.AND P0, PT, R6, RZ, PT ;  /* 0x000000ff0600720c */ /* 0x000fc60003f05270 */
[----:B------:R0:W-:Y:S10]  /*0ef0*/  STL [R1], R4 ;  /* 0x0000000401007387 */ /* 0x0001f40000100800 */
[----:B0--3--:R-:W-:Y:S05]  /*0f00*/  @!P0 BRA `(.L_x_134) ;  /* 0x0000000400588947 */ /* 0x009fea0003800000 */
[C---:B------:R-:W-:Y:S01]  /*0f10*/  ISETP.GE.U32.AND P0, PT, R6.reuse, 0x4, PT ;  /* 0x000000040600780c */ /* 0x040fe20003f06070 */
[----:B------:R-:W-:Y:S01]  /*0f20*/  IMAD.MOV.U32 R0, RZ, RZ, RZ ;  /* 0x000000ffff007224 */ /* 0x000fe200078e00ff */
[----:B------:R-:W-:Y:S01]  /*0f30*/  LOP3.LUT R13, R6, 0x3, RZ, 0xc0, !PT ;  /* 0x00000003060d7812 */ /* 0x000fe200078ec0ff */
[----:B------:R-:W-:-:S03]  /*0f40*/  IMAD.MOV.U32 R12, RZ, RZ, RZ ;  /* 0x000000ffff0c7224 */ /* 0x000fc600078e00ff */
[----:B------:R-:W-:-:S07]  /*0f50*/  ISETP.NE.AND P1, PT, R13, RZ, PT ;  /* 0x000000ff0d00720c */ /* 0x000fce0003f25270 */
[----:B------:R-:W-:Y:S06]  /*0f60*/  @!P0 BRA `(.L_x_135) ;  /* 0x0000000000b48947 */ /* 0x000fec0003800000 */
[----:B------:R-:W-:Y:S01]  /*0f70*/  LOP3.LUT R12, R6, 0xfffffffc, RZ, 0xc0, !PT ;  /* 0xfffffffc060c7812 */ /* 0x000fe200078ec0ff */
[----:B------:R-:W-:Y:S01]  /*0f80*/  IMAD.MOV.U32 R4, RZ, RZ, R1 ;  /* 0x000000ffff047224 */ /* 0x000fe200078e0001 */
[----:B------:R-:W-:Y:S01]  /*0f90*/  MOV R0, RZ ;  /* 0x000000ff00007202 */ /* 0x000fe20000000f00 */
[----:B------:R-:W-:Y:S01]  /*0fa0*/  IMAD.MOV.U32 R5, RZ, RZ, RZ ;  /* 0x000000ffff057224 */ /* 0x000fe200078e00ff */
[----:B------:R-:W-:Y:S01]  /*0fb0*/  CS2R R2, SRZ ;  /* 0x0000000000027805 */ /* 0x000fe2000001ff00 */
[----:B------:R-:W-:Y:S01]  /*0fc0*/  IMAD.MOV R15, RZ, RZ, -R12 ;  /* 0x000000ffff0f7224 */ /* 0x000fe200078e0a0c */
[----:B------:R-:W-:-:S06]  /*0fd0*/  UMOV UR22, 0x984 ;  /* 0x0000098400167882 */ /* 0x000fcc0000000000 */
.L_x_136:
[----:B------:R0:W2:Y:S01]  /*0fe0*/  LDL.128 R8, [R4] ;  /* 0x0000000004087983 */ /* 0x0000a20000100c00 */
[----:B------:R-:W2:Y:S01]  /*0ff0*/  LDCU UR4, c[0x3][UR22+-0x100] ;  /* 0x00ffe000160477ac */ /* 0x000ea20008000800 */
[----:B------:R-:W-:Y:S01]  /*1000*/  VIADD R15, R15, 0x4 ;  /* 0x000000040f0f7836 */ /* 0x000fe20000000000 */
[----:B------:R-:W1:Y:S04]  /*1010*/  LDCU UR5, c[0x3][UR22+-0x80] ;  /* 0x00fff000160577ac */ /* 0x000e680008000800 */
[----:B------:R-:W-:Y:S01]  /*1020*/  ISETP.NE.AND P0, PT, R15, RZ, PT ;  /* 0x000000ff0f00720c */ /* 0x000fe20003f05270 */
[----:B------:R-:W3:Y:S01]  /*1030*/  LDCU UR8, c[0x3][UR22] ;  /* 0x00c00000160877ac */ /* 0x000ee20008000800 */
[----:B0-----:R-:W-:Y:S01]  /*1040*/  IADD3 R4, PT, PT, R4, 0x10, RZ ;  /* 0x0000001004047810 */ /* 0x001fe20007ffe0ff */
[----:B------:R-:W0:Y:S01]  /*1050*/  LDCU UR9, c[0x3][UR22+0x80] ;  /* 0x00c01000160977ac */ /* 0x000e220008000800 */
[----:B------:R-:W4:Y:S01]  /*1060*/  LDCU UR10, c[0x3][UR22+-0xfc] ;  /* 0x00ffe080160a77ac */ /* 0x000f220008000800 */
[----:B------:R-:W5:Y:S01]  /*1070*/  LDCU UR11, c[0x3][UR22+-0x7c] ;  /* 0x00fff080160b77ac */ /* 0x000f620008000800 */
        /* <DEDUP_REMOVED lines=10> */
[----:B------:R-:W-:Y:S01]  /*1120*/  UIADD3 UR22, UPT, UPT, UR22, 0x10, URZ ;  /* 0x0000001016167890 */ /* 0x000fe2000fffe0ff */
[----:B--2---:R-:W-:-:S02]  /*1130*/  IMAD R16, R8, UR4, R3 ;  /* 0x0000000408107c24 */ /* 0x004fc4000f8e0203 */
[C---:B-1----:R-:W-:Y:S02]  /*1140*/  IMAD R2, R8.reuse, UR5, R2 ;  /* 0x0000000508027c24 */ /* 0x042fe4000f8e0202 */
[C---:B---3--:R-:W-:Y:S02]  /*1150*/  IMAD R18, R8.reuse, UR8, R5 ;  /* 0x0000000808127c24 */ /* 0x048fe4000f8e0205 */
[----:B0-----:R-:W-:Y:S02]  /*1160*/  IMAD R0, R8, UR9, R0 ;  /* 0x0000000908007c24 */ /* 0x001fe4000f8e0200 */
[C---:B----4-:R-:W-:Y:S02]  /*1170*/  IMAD R3, R9.reuse, UR10, R16 ;  /* 0x0000000a09037c24 */ /* 0x050fe4000f8e0210 */
[C---:B-----5:R-:W-:Y:S02]  /*1180*/  IMAD R5, R9.reuse, UR11, R2 ;  /* 0x0000000b09057c24 */ /* 0x060fe4000f8e0202 */
[----:B------:R-:W-:-:S02]  /*1190*/  IMAD R7, R9, UR12, R18 ;  /* 0x0000000c09077c24 */ /* 0x000fc4000f8e0212 */
[----:B------:R-:W-:Y:S02]  /*11a0*/  IMAD R9, R9, UR13, R0 ;  /* 0x0000000d09097c24 */ /* 0x000fe4000f8e0200 */
[C---:B------:R-:W-:Y:S02]  /*11b0*/  IMAD R0, R10.reuse, UR14, R3 ;  /* 0x0000000e0a007c24 */ /* 0x040fe4000f8e0203 */
[C---:B------:R-:W-:Y:S02]  /*11c0*/  IMAD R2, R10.reuse, UR15, R5 ;  /* 0x0000000f0a027c24 */ /* 0x040fe4000f8e0205 */
[C---:B------:R-:W-:Y:S02]  /*11d0*/  IMAD R8, R10.reuse, UR16, R7 ;  /* 0x000000100a087c24 */ /* 0x040fe4000f8e0207 */
[----:B------:R-:W-:Y:S02]  /*11e0*/  IMAD R10, R10, UR17, R9 ;  /* 0x000000110a0a7c24 */ /* 0x000fe4000f8e0209 */
[----:B------:R-:W-:-:S02]  /*11f0*/  IMAD R3, R11, UR18, R0 ;  /* 0x000000120b037c24 */ /* 0x000fc4000f8e0200 */
[C---:B------:R-:W-:Y:S02]  /*1200*/  IMAD R2, R11.reuse, UR19, R2 ;  /* 0x000000130b027c24 */ /* 0x040fe4000f8e0202 */
[C---:B------:R-:W-:Y:S02]  /*1210*/  IMAD R5, R11.reuse, UR20, R8 ;  /* 0x000000140b057c24 */ /* 0x040fe4000f8e0208 */
[----:B------:R-:W-:Y:S01]  /*1220*/  IMAD R0, R11, UR21, R10 ;  /* 0x000000150b007c24 */ /* 0x000fe2000f8e020a */
[----:B------:R-:W-:Y:S06]  /*1230*/  @P0 BRA `(.L_x_136) ;  /* 0xfffffffc00680947 */ /* 0x000fec000383ffff */
.L_x_135:
[----:B------:R-:W-:Y:S05]  /*1240*/  @!P1 BRA `(.L_x_134) ;  /* 0x0000000000889947 */ /* 0x000fea0003800000 */
[----:B------:R-:W-:Y:S02]  /*1250*/  ISETP.NE.AND P0, PT, R13, 0x1, PT ;  /* 0x000000010d00780c */ /* 0x000fe40003f05270 */
[----:B------:R-:W-:-:S04]  /*1260*/  LOP3.LUT R6, R6, 0x1, RZ, 0xc0, !PT ;  /* 0x0000000106067812 */ /* 0x000fc800078ec0ff */
[----:B------:R-:W-:-:S07]  /*1270*/  ISETP.NE.U32.AND P1, PT, R6, 0x1, PT ;  /* 0x000000010600780c */ /* 0x000fce0003f25070 */
[C-C-:B------:R-:W-:Y:S02]  /*1280*/  @P0 IMAD R6, R12.reuse, 0x4, R1.reuse ;  /* 0x000000040c060824 */ /* 0x140fe400078e0201 */
[C---:B------:R-:W-:Y:S02]  /*1290*/  @P0 IMAD.SHL.U32 R4, R12.reuse, 0x4, RZ ;  /* 0x000000040c040824 */ /* 0x040fe400078e00ff */
[----:B------:R-:W-:Y:S02]  /*12a0*/  @P0 VIADD R12, R12, 0x2 ;  /* 0x000000020c0c0836 */ /* 0x000fe40000000000 */
[----:B------:R-:W2:Y:S02]  /*12b0*/  @P0 LDL.64 R6, [R6] ;  /* 0x0000000006060983 */ /* 0x000ea40000100a00 */
[----:B------:R-:W-:-:S05]  /*12c0*/  @!P1 IMAD R10, R12, 0x4, R1 ;  /* 0x000000040c0a9824 */ /* 0x000fca00078e0201 */
[----:B------:R0:W3:Y:S01]  /*12d0*/  @!P1 LDL R20, [R10] ;  /* 0x000000000a149983 */ /* 0x0000e20000100800 */
[----:B------:R-:W2:Y:S01]  /*12e0*/  @P0 LDC R8, c[0x3][R4+0x884] ;  /* 0x00c2210004080b82 */ /* 0x000ea20000000800 */
[----:B------:R-:W-:-:S07]  /*12f0*/  @!P1 SHF.L.U32 R19, R12, 0x2, RZ ;  /* 0x000000020c139819 */ /* 0x000fce00000006ff */
[----:B------:R-:W0:Y:S08]  /*1300*/  @P0 LDC R9, c[0x3][R4+0x904] ;  /* 0x00c2410004090b82 */ /* 0x000e300000000800 */
[----:B------:R-:W1:Y:S08]  /*1310*/  @P0 LDC R11, c[0x3][R4+0x984] ;  /* 0x00c26100040b0b82 */ /* 0x000e700000000800 */
[----:B------:R-:W4:Y:S08]  /*1320*/  @P0 LDC R13, c[0x3][R4+0xa04] ;  /* 0x00c28100040d0b82 */ /* 0x000f300000000800 */
[----:B------:R-:W5:Y:S08]  /*1330*/  @P0 LDC R15, c[0x3][R4+0x888] ;  /* 0x00c22200040f0b82 */ /* 0x000f700000000800 */
[----:B------:R-:W5:Y:S08]  /*1340*/  @P0 LDC R16, c[0x3][R4+0x908] ;  /* 0x00c2420004100b82 */ /* 0x000f700000000800 */
[----:B------:R-:W5:Y:S08]  /*1350*/  @P0 LDC R17, c[0x3][R4+0x988] ;  /* 0x00c2620004110b82 */ /* 0x000f700000000800 */
[----:B------:R-:W5:Y:S08]  /*1360*/  @P0 LDC R18, c[0x3][R4+0xa08] ;  /* 0x00c2820004120b82 */ /* 0x000f700000000800 */
[----:B------:R-:W3:Y:S08]  /*1370*/  @!P1 LDC R21, c[0x3][R19+0x884] ;  /* 0x00c2210013159b82 */ /* 0x000ef00000000800 */
[----:B------:R-:W3:Y:S08]  /*1380*/  @!P1 LDC R23, c[0x3][R19+0x904] ;  /* 0x00c2410013179b82 */ /* 0x000ef00000000800 */
[----:B------:R-:W3:Y:S08]  /*1390*/  @!P1 LDC R22, c[0x3][R19+0x984] ;  /* 0x00c2610013169b82 */ /* 0x000ef00000000800 */
[----:B------:R-:W3:Y:S01]  /*13a0*/  @!P1 LDC R25, c[0x3][R19+0xa04] ;  /* 0x00c2810013199b82 */ /* 0x000ee20000000800 */
[----:B--2---:R-:W-:-:S02]  /*13b0*/  @P0 IMAD R8, R6, R8, R3 ;  /* 0x0000000806080224 */ /* 0x004fc400078e0203 */
[C---:B0-----:R-:W-:Y:S02]  /*13c0*/  @P0 IMAD R10, R6.reuse, R9, R2 ;  /* 0x00000009060a0224 */ /* 0x041fe400078e0202 */
[C---:B-1----:R-:W-:Y:S02]  /*13d0*/  @P0 IMAD R12, R6.reuse, R11, R5 ;  /* 0x0000000b060c0224 */ /* 0x042fe400078e0205 */
[----:B----4-:R-:W-:Y:S02]  /*13e0*/  @P0 IMAD R6, R6, R13, R0 ;  /* 0x0000000d06060224 */ /* 0x010fe400078e0200 */
[-C--:B-----5:R-:W-:Y:S02]  /*13f0*/  @P0 IMAD R3, R15, R7.reuse, R8 ;  /* 0x000000070f030224 */ /* 0x0a0fe400078e0208 */
[-C--:B------:R-:W-:Y:S02]  /*1400*/  @P0 IMAD R2, R16, R7.reuse, R10 ;  /* 0x0000000710020224 */ /* 0x080fe400078e020a */
[----:B------:R-:W-:-:S02]  /*1410*/  @P0 IMAD R5, R17, R7, R12 ;  /* 0x0000000711050224 */ /* 0x000fc400078e020c */
[----:B------:R-:W-:Y:S02]  /*1420*/  @P0 IMAD R0, R18, R7, R6 ;  /* 0x0000000712000224 */ /* 0x000fe400078e0206 */
[C---:B---3--:R-:W-:Y:S02]  /*1430*/  @!P1 IMAD R3, R20.reuse, R21, R3 ;  /* 0x0000001514039224 */ /* 0x048fe400078e0203 */
[C---:B------:R-:W-:Y:S02]  /*1440*/  @!P1 IMAD R2, R20.reuse, R23, R2 ;  /* 0x0000001714029224 */ /* 0x040fe400078e0202 */
[C---:B------:R-:W-:Y:S02]  /*1450*/  @!P1 IMAD R5, R20.reuse, R22, R5 ;  /* 0x0000001614059224 */ /* 0x040fe400078e0205 */
[----:B------:R-:W-:-:S07]  /*1460*/  @!P1 IMAD R0, R20, R25, R0 ;  /* 0x0000001914009224 */ /* 0x000fce00078e0200 */
.L_x_134:
[----:B------:R-:W2:Y:S01]  /*1470*/  LDL R15, [R1+0x8] ;  /* 0x00000800010f7983 */ /* 0x000ea20000100800 */
[----:B------:R-:W2:Y:S08]  /*1480*/  LDC.64 R8, c[0x0][0x390] ;  /* 0x0000e400ff087b82 */ /* 0x000eb00000000a00 */
[----:B------:R-:W0:Y:S01]  /*1490*/  LDC.64 R10, c[0x0][0x388] ;  /* 0x0000e200ff0a7b82 */ /* 0x000e220000000a00 */
[----:B--2---:R-:W-:-:S05]  /*14a0*/  IMAD.WIDE.U32 R8, R15, 0x8, R8 ;  /* 0x000000080f087825 */ /* 0x004fca00078e0008 */
[----:B------:R-:W2:Y:S01]  /*14b0*/  LDG.E.64 R6, desc[UR6][R8.64] ;  /* 0x0000000608067981 */ /* 0x000ea2000c1e1b00 */
[----:B------:R-:W-:Y:S01]  /*14c0*/  IMAD R15, R15, 0x3, RZ ;  /* 0x000000030f0f7824 */ /* 0x000fe200078e02ff */
[----:B------:R-:W-:Y:S03]  /*14d0*/  BSSY.RECONVERGENT B0, `(.L_x_137) ;  /* 0x0000054000007945 */ /* 0x000fe60003800200 */
[----:B0-----:R-:W-:Y:S01]  /*14e0*/  IMAD.WIDE.U32 R10, R15, 0x8, R10 ;  /* 0x000000080f0a7825 */ /* 0x001fe200078e000a */
[----:B--2---:R-:W-:-:S03]  /*14f0*/  ISETP.GT.AND P0, PT, R7, 0xfffff, PT ;  /* 0x000fffff0700780c */ /* 0x004fc60003f04270 */
[--C-:B------:R-:W-:Y:S02]  /*1500*/  IMAD.MOV.U32 R12, RZ, RZ, R6.reuse ;  /* 0x000000ffff0c7224 */ /* 0x100fe400078e0006 */
[----:B------:R-:W-:Y:S02]  /*1510*/  IMAD.MOV.U32 R13, RZ, RZ, R7 ;  /* 0x000000ffff0d7224 */ /* 0x000fe400078e0007 */
[----:B------:R-:W-:-:S06]  /*1520*/  IMAD.MOV.U32 R8, RZ, RZ, R6 ;  /* 0x000000ffff087224 */ /* 0x000fcc00078e0006 */
[----:B------:R-:W-:-:S10]  /*1530*/  @!P0 DMUL R12, R12, 1.80143985094819840000e+16 ;  /* 0x435000000c0c8828 */ /* 0x000fd40000000000 */
[----:B------:R-:W-:Y:S02]  /*1540*/  @!P0 IMAD.MOV.U32 R7, RZ, RZ, R13 ;  /* 0x000000ffff078224 */ /* 0x000fe400078e000d */
[----:B------:R-:W-:Y:S02]  /*1550*/  @!P0 IMAD.MOV.U32 R8, RZ, RZ, R12 ;  /* 0x000000ffff088224 */ /* 0x000fe400078e000c */
[----:B------:R-:W-:-:S05]  /*1560*/  VIADD R4, R7, 0xffffffff ;  /* 0xffffffff07047836 */ /* 0x000fca0000000000 */
[----:B------:R-:W-:Y:S02]  /*1570*/  ISETP.GT.U32.AND P1, PT, R4, 0x7feffffe, PT ;  /* 0x7feffffe0400780c */ /* 0x000fe40003f24070 */
[----:B------:R-:W-:Y:S01]  /*1580*/  MOV R4, 0xfffffc01 ;  /* 0xfffffc0100047802 */ /* 0x000fe20000000f00 */
[----:B------:R-:W-:-:S10]  /*1590*/  @!P0 IMAD.MOV.U32 R4, RZ, RZ, -0x435 ;  /* 0xfffffbcbff048424 */ /* 0x000fd400078e00ff */
[----:B------:R-:W-:Y:S05]  /*15a0*/  @P1 BRA `(.L_x_138) ;  /* 0x0000000400001947 */ /* 0x000fea0003800000 */
[C---:B------:R-:W-:Y:S01]  /*15b0*/  LOP3.LUT R6, R7.reuse, 0xfffff, RZ, 0xc0, !PT ;  /* 0x000fffff07067812 */ /* 0x040fe200078ec0ff */
[----:B------:R-:W-:Y:S01]  /*15c0*/  IMAD.MOV.U32 R12, RZ, RZ, RZ ;  /* 0x000000ffff0c7224 */ /* 0x000fe200078e00ff */
[----:B------:R-:W-:Y:S01]  /*15d0*/  UMOV UR4, 0x3ae80f1e ;  /* 0x3ae80f1e00047882 */ /* 0x000fe20000000000 */
[----:B------:R-:W-:Y:S01]  /*15e0*/  IMAD.MOV.U32 R22, RZ, RZ, -0x748574fc ;  /* 0x8b7a8b04ff167424 */ /* 0x000fe200078e00ff */
[----:B------:R-:W-:Y:S01]  /*15f0*/  LOP3.LUT R9, R6, 0x3ff00000, RZ, 0xfc, !PT ;  /* 0x3ff0000006097812 */ /* 0x000fe200078efcff */
[----:B------:R-:W-:Y:S01]  /*1600*/  IMAD.MOV.U32 R23, RZ, RZ, 0x3ed0ee25 ;  /* 0x3ed0ee25ff177424 */ /* 0x000fe200078e00ff */
[----:B------:R-:W-:Y:S01]  /*1610*/  UMOV UR5, 0x3eb1380b ;  /* 0x3eb1380b00057882 */ /* 0x000fe20000000000 */
[----:B------:R-:W-:Y:S01]  /*1620*/  LEA.HI R4, R7, R4, RZ, 0xc ;  /* 0x0000000407047211 */ /* 0x000fe200078f60ff */
[----:B------:R-:W-:Y:S01]  /*1630*/  UMOV UR8, 0x80000000 ;  /* 0x8000000000087882 */ /* 0x000fe20000000000 */
[----:B------:R-:W-:Y:S01]  /*1640*/  ISETP.GE.U32.AND P0, PT, R9, 0x3ff6a09f, PT ;  /* 0x3ff6a09f0900780c */ /* 0x000fe20003f06070 */
[----:B------:R-:W-:Y:S01]  /*1650*/  UMOV UR9, 0x43300000 ;  /* 0x4330000000097882 */ /* 0x000fe20000000000 */
[----:B------:R-:W-:-:S11]  /*1660*/  MOV R25, 0x43300000 ;  /* 0x4330000000197802 */ /* 0x000fd60000000f00 */
        /* <DEDUP_REMOVED lines=52> */
.L_x_138:
[----:B------:R-:W-:Y:S01]  /*19b0*/  IMAD.MOV.U32 R6, RZ, RZ, 0x0 ;  /* 0x00000000ff067424 */ /* 0x000fe200078e00ff */
[----:B------:R-:W-:Y:S01]  /*19c0*/  LOP3.LUT P0, RZ, R13, 0x7fffffff, RZ, 0xc0, !PT ;  /* 0x7fffffff0dff7812 */ /* 0x000fe2000780c0ff */
[----:B------:R-:W-:-:S06]  /*19d0*/  IMAD.MOV.U32 R7, RZ, RZ, 0x7ff00000 ;  /* 0x7ff00000ff077424 */ /* 0x000fcc00078e00ff */
[----:B------:R-:W-:-:S10]  /*19e0*/  DFMA R6, R12, R6, +INF ;  /* 0x7ff000000c06742b */ /* 0x000fd40000000006 */
[----:B------:R-:W-:Y:S02]  /*19f0*/  FSEL R8, R6, RZ, P0 ;  /* 0x000000ff06087208 */ /* 0x000fe40000000000 */
[----:B------:R-:W-:-:S07]  /*1a00*/  FSEL R9, R7, -QNAN , P0 ;  /* 0xfff0000007097808 */ /* 0x000fce0000000000 */
.L_x_139:
[----:B------:R-:W-:Y:S05]  /*1a10*/  BSYNC.RECONVERGENT B0 ;  /* 0x0000000000007941 */ /* 0x000fea0003800200 */
.L_x_137:
[----:B------:R-:W0:Y:S01]  /*1a20*/  LDCU UR4, c[0x3][0x22c0] ;  /* 0x00c45800ff0477ac */ /* 0x000e220008000800 */
[----:B------:R-:W1:Y:S01]  /*1a30*/  LDC.64 R6, c[0x0][0x380] ;  /* 0x0000e000ff067b82 */ /* 0x000e620000000a00 */
[----:B0-----:R-:W-:Y:S01]  /*1a40*/  UISETP.NE.AND UP0, UPT, UR4, URZ, UPT ;  /* 0x000000ff0400728c */ /* 0x001fe2000bf05270 */
[----:B-1----:R-:W-:-:S08]  /*1a50*/  IMAD.WIDE.U32 R6, R14, 0x10, R6 ;  /* 0x000000100e067825 */ /* 0x002fd000078e0006 */
[----:B------:R-:W-:Y:S05]  /*1a60*/  BRA.U UP0, `(.L_x_140) ;  /* 0x0000000100087547 */ /* 0x000fea000b800000 */
[----:B------:R0:W5:Y:S01]  /*1a70*/  LDG.E.128 R12, desc[UR6][R6.64] ;  /* 0x00000006060c7981 */ /* 0x000162000c1e1d00 */
[----:B------:R-:W-:Y:S05]  /*1a80*/  BRA `(.L_x_141) ;  /* 0x0000002000007947 */ /* 0x000fea0003800000 */
.L_x_140:
[----:B------:R0:W5:Y:S01]  /*1a90*/  LDG.E.128 R12, desc[UR6][R6.64] ;  /* 0x00000006060c7981 */ /* 0x000162000c1e1d00 */
[----:B------:R-:W1:Y:S01]  /*1aa0*/  LDC.64 R16, c[0x0][0x3a8] ;  /* 0x0000ea00ff107b82 */ /* 0x000e620000000a00 */
[----:B------:R-:W-:Y:S01]  /*1ab0*/  UIADD3 UR4, UPT, UPT, -UR4, URZ, URZ ;  /* 0x000000ff04047290 */ /* 0x000fe2000fffe1ff */
[----:B------:R-:W-:Y:S01]  /*1ac0*/  UMOV UR5, 0x21c0 ;  /* 0x000021c000057882 */ /* 0x000fe20000000000 */
[----:B------:R-:W-:Y:S01]  /*1ad0*/  UMOV UR8, 0x1fc0 ;  /* 0x00001fc000087882 */ /* 0x000fe20000000000 */
[----:B------:R-:W-:Y:S01]  /*1ae0*/  UMOV UR9, 0x20c0 ;  /* 0x000020c000097882 */ /* 0x000fe20000000000 */
[----:B01----:R-:W-:-:S08]  /*1af0*/  IMAD.WIDE.U32 R4, R5, 0x10, R16 ;  /* 0x0000001005047825 */ /* 0x003fd000078e0010 */
.L_x_161:
[----:B------:R-:W0:Y:S01]  /*1b00*/  LDC.64 R18, c[0x0][0x3a0] ;  /* 0x0000e800ff127b82 */ /* 0x000e220000000a00 */
[----:B------:R-:W2:Y:S04]  /*1b10*/  LDG.E.64 R32, desc[UR6][R10.64+0x8] ;  /* 0x000008060a207981 */ /* 0x000ea8000c1e1b00 */
[----:B------:R-:W3:Y:S03]  /*1b20*/  LDG.E.64 R30, desc[UR6][R10.64] ;  /* 0x000000060a1e7981 */ /* 0x000ee6000c1e1b00 */
[----:B-1----:R-:W1:Y:S01]  /*1b30*/  LDC.64 R20, c[0x0][0x398] ;  /* 0x0000e600ff147b82 */ /* 0x002e620000000a00 */
[----:B------:R-:W4:Y:S04]  /*1b40*/  LDG.E.64 R28, desc[UR6][R10.64+0x10] ;  /* 0x000010060a1c7981 */ /* 0x000f28000c1e1b00 */
[----:B------:R-:W4:Y:S01]  /*1b50*/  LDG.E.128 R24, desc[UR6][R4.64] ;  /* 0x0000000604187981 */ /* 0x000f22000c1e1d00 */
[----:B0-----:R-:W-:-:S06]  /*1b60*/  IMAD.WIDE.U32 R18, R2, 0x10, R18 ;  /* 0x0000001002127825 */ /* 0x001fcc00078e0012 */
[----:B------:R-:W2:Y:S01]  /*1b70*/  LDG.E.128 R16, desc[UR6][R18.64] ;  /* 0x0000000612107981 */ /* 0x000ea2000c1e1d00 */
[----:B-1----:R-:W-:-:S06]  /*1b80*/  IMAD.WIDE.U32 R20, R3, 0x10, R20 ;  /* 0x0000001003147825 */ /* 0x002fcc00078e0014 */
[----:B------:R-:W3:Y:S01]  /*1b90*/  LDG.E.128 R20, desc[UR6][R20.64] ;  /* 0x0000000614147981 */ /* 0x000ee2000c1e1d00 */
[----:B------:R-:W4:Y:S01]  /*1ba0*/  LDCU.64 UR10, c[0x3][UR9] ;  /* 0x00c00000090a77ac */ /* 0x000f220008000a00 */
[----:B------:R-:W-:Y:S01]  /*1bb0*/  BSSY.RECONVERGENT B0, `(.L_x_142) ;  /* 0x0000027000007945 */ /* 0x000fe20003800200 */
[----:B----4-:R-:W-:Y:S02]  /*1bc0*/  DFMA R24, R28, UR10, R24 ;  /* 0x0000000a1c187c2b */ /* 0x010fe40008000018 */
[----:B--2---:R-:W-:Y:S02]  /*1bd0*/  DFMA R32, R32, UR10, R16 ;  /* 0x0000000a20207c2b */ /* 0x004fe40008000010 */
[----:B---3--:R-:W-:-:S06]  /*1be0*/  DFMA R30, R30, UR10, R20 ;  /* 0x0000000a1e1e7c2b */ /* 0x008fcc0008000014 */
[C---:B------:R-:W-:Y:S02]  /*1bf0*/  DMUL R34, R18.reuse, R32 ;  /* 0x0000002012227228 */ /* 0x040fe40000000000 */
[C-C-:B------:R-:W-:Y:S02]  /*1c00*/  DADD R16, R18.reuse, R32.reuse ;  /* 0x0000000012107229 */ /* 0x140fe40000000020 */
[----:B------:R-:W-:-:S04]  /*1c10*/  DADD R32, -R18, R32 ;  /* 0x0000000012207229 */ /* 0x000fc80000000120 */
[C---:B------:R-:W-:Y:S02]  /*1c20*/  DFMA R34, R22.reuse, R30, R34 ;  /* 0x0000001e1622722b */ /* 0x040fe40000000022 */
[C-C-:B------:R-:W-:Y:S02]  /*1c30*/  DADD R18, R22.reuse, R30.reuse ;  /* 0x0000000016127229 */ /* 0x140fe4000000001e */
[----:B------:R-:W-:Y:S02]  /*1c40*/  DADD R22, -R22, R30 ;  /* 0x0000000016167229 */ /* 0x000fe4000000011e */
[----:B------:R-:W-:Y:S02]  /*1c50*/  DMUL R16, R16, R32 ;  /* 0x0000002010107228 */ /* 0x000fe40000000000 */
[C---:B------:R-:W-:Y:S02]  /*1c60*/  DFMA R34, R26.reuse, R24, R34 ;  /* 0x000000181a22722b */ /* 0x040fe40000000022 */
[----:B------:R-:W-:-:S02]  /*1c70*/  DADD R20, R26, R24 ;  /* 0x000000001a147229 */ /* 0x000fc40000000018 */
[----:B------:R-:W-:Y:S02]  /*1c80*/  DADD R26, -R26, R24 ;  /* 0x000000001a1a7229 */ /* 0x000fe40000000118 */
[----:B------:R-:W-:Y:S02]  /*1c90*/  DFMA R18, R18, R22, R16 ;  /* 0x000000161212722b */ /* 0x000fe40000000010 */
[----:B------:R-:W-:-:S06]  /*1ca0*/  DADD R24, R34, R34 ;  /* 0x0000000022187229 */ /* 0x000fcc0000000022 */
[----:B------:R-:W-:Y:S02]  /*1cb0*/  DFMA R18, R20, R26, R18 ;  /* 0x0000001a1412722b */ /* 0x000fe40000000012 */
        /* <DEDUP_REMOVED lines=12> */
[----:B------:R-:W-:Y:S02]  /*1d80*/  DMUL R22, R32, R34 ;  /* 0x0000002220167228 */ /* 0x000fe40000000000 */
[----:B------:R-:W-:Y:S02]  /*1d90*/  VIADD R21, R35, 0xfff00000 ;  /* 0xfff0000023157836 */ /* 0x000fe40000000000 */
[----:B------:R-:W-:-:S04]  /*1da0*/  IMAD.MOV.U32 R20, RZ, RZ, R34 ;  /* 0x000000ffff147224 */ /* 0x000fc800078e0022 */
[----:B------:R-:W-:-:S08]  /*1db0*/  DFMA R30, R22, -R22, R32 ;  /* 0x80000016161e722b */ /* 0x000fd00000000020 */
[----:B------:R-:W-:Y:S01]  /*1dc0*/  DFMA R26, R30, R20, R22 ;  /* 0x000000141e1a722b */ /* 0x000fe20000000016 */
[----:B------:R-:W-:Y:S10]  /*1dd0*/  @!P0 BRA `(.L_x_143) ;  /* 0x0000000000108947 */ /* 0x000ff40003800000 */
[----:B------:R-:W-:Y:S01]  /*1de0*/  IMAD.MOV.U32 R20, RZ, RZ, R34 ;  /* 0x000000ffff147224 */ /* 0x000fe200078e0022 */
[----:B------:R-:W-:Y:S01]  /*1df0*/  MOV R34, 0x1e20 ;  /* 0x00001e2000227802 */ /* 0x000fe20000000f00 */
[----:B------:R-:W-:-:S07]  /*1e00*/  IMAD.MOV.U32 R17, RZ, RZ, R33 ;  /* 0x000000ffff117224 */ /* 0x000fce00078e0021 */
[----:B-----5:R-:W-:Y:S05]  /*1e10*/  CALL.REL.NOINC `($__internal_8_$__cuda_sm20_dsqrt_rn_f64_mediumpath_v1) ;  /* 0x0000003000d47944 */ /* 0x020fea0003c00000 */
.L_x_143:
[----:B------:R-:W-:Y:S05]  /*1e20*/  BSYNC.RECONVERGENT B0 ;  /* 0x0000000000007941 */ /* 0x000fea0003800200 */
.L_x_142:
        /* <DEDUP_REMOVED lines=13> */
[----:B------:R-:W-:Y:S02]  /*1f00*/  IMAD.MOV.U32 R17, RZ, RZ, R27 ;  /* 0x000000ffff117224 */ /* 0x000fe400078e001b */
[----:B------:R-:W-:-:S07]  /*1f10*/  VIADD R30, R16, 0xfff00000 ;  /* 0xfff00000101e7836 */ /* 0x000fce0000000000 */
[----:B-----5:R-:W-:Y:S05]  /*1f20*/  CALL.REL.NOINC `($__internal_6_$__cuda_sm20_dblrcp_rn_slowpath_v3) ;  /* 0x0000002800807944 */ /* 0x020fea0003c00000 */
[----:B------:R-:W-:Y:S01]  /*1f30*/  IMAD.MOV.U32 R32, RZ, RZ, R16 ;  /* 0x000000ffff207224 */ /* 0x000fe200078e0010 */
[----:B------:R-:W-:-:S07]  /*1f40*/  MOV R33, R17 ;  /* 0x0000001100217202 */ /* 0x000fce0000000f00 */
.L_x_145:
[----:B------:R-:W-:Y:S05]  /*1f50*/  BSYNC.RECONVERGENT B0 ;  /* 0x0000000000007941 */ /* 0x000fea0003800200 */
.L_x_144:
        /* <DEDUP_REMOVED lines=21> */
[----:B------:R-:W-:Y:S01]  /*20b0*/  MOV R34, 0x20e0 ;  /* 0x000020e000227802 */ /* 0x000fe20000000f00 */
[----:B------:R-:W-:-:S07]  /*20c0*/  IMAD.MOV.U32 R17, RZ, RZ, R33 ;  /* 0x000000ffff117224 */ /* 0x000fce00078e0021 */
[----:B-----5:R-:W-:Y:S05]  /*20d0*/  CALL.REL.NOINC `($__internal_8_$__cuda_sm20_dsqrt_rn_f64_mediumpath_v1) ;  /* 0x0000003000247944 */ /* 0x020fea0003c00000 */
.L_x_147:
[----:B------:R-:W-:Y:S05]  /*20e0*/  BSYNC.RECONVERGENT B0 ;  /* 0x0000000000007941 */ /* 0x000fea0003800200 */
.L_x_146:
        /* <DEDUP_REMOVED lines=15> */
[----:B-----5:R-:W-:Y:S05]  /*21e0*/  CALL.REL.NOINC `($__internal_6_$__cuda_sm20_dblrcp_rn_slowpath_v3) ;  /* 0x0000002400d07944 */ /* 0x020fea0003c00000 */
.L_x_149:
[----:B------:R-:W-:Y:S05]  /*21f0*/  BSYNC.RECONVERGENT B0 ;  /* 0x0000000000007941 */ /* 0x000fea0003800200 */
.L_x_148:
[----:B------:R-:W0:Y:S02]  /*2200*/  LDC.64 R20, c[0x0][0x3b0] ;  /* 0x0000ec00ff147b82 */ /* 0x000e240000000a00 */
[----:B0-----:R-:W-:-:S06]  /*2210*/  IMAD.WIDE.U32 R20, R0, 0x10, R20 ;  /* 0x0000001000147825 */ /* 0x001fcc00078e0014 */
[----:B------:R-:W2:Y:S01]  /*2220*/  LDG.E.128 R20, desc[UR6][R20.64] ;  /* 0x0000000614147981 */ /* 0x000ea2000c1e1d00 */
[-C--:B------:R-:W-:Y:S01]  /*2230*/  DMUL R24, R24, R16.reuse ;  /* 0x0000001018187228 */ /* 0x080fe20000000000 */
[----:B------:R-:W-:Y:S01]  /*2240*/  IMAD.MOV.U32 R28, RZ, RZ, 0x0 ;  /* 0x00000000ff1c7424 */ /* 0x000fe200078e00ff */
[----:B------:R-:W-:Y:S01]  /*2250*/  DMUL R18, R18, R16 ;  /* 0x0000001012127228 */ /* 0x000fe20000000000 */
[----:B------:R-:W-:Y:S01]  /*2260*/  IMAD.MOV.U32 R29, RZ, RZ, 0x3fd80000 ;  /* 0x3fd80000ff1d7424 */ /* 0x000fe200078e00ff */
[----:B------:R-:W0:Y:S01]  /*2270*/  LDCU.64 UR10, c[0x3][UR5] ;  /* 0x00c00000050a77ac */ /* 0x000e220008000a00 */
[----:B------:R-:W-:Y:S03]  /*2280*/  BSSY.RECONVERGENT B0, `(.L_x_150) ;  /* 0x000001d000007945 */ /* 0x000fe60003800200 */
[----:B------:R-:W-:-:S08]  /*2290*/  DMUL R32, R24, R24 ;  /* 0x0000001818207228 */ /* 0x000fd00000000000 */
[----:B------:R-:W-:-:S06]  /*22a0*/  DFMA R32, R18, R18, R32 ;  /* 0x000000121220722b */ /* 0x000fcc0000000020 */
[----:B------:R-:W1:Y:S01]  /*22b0*/  MUFU.RSQ64H R17, R33 ;  /* 0x0000002100117308 */ /* 0x000e620000001c00 */
[----:B0-----:R-:W-:-:S03]  /*22c0*/  DADD R30, -R8, UR10 ;  /* 0x0000000a081e7e29 */ /* 0x001fc60008000100 */
[----:B------:R-:W-:-:S05]  /*22d0*/  VIADD R16, R33, 0xfcb00000 ;  /* 0xfcb0000021107836 */ /* 0x000fca0000000000 */
[----:B------:R-:W-:Y:S01]  /*22e0*/  ISETP.GE.U32.AND P0, PT, R16, 0x7ca00000, PT ;  /* 0x7ca000001000780c */ /* 0x000fe20003f06070 */
[----:B-1----:R-:W-:-:S08]  /*22f0*/  DMUL R26, R16, R16 ;  /* 0x00000010101a7228 */ /* 0x002fd00000000000 */
[----:B------:R-:W-:-:S08]  /*2300*/  DFMA R26, R32, -R26, 1 ;  /* 0x3ff00000201a742b */ /* 0x000fd0000000081a */
[----:B------:R-:W-:Y:S02]  /*2310*/  DFMA R28, R26, R28, 0.5 ;  /* 0x3fe000001a1c742b */ /* 0x000fe4000000001c */
[----:B------:R-:W-:-:S08]  /*2320*/  DMUL R26, R16, R26 ;  /* 0x0000001a101a7228 */ /* 0x000fd00000000000 */
[----:B------:R-:W-:-:S08]  /*2330*/  DFMA R28, R28, R26, R16 ;  /* 0x0000001a1c1c722b */ /* 0x000fd00000000010 */
[----:B------:R-:W-:Y:S02]  /*2340*/  DMUL R26, R32, R28 ;  /* 0x0000001c201a7228 */ /* 0x000fe40000000000 */
[----:B--2---:R-:W-:-:S06]  /*2350*/  DADD R38, R20, R30 ;  /* 0x0000000014267229 */ /* 0x004fcc000000001e */
[----:B------:R-:W-:Y:S01]  /*2360*/  DFMA R30, R26, -R26, R32 ;  /* 0x8000001a1a1e722b */ /* 0x000fe20000000020 */
[----:B------:R-:W-:Y:S01]  /*2370*/  IADD3 R21, PT, PT, R29, -0x100000, RZ ;  /* 0xfff000001d157810 */ /* 0x000fe20007ffe0ff */
[----:B------:R-:W-:Y:S01]  /*2380*/  IMAD.MOV.U32 R20, RZ, RZ, R28 ;  /* 0x000000ffff147224 */ /* 0x000fe200078e001c */
[----:B------:R-:W-:Y:S02]  /*2390*/  DADD R40, R24, R22 ;  /* 0x0000000018287229 */ /* 0x000fe40000000016 */
[----:B------:R-:W-:-:S03]  /*23a0*/  DADD R38, R18, R38 ;  /* 0x0000000012267229 */ /* 0x000fc60000000026 */
[----:B------:R-:W-:Y:S01]  /*23b0*/  DFMA R22, R30, R20, R26 ;  /* 0x000000141e16722b */ /* 0x000fe2000000001a */
[----:B------:R-:W-:Y:S10]  /*23c0*/  @!P0 BRA `(.L_x_151) ;  /* 0x0000000000208947 */ /* 0x000ff40003800000 */
[----:B------:R-:W-:Y:S01]  /*23d0*/  IMAD.MOV.U32 R20, RZ, RZ, R28 ;  /* 0x000000ffff147224 */ /* 0x000fe200078e001c */
[----:B------:R-:W-:Y:S01]  /*23e0*/  MOV R23, R27 ;  /* 0x0000001b00177202 */ /* 0x000fe20000000f00 */
[----:B------:R-:W-:Y:S01]  /*23f0*/  IMAD.MOV.U32 R17, RZ, RZ, R33 ;  /* 0x000000ffff117224 */ /* 0x000fe200078e0021 */
[----:B------:R-:W-:Y:S01]  /*2400*/  MOV R34, 0x2430 ;  /* 0x0000243000227802 */ /* 0x000fe20000000f00 */
[----:B------:R-:W-:-:S07]  /*2410*/  IMAD.MOV.U32 R22, RZ, RZ, R26 ;  /* 0x000000ffff167224 */ /* 0x000fce00078e001a */
[----:B-----5:R-:W-:Y:S05]  /*2420*/  CALL.REL.NOINC `($__internal_8_$__cuda_sm20_dsqrt_rn_f64_mediumpath_v1) ;  /* 0x0000002c00507944 */ /* 0x020fea0003c00000 */
[----:B------:R-:W-:Y:S02]  /*2430*/  IMAD.MOV.U32 R22, RZ, RZ, R26 ;  /* 0x000000ffff167224 */ /* 0x000fe400078e001a */
[----:B------:R-:W-:-:S07]  /*2440*/  IMAD.MOV.U32 R23, RZ, RZ, R27 ;  /* 0x000000ffff177224 */ /* 0x000fce00078e001b */
.L_x_151:
[----:B------:R-:W-:Y:S05]  /*2450*/  BSYNC.RECONVERGENT B0 ;  /* 0x0000000000007941 */ /* 0x000fea0003800200 */
.L_x_150:
[----:B------:R-:W-:Y:S01]  /*2460*/  ISETP.GT.AND P0, PT, R23, 0xfffff, PT ;  /* 0x000fffff1700780c */ /* 0x000fe20003f04270 */
[----:B------:R-:W-:Y:S01]  /*2470*/  IMAD.MOV.U32 R20, RZ, RZ, R22 ;  /* 0x000000ffff147224 */ /* 0x000fe200078e0016 */
[----:B------:R-:W-:Y:S01]  /*2480*/  BSSY.RECONVERGENT B0, `(.L_x_152) ;  /* 0x0000051000007945 */ /* 0x000fe20003800200 */
[----:B------:R-:W-:-:S10]  /*2490*/  IMAD.MOV.U32 R21, RZ, RZ, R23 ;  /* 0x000000ffff157224 */ /* 0x000fd400078e0017 */
        /* <DEDUP_REMOVED lines=8> */
[----:B------:R-:W-:Y:S01]  /*2520*/  LOP3.LUT R17, R23, 0xfffff, RZ, 0xc0, !PT ;  /* 0x000fffff17117812 */ /* 0x000fe200078ec0ff */
[----:B------:R-:W-:Y:S01]  /*2530*/  IMAD.MOV.U32 R26, RZ, RZ, RZ ;  /* 0x000000ffff1a7224 */ /* 0x000fe200078e00ff */
[----:B------:R-:W-:Y:S01]  /*2540*/  MOV R20, R22 ;  /* 0x0000001600147202 */ /* 0x000fe20000000f00 */
[----:B------:R-:W-:Y:S01]  /*2550*/  IMAD.MOV.U32 R34, RZ, RZ, -0x748574fc ;  /* 0x8b7a8b04ff227424 */ /* 0x000fe200078e00ff */
[----:B------:R-:W-:Y:S01]  /*2560*/  LOP3.LUT R21, R17, 0x3ff00000, RZ, 0xfc, !PT ;  /* 0x3ff0000011157812 */ /* 0x000fe200078efcff */
[----:B------:R-:W-:Y:S01]  /*2570*/  UMOV UR10, 0x3ae80f1e ;  /* 0x3ae80f1e000a7882 */ /* 0x000fe20000000000 */
[----:B------:R-:W-:Y:S01]  /*2580*/  MOV R35, 0x3ed0ee25 ;  /* 0x3ed0ee2500237802 */ /* 0x000fe20000000f00 */
[----:B------:R-:W-:Y:S01]  /*2590*/  UMOV UR11, 0x3eb1380b ;  /* 0x3eb1380b000b7882 */ /* 0x000fe20000000000 */
[----:B------:R-:W-:Y:S01]  /*25a0*/  ISETP.GE.U32.AND P0, PT, R21, 0x3ff6a09f, PT ;  /* 0x3ff6a09f1500780c */ /* 0x000fe20003f06070 */
[----:B------:R-:W-:Y:S01]  /*25b0*/  UMOV UR12, 0x80000000 ;  /* 0x80000000000c7882 */ /* 0x000fe20000000000 */
[----:B------:R-:W-:Y:S01]  /*25c0*/  LEA.HI R23, R23, R16, RZ, 0xc ;  /* 0x0000001017177211 */ /* 0x000fe200078f60ff */
[----:B------:R-:W-:-:S10]  /*25d0*/  UMOV UR13, 0x43300000 ;  /* 0x43300000000d7882 */ /* 0x000fd40000000000 */
[----:B------:R-:W-:Y:S02]  /*25e0*/  @P0 VIADD R17, R21, 0xfff00000 ;  /* 0xfff0000015110836 */ /* 0x000fe40000000000 */
[----:B------:R-:W-:Y:S02]  /*25f0*/  @P0 VIADD R23, R23, 0x1 ;  /* 0x0000000117170836 */ /* 0x000fe40000000000 */
[----:B------:R-:W-:-:S06]  /*2600*/  @P0 IMAD.MOV.U32 R21, RZ, RZ, R17 ;  /* 0x000000ffff150224 */ /* 0x000fcc00078e0011 */
        /* <DEDUP_REMOVED lines=13> */
[----:B------:R-:W-:Y:S01]  /*26e0*/  LOP3.LUT R34, R23, 0x80000000, RZ, 0x3c, !PT ;  /* 0x8000000017227812 */ /* 0x000fe200078e3cff */
[----:B------:R-:W-:Y:S01]  /*26f0*/  IMAD.MOV.U32 R35, RZ, RZ, 0x43300000 ;  /* 0x43300000ff237424 */ /* 0x000fe200078e00ff */
[----:B------:R-:W-:-:S03]  /*2700*/  DADD R22, R16, R16 ;  /* 0x0000000010167229 */ /* 0x000fc60000000010 */
[----:B------:R-:W-:Y:S01]  /*2710*/  DFMA R32, R30, R32, UR10 ;  /* 0x0000000a1e207e2b */ /* 0x000fe20008000020 */
[----:B------:R-:W-:Y:S01]  /*2720*/  UMOV UR10, 0xa9ab0956 ;  /* 0xa9ab0956000a7882 */ /* 0x000fe20000000000 */
[----:B------:R-:W-:Y:S01]  /*2730*/  UMOV UR11, 0x3f1745cb ;  /* 0x3f1745cb000b7882 */ /* 0x000fe20000000000 */
[----:B------:R-:W-:Y:S01]  /*2740*/  DADD R16, R34, -UR12 ;  /* 0x8000000c22107e29 */ /* 0x000fe20008000000 */
[----:B------:R-:W-:Y:S01]  /*2750*/  UMOV UR12, 0xfefa39ef ;  /* 0xfefa39ef000c7882 */ /* 0x000fe20000000000 */
[----:B------:R-:W-:Y:S01]  /*2760*/  UMOV UR13, 0x3fe62e42 ;  /* 0x3fe62e42000d7882 */ /* 0x000fe20000000000 */
[----:B------:R-:W-:Y:S02]  /*2770*/  DFMA R22, R20, -R28, R22 ;  /* 0x8000001c1416722b */ /* 0x000fe40000000016 */
[----:B------:R-:W-:Y:S01]  /*2780*/  DFMA R32, R30, R32, UR10 ;  /* 0x0000000a1e207e2b */ /* 0x000fe20008000020 */
[----:B------:R-:W-:Y:S01]  /*2790*/  UMOV UR10, 0x2d1b5154 ;  /* 0x2d1b5154000a7882 */ /* 0x000fe20000000000 */
[----:B------:R-:W-:Y:S01]  /*27a0*/  UMOV UR11, 0x3f3c71c7 ;  /* 0x3f3c71c7000b7882 */ /* 0x000fe20000000000 */
[----:B------:R-:W-:-:S03]  /*27b0*/  DFMA R44, R16, UR12, R28 ;  /* 0x0000000c102c7c2b */ /* 0x000fc6000800001c */
[----:B------:R-:W-:Y:S02]  /*27c0*/  DMUL R22, R26, R22 ;  /* 0x000000161a167228 */ /* 0x000fe40000000000 */
        /* <DEDUP_REMOVED lines=22> */
.L_x_153:
[----:B------:R-:W-:Y:S01]  /*2930*/  IMAD.MOV.U32 R16, RZ, RZ, 0x0 ;  /* 0x00000000ff107424 */ /* 0x000fe200078e00ff */
[----:B------:R-:W-:Y:S01]  /*2940*/  LOP3.LUT P0, RZ, R21, 0x7fffffff, RZ, 0xc0, !PT ;  /* 0x7fffffff15ff7812 */ /* 0x000fe2000780c0ff */
[----:B------:R-:W-:-:S06]  /*2950*/  IMAD.MOV.U32 R17, RZ, RZ, 0x7ff00000 ;  /* 0x7ff00000ff117424 */ /* 0x000fcc00078e00ff */
[----:B------:R-:W-:-:S10]  /*2960*/  DFMA R16, R20, R16, +INF ;  /* 0x7ff000001410742b */ /* 0x000fd40000000010 */
[----:B------:R-:W-:Y:S02]  /*2970*/  FSEL R44, R16, RZ, P0 ;  /* 0x000000ff102c7208 */ /* 0x000fe40000000000 */
[----:B------:R-:W-:-:S07]  /*2980*/  FSEL R45, R17, -QNAN , P0 ;  /* 0xfff00000112d7808 */ /* 0x000fce0000000000 */
.L_x_154:
[----:B------:R-:W-:Y:S05]  /*2990*/  BSYNC.RECONVERGENT B0 ;  /* 0x0000000000007941 */ /* 0x000fea0003800200 */
.L_x_152:
[----:B------:R-:W-:Y:S01]  /*29a0*/  DADD R16, -RZ, |R24| ;  /* 0x00000000ff107229 */ /* 0x000fe20000000518 */
[----:B------:R-:W-:Y:S01]  /*29b0*/  MOV R22, 0x1 ;  /* 0x0000000100167802 */ /* 0x000fe20000000f00 */
        /* <DEDUP_REMOVED lines=22> */
[----:B------:R-:W-:Y:S02]  /*2b20*/  IMAD.MOV.U32 R21, RZ, RZ, R27 ;  /* 0x000000ffff157224 */ /* 0x000fe400078e001b */
[----:B------:R-:W-:Y:S02]  /*2b30*/  IMAD.MOV.U32 R26, RZ, RZ, R36 ;  /* 0x000000ffff1a7224 */ /* 0x000fe400078e0024 */
[----:B------:R-:W-:-:S07]  /*2b40*/  IMAD.MOV.U32 R27, RZ, RZ, R37 ;  /* 0x000000ffff1b7224 */ /* 0x000fce00078e0025 */
[----:B-----5:R-:W-:Y:S05]  /*2b50*/  CALL.REL.NOINC `($__internal_7_$__cuda_sm20_div_rn_f64_full) ;  /* 0x00000020001c7944 */ /* 0x020fea0003c00000 */
[----:B------:R-:W-:Y:S01]  /*2b60*/  MOV R16, R32 ;  /* 0x0000002000107202 */ /* 0x000fe20000000f00 */
[----:B------:R-:W-:-:S07]  /*2b70*/  IMAD.MOV.U32 R17, RZ, RZ, R33 ;  /* 0x000000ffff117224 */ /* 0x000fce00078e0021 */
.L_x_156:
[----:B------:R-:W-:Y:S05]  /*2b80*/  BSYNC.RECONVERGENT B0 ;  /* 0x0000000000007941 */ /* 0x000fea0003800200 */
.L_x_155:
        /* <DEDUP_REMOVED lines=65> */
[----:B------:R-:W-:Y:S01]  /*2fa0*/  DFMA R26, R22, R16, R16 ;  /* 0x00000010161a722b */ /* 0x000fe20000000010 */
[----:B------:R-:W-:Y:S02]  /*2fb0*/  @P1 IMAD.MOV.U32 R22, RZ, RZ, 0x54442d18 ;  /* 0x54442d18ff161424 */ /* 0x000fe400078e00ff */
[----:B------:R-:W-:-:S05]  /*2fc0*/  @P1 IMAD.MOV.U32 R23, RZ, RZ, 0x3ff921fb ;  /* 0x3ff921fbff171424 */ /* 0x000fca00078e00ff */
[----:B------:R-:W-:Y:S02]  /*2fd0*/  @P1 DADD R16, -RZ, -R26 ;  /* 0x00000000ff101229 */ /* 0x000fe4000000091a */
[----:B------:R-:W-:-:S08]  /*2fe0*/  @!P1 DADD R20, -R26, R20 ;  /* 0x000000001a149229 */ /* 0x000fd00000000114 */
[----:B------:R-:W-:Y:S02]  /*2ff0*/  @P1 FSEL R16, R26, R16, !P0 ;  /* 0x000000101a101208 */ /* 0x000fe40004000000 */
[----:B------:R-:W-:Y:S02]  /*3000*/  @P1 FSEL R17, R27, R17, !P0 ;  /* 0x000000111b111208 */ /* 0x000fe40004000000 */
[----:B------:R-:W-:-:S04]  /*3010*/  @!P1 PLOP3.LUT P0, PT, P2, PT, PT, 0x80, 0x8 ;  /* 0x000000000008981c */ /* 0x000fc8000170f070 */
[----:B------:R-:W-:Y:S01]  /*3020*/  @P1 DADD R16, R16, R22 ;  /* 0x0000000010101229 */ /* 0x000fe20000000016 */
[----:B------:R-:W-:-:S05]  /*3030*/  @P3 IMAD.MOV.U32 R23, RZ, RZ, 0x7f3321d2 ;  /* 0x7f3321d2ff173424 */ /* 0x000fca00078e00ff */
[----:B------:R-:W-:Y:S01]  /*3040*/  @!P1 FSEL R17, R21, R27, !P0 ;  /* 0x0000001b15119208 */ /* 0x000fe20004000000 */
[----:B------:R-:W-:Y:S01]  /*3050*/  @P3 IMAD.MOV.U32 R27, RZ, RZ, 0x4002d97c ;  /* 0x4002d97cff1b3424 */ /* 0x000fe200078e00ff */
[----:B------:R-:W-:Y:S01]  /*3060*/  @!P1 FSEL R16, R20, R26, !P0 ;  /* 0x0000001a14109208 */ /* 0x000fe20004000000 */
[C-C-:B------:R-:W-:Y:S01]  /*3070*/  @P3 DSETP.NEU.AND P1, PT, |R18|.reuse, |R24|.reuse, PT ;  /* 0x400000181200322a */ /* 0x140fe20003f2d200 */
[----:B------:R-:W-:Y:S01]  /*3080*/  @P3 FSEL R23, R23, 3.37028055040000000000e+12, !P0 ;  /* 0x54442d1817173808 */ /* 0x000fe20004000000 */
[----:B------:R-:W-:Y:S01]  /*3090*/  DADD R18, |R18|, |R24| ;  /* 0x0000000012127229 */ /* 0x000fe20000000618 */
[----:B------:R-:W-:Y:S02]  /*30a0*/  @P3 FSEL R27, R27, 1.8213495016098022461, !P0 ;  /* 0x3fe921fb1b1b3808 */ /* 0x000fe40004000000 */
[----:B------:R-:W-:Y:S02]  /*30b0*/  @!P3 FSEL R21, RZ, 2.1426990032196044922, P0 ;  /* 0x400921fbff15b808 */ /* 0x000fe40000000000 */
[----:B------:R-:W-:-:S02]  /*30c0*/  @P3 FSEL R17, R27, R17, !P1 ;  /* 0x000000111b113208 */ /* 0x000fc40004800000 */
[----:B------:R-:W-:Y:S02]  /*30d0*/  @P3 FSEL R16, R23, R16, !P1 ;  /* 0x0000001017103208 */ /* 0x000fe40004800000 */
[----:B------:R-:W-:Y:S01]  /*30e0*/  @!P3 FSEL R20, RZ, 3.37028055040000000000e+12, P0 ;  /* 0x54442d18ff14b808 */ /* 0x000fe20000000000 */
[----:B------:R-:W-:Y:S01]  /*30f0*/  @P3 IMAD.MOV.U32 R21, RZ, RZ, R17 ;  /* 0x000000ffff153224 */ /* 0x000fe200078e0011 */
[----:B------:R-:W-:Y:S01]  /*3100*/  DSETP.NAN.AND P0, PT, R18, R18, PT ;  /* 0x000000121200722a */ /* 0x000fe20003f08000 */
[----:B------:R-:W-:-:S03]  /*3110*/  @P3 MOV R20, R16 ;  /* 0x0000001000143202 */ /* 0x000fc60000000f00 */
        /* <DEDUP_REMOVED lines=13> */
[----:B------:R-:W-:-:S08]  /*31f0*/  UMOV UR11, 0x3ff921fb ;  /* 0x3ff921fb000b7882 */ /* 0x000fd00000000000 */
        /* <DEDUP_REMOVED lines=11> */
[----:B-----5:R-:W-:Y:S05]  /*32b0*/  CALL.REL.NOINC `($_Z11integrateElP7double2PKdS2_PKS_S4_S4_S4_$__internal_trig_reduction_slowpathd) ;  /* 0x00000020005c7944 */ /* 0x020fea0003c00000 */
.L_x_158:
[----:B------:R-:W-:Y:S05]  /*32c0*/  BSYNC.RECONVERGENT B0 ;  /* 0x0000000000007941 */ /* 0x000fea0003800200 */
.L_x_157:
[----:B------:R-:W-:Y:S01]  /*32d0*/  IMAD.MOV.U32 R16, RZ, RZ, 0x652b82fe ;  /* 0x652b82feff107424 */ /* 0x000fe200078e00ff */
[----:B------:R-:W-:Y:S01]  /*32e0*/  UMOV UR10, 0xfefa39ef ;  /* 0xfefa39ef000a7882 */ /* 0x000fe20000000000 */
[----:B------:R-:W-:Y:S01]  /*32f0*/  IMAD.MOV.U32 R17, RZ, RZ, 0x3ff71547 ;  /* 0x3ff71547ff117424 */ /* 0x000fe200078e00ff */
[----:B------:R-:W-:Y:S01]  /*3300*/  UMOV UR11, 0x3fe62e42 ;  /* 0x3fe62e42000b7882 */ /* 0x000fe20000000000 */
[----:B------:R-:W-:Y:S01]  /*3310*/  IMAD.MOV.U32 R28, RZ, RZ, -0x3e107ad8 ;  /* 0xc1ef8528ff1c7424 */ /* 0x000fe200078e00ff */
[----:B------:R-:W-:Y:S01]  /*3320*/  MOV R33, 0x3e5ae5f1 ;  /* 0x3e5ae5f100217802 */ /* 0x000fe20000000f00 */
[----:B------:R-:W-:Y:S01]  /*3330*/  IMAD.MOV.U32 R29, RZ, RZ, 0x3e21eea7 ;  /* 0x3e21eea7ff1d7424 */ /* 0x000fe200078e00ff */
[----:B------:R-:W-:Y:S01]  /*3340*/  UMOV UR12, 0xf9785eba ;  /* 0xf9785eba000c7882 */ /* 0x000fe20000000000 */
[----:B------:R-:W-:Y:S01]  /*3350*/  DFMA R16, R38, R16, 6.75539944105574400000e+15 ;  /* 0x433800002610742b */ /* 0x000fe20000000010 */
[----:B------:R-:W-:Y:S01]  /*3360*/  IMAD.MOV.U32 R32, RZ, RZ, 0x2cb0d246 ;  /* 0x2cb0d246ff207424 */ /* 0x000fe200078e00ff */
[----:B------:R-:W-:Y:S01]  /*3370*/  UMOV UR13, 0x3de5db65 ;  /* 0x3de5db65000d7882 */ /* 0x000fe20000000000 */
[C---:B------:R-:W-:Y:S01]  /*3380*/  LOP3.LUT R19, R18.reuse, 0x1, RZ, 0xc0, !PT ;  /* 0x0000000112137812 */ /* 0x040fe200078ec0ff */
[----:B------:R-:W-:Y:S01]  /*3390*/  BSSY.RECONVERGENT B0, `(.L_x_159) ;  /* 0x0000060000007945 */ /* 0x000fe20003800200 */
[----:B------:R-:W-:-:S02]  /*33a0*/  LOP3.LUT P1, RZ, R18, 0x2, RZ, 0xc0, !PT ;  /* 0x0000000212ff7812 */ /* 0x000fc4000782c0ff */
[----:B------:R-:W-:Y:S01]  /*33b0*/  ISETP.NE.U32.AND P0, PT, R19, 0x1, PT ;  /* 0x000000011300780c */ /* 0x000fe20003f05070 */
        /* <DEDUP_REMOVED lines=65> */
[----:B------:R-:W-:-:S04]  /*37d0*/  DFMA R26, R24, R26, 1 ;  /* 0x3ff00000181a742b */ /* 0x000fc8000000001a */
[----:B------:R-:W-:-:S04]  /*37e0*/  DFMA R24, R22, R30, 1 ;  /* 0x3ff000001618742b */ /* 0x000fc8000000001e */
        /* <DEDUP_REMOVED lines=11> */
[----:B------:R-:W-:Y:S02]  /*38a0*/  @P1 IMAD.MOV.U32 R19, RZ, RZ, R27 ;  /* 0x000000ffff131224 */ /* 0x000fe400078e001b */
        /* <DEDUP_REMOVED lines=9> */
[----:B------:R-:W-:Y:S01]  /*3940*/  @!P1 IADD3 R16, PT, PT, R16, -R17, RZ ;  /* 0x8000001110109210 */ /* 0x000fe20007ffe0ff */
[----:B------:R-:W-:-:S03]  /*3950*/  @!P1 IMAD R25, R17, 0x100000, R25 ;  /* 0x0010000011199824 */ /* 0x000fc600078e0219 */
[----:B------:R-:W-:Y:S01]  /*3960*/  @!P1 LEA R17, R16, 0x3ff00000, 0x14 ;  /* 0x3ff0000010119811 */ /* 0x000fe200078ea0ff */
[----:B------:R-:W-:-:S06]  /*3970*/  @!P1 IMAD.MOV.U32 R16, RZ, RZ, RZ ;  /* 0x000000ffff109224 */ /* 0x000fcc00078e00ff */
[----:B------:R-:W-:-:S11]  /*3980*/  @!P1 DMUL R20, R24, R16 ;  /* 0x0000001018149228 */ /* 0x000fd60000000000 */
.L_x_160:
[----:B------:R-:W-:Y:S05]  /*3990*/  BSYNC.RECONVERGENT B0 ;  /* 0x0000000000007941 */ /* 0x000fea0003800200 */
.L_x_159:
[----:B------:R-:W0:Y:S01]  /*39a0*/  LDCU.64 UR10, c[0x3][UR8] ;  /* 0x00c00000080a77ac */ /* 0x000e220008000a00 */
[----:B------:R-:W-:Y:S01]  /*39b0*/  IMAD.MOV.U32 R16, RZ, RZ, 0x54442d18 ;  /* 0x54442d18ff107424 */ /* 0x000fe200078e00ff */
[C---:B------:R-:W-:Y:S01]  /*39c0*/  DMUL R22, R20.reuse, R22 ;  /* 0x0000001614167228 */ /* 0x040fe20000000000 */
[----:B------:R-:W-:Y:S01]  /*39d0*/  IMAD.MOV.U32 R17, RZ, RZ, 0x401921fb ;  /* 0x401921fbff117424 */ /* 0x000fe200078e00ff */
[----:B------:R-:W-:Y:S01]  /*39e0*/  DMUL R18, R20, R18 ;  /* 0x0000001214127228 */ /* 0x000fe20000000000 */
[----:B------:R-:W-:Y:S02]  /*39f0*/  UIADD3 UR4, UPT, UPT, UR4, 0x1, URZ ;  /* 0x0000000104047890 */ /* 0x000fe4000fffe0ff */
[----:B------:R-:W-:Y:S02]  /*3a00*/  UIADD3 UR5, UPT, UPT, UR5, 0x8, URZ ;  /* 0x0000000805057890 */ /* 0x000fe4000fffe0ff */
[----:B------:R-:W-:Y:S02]  /*3a10*/  UISETP.NE.AND UP0, UPT, UR4, URZ, UPT ;  /* 0x000000ff0400728c */ /* 0x000fe4000bf05270 */
[----:B------:R-:W-:-:S02]  /*3a20*/  UIADD3 UR9, UPT, UPT, UR9, 0x8, URZ ;  /* 0x0000000809097890 */ /* 0x000fc4000fffe0ff */
[----:B------:R-:W-:Y:S01]  /*3a30*/  UIADD3 UR8, UPT, UPT, UR8, 0x8, URZ ;  /* 0x0000000808087890 */ /* 0x000fe2000fffe0ff */
[----:B0-----:R-:W-:-:S08]  /*3a40*/  DMUL R16, R16, UR10 ;  /* 0x0000000a10107c28 */ /* 0x001fd00008000000 */
[C---:B-----5:R-:W-:Y:S02]  /*3a50*/  DFMA R12, R16.reuse, R22, R12 ;  /* 0x00000016100c722b */ /* 0x060fe4000000000c */
[----:B------:R-:W-:-:S07]  /*3a60*/  DFMA R14, R16, R18, R14 ;  /* 0x00000012100e722b */ /* 0x000fce000000000e */
[----:B------:R1:W-:Y:S01]  /*3a70*/  STG.E.128 desc[UR6][R6.64], R12 ;  /* 0x0000000c06007986 */ /* 0x0003e2000c101d06 */
[----:B------:R-:W-:Y:S05]  /*3a80*/  BRA.U UP0, `(.L_x_161) ;  /* 0xffffffe1001c7547 */ /* 0x000fea000b83ffff */
.L_x_141:
[----:B-----5:R-:W-:Y:S01]  /*3a90*/  DMUL R2, R14, R14 ;  /* 0x0000000e0e027228 */ /* 0x020fe20000000000 */
[----:B------:R-:W-:Y:S01]  /*3aa0*/  IMAD.MOV.U32 R4, RZ, RZ, 0x0 ;  /* 0x00000000ff047424 */ /* 0x000fe200078e00ff */
[----:B------:R-:W-:Y:S01]  /*3ab0*/  BSSY.RECONVERGENT B0, `(.L_x_162) ;  /* 0x0000017000007945 */ /* 0x000fe20003800200 */
[----:B------:R-:W-:-:S05]  /*3ac0*/  IMAD.MOV.U32 R5, RZ, RZ, 0x3fd80000 ;  /* 0x3fd80000ff057424 */ /* 0x000fca00078e00ff */
[----:B------:R-:W-:-:S06]  /*3ad0*/  DFMA R32, R12, R12, R2 ;  /* 0x0000000c0c20722b */ /* 0x000fcc0000000002 */
[----:B------:R-:W2:Y:S04]  /*3ae0*/  MUFU.RSQ64H R17, R33 ;  /* 0x0000002100117308 */ /* 0x000ea80000001c00 */
[----:B------:R-:W-:-:S04]  /*3af0*/  IADD3 R16, PT, PT, R33, -0x3500000, RZ ;  /* 0xfcb0000021107810 */ /* 0x000fc80007ffe0ff */
[----:B------:R-:W-:Y:S02]  /*3b00*/  ISETP.GE.U32.AND P0, PT, R16, 0x7ca00000, PT ;  /* 0x7ca000001000780c */ /* 0x000fe40003f06070 */
[----:B--2---:R-:W-:-:S08]  /*3b10*/  DMUL R2, R16, R16 ;  /* 0x0000001010027228 */ /* 0x004fd00000000000 */
        /* <DEDUP_REMOVED lines=12> */
[----:B------:R-:W-:-:S07]  /*3be0*/  MOV R34, 0x3c00 ;  /* 0x00003c0000227802 */ /* 0x000fce0000000f00 */
[----:B01----:R-:W-:Y:S05]  /*3bf0*/  CALL.REL.NOINC `($__internal_8_$__cuda_sm20_dsqrt_rn_f64_mediumpath_v1) ;  /* 0x00000014005c7944 */ /* 0x003fea0003c00000 */
[----:B------:R-:W-:Y:S02]  /*3c00*/  IMAD.MOV.U32 R2, RZ, RZ, R26 ;  /* 0x000000ffff027224 */ /* 0x000fe400078e001a */
[----:B------:R-:W-:-:S07]  /*3c10*/  IMAD.MOV.U32 R3, RZ, RZ, R27 ;  /* 0x000000ffff037224 */ /* 0x000fce00078e001b */
.L_x_163:
[----:B------:R-:W-:Y:S05]  /*3c20*/  BSYNC.RECONVERGENT B0 ;  /* 0x0000000000007941 */ /* 0x000fea0003800200 */
.L_x_162:
[----:B------:R-:W-:Y:S01]  /*3c30*/  ISETP.GT.AND P0, PT, R3, 0xfffff, PT ;  /* 0x000fffff0300780c */ /* 0x000fe20003f04270 */
[----:B------:R-:W-:Y:S01]  /*3c40*/  IMAD.MOV.U32 R4, RZ, RZ, R2 ;  /* 0x000000ffff047224 */ /* 0x000fe200078e0002 */
[----:B------:R-:W-:Y:S01]  /*3c50*/  MOV R5, R3 ;  /* 0x0000000300057202 */ /* 0x000fe20000000f00 */
[----:B------:R-:W-:Y:S01]  /*3c60*/  IMAD.MOV.U32 R0, RZ, RZ, R3 ;  /* 0x000000ffff007224 */ /* 0x000fe200078e0003 */
[----:B------:R-:W-:Y:S01]  /*3c70*/  BSSY.RECONVERGENT B0, `(.L_x_164) ;  /* 0x0000050000007945 */ /* 0x000fe20003800200 */
[----:B------:R-:W-:Y:S01]  /*3c80*/  IMAD.MOV.U32 R21, RZ, RZ, -0x3ff ;  /* 0xfffffc01ff157424 */ /* 0x000fe200078e00ff */
[----:B------:R-:W-:-:S07]  /*3c90*/  MOV R10, R2 ;  /* 0x00000002000a7202 */ /* 0x000fce0000000f00 */
[----:B------:R-:W-:Y:S01]  /*3ca0*/  @!P0 DMUL R4, R4, 1.80143985094819840000e+16 ;  /* 0x4350000004048828 */ /* 0x000fe20000000000 */
[----:B------:R-:W-:-:S09]  /*3cb0*/  @!P0 IMAD.MOV.U32 R21, RZ, RZ, -0x435 ;  /* 0xfffffbcbff158424 */ /* 0x000fd200078e00ff */
[----:B------:R-:W-:Y:S02]  /*3cc0*/  @!P0 IMAD.MOV.U32 R0, RZ, RZ, R5 ;  /* 0x000000ffff008224 */ /* 0x000fe400078e0005 */
[----:B------:R-:W-:Y:S02]  /*3cd0*/  @!P0 IMAD.MOV.U32 R10, RZ, RZ, R4 ;  /* 0x000000ffff0a8224 */ /* 0x000fe400078e0004 */
[----:B------:R-:W-:-:S05]  /*3ce0*/  VIADD R3, R0, 0xffffffff ;  /* 0xffffffff00037836 */ /* 0x000fca0000000000 */
[----:B------:R-:W-:-:S13]  /*3cf0*/  ISETP.GT.U32.AND P1, PT, R3, 0x7feffffe, PT ;  /* 0x7feffffe0300780c */ /* 0x000fda0003f24070 */
[----:B------:R-:W-:Y:S05]  /*3d00*/  @P1 BRA `(.L_x_165) ;  /* 0x0000000400001947 */ /* 0x000fea0003800000 */
[----:B------:R-:W-:Y:S01]  /*3d10*/  LOP3.LUT R2, R0, 0xfffff, RZ, 0xc0, !PT ;  /* 0x000fffff00027812 */ /* 0x000fe200078ec0ff */
[----:B------:R-:W-:Y:S01]  /*3d20*/  IMAD.MOV.U32 R18, RZ, RZ, -0x748574fc ;  /* 0x8b7a8b04ff127424 */ /* 0x000fe200078e00ff */
[----:B------:R-:W-:Y:S01]  /*3d30*/  MOV R4, RZ ;  /* 0x000000ff00047202 */ /* 0x000fe20000000f00 */
[----:B------:R-:W-:Y:S01]  /*3d40*/  IMAD.MOV.U32 R19, RZ, RZ, 0x3ed0ee25 ;  /* 0x3ed0ee25ff137424 */ /* 0x000fe200078e00ff */
[----:B------:R-:W-:Y:S01]  /*3d50*/  LOP3.LUT R11, R2, 0x3ff00000, RZ, 0xfc, !PT ;  /* 0x3ff00000020b7812 */ /* 0x000fe200078efcff */
[----:B------:R-:W-:Y:S01]  /*3d60*/  UMOV UR4, 0x3ae80f1e ;  /* 0x3ae80f1e00047882 */ /* 0x000fe20000000000 */
[----:B------:R-:W-:Y:S01]  /*3d70*/  UMOV UR5, 0x3eb1380b ;  /* 0x3eb1380b00057882 */ /* 0x000fe20000000000 */
[----:B------:R-:W-:Y:S01]  /*3d80*/  LEA.HI R21, R0, R21, RZ, 0xc ;  /* 0x0000001500157211 */ /* 0x000fe200078f60ff */
[----:B------:R-:W-:Y:S01]  /*3d90*/  UMOV UR8, 0x80000000 ;  /* 0x8000000000087882 */ /* 0x000fe20000000000 */
[----:B------:R-:W-:Y:S01]  /*3da0*/  ISETP.GE.U32.AND P0, PT, R11, 0x3ff6a09f, PT ;  /* 0x3ff6a09f0b00780c */ /* 0x000fe20003f06070 */
[----:B------:R-:W-:-:S12]  /*3db0*/  UMOV UR9, 0x43300000 ;  /* 0x4330000000097882 */ /* 0x000fd80000000000 */
[----:B------:R-:W-:Y:S02]  /*3dc0*/  @P0 VIADD R3, R11, 0xfff00000 ;  /* 0xfff000000b030836 */ /* 0x000fe40000000000 */
[----:B------:R-:W-:Y:S02]  /*3dd0*/  @P0 VIADD R21, R21, 0x1 ;  /* 0x0000000115150836 */ /* 0x000fe40000000000 */
[----:B------:R-:W-:-:S03]  /*3de0*/  @P0 IMAD.MOV.U32 R11, RZ, RZ, R3 ;  /* 0x000000ffff0b0224 */ /* 0x000fc600078e0003 */
[----:B------:R-:W-:Y:S01]  /*3df0*/  LOP3.LUT R20, R21, 0x80000000, RZ, 0x3c, !PT ;  /* 0x8000000015147812 */ /* 0x000fe200078e3cff */
[----:B------:R-:W-:Y:S02]  /*3e00*/  IMAD.MOV.U32 R21, RZ, RZ, 0x43300000 ;  /* 0x43300000ff157424 */ /* 0x000fe400078e00ff */
[C---:B------:R-:W-:Y:S02]  /*3e10*/  DADD R16, R10.reuse, 1 ;  /* 0x3ff000000a107429 */ /* 0x040fe40000000000 */
[----:B------:R-:W-:Y:S02]  /*3e20*/  DADD R10, R10, -1 ;  /* 0xbff000000a0a7429 */ /* 0x000fe40000000000 */
[----:B------:R-:W-:Y:S01]  /*3e30*/  DADD R20, R20, -UR8 ;  /* 0x8000000814147e29 */ /* 0x000fe20008000000 */
[----:B------:R-:W-:Y:S01]  /*3e40*/  UMOV UR8, 0xfefa39ef ;  /* 0xfefa39ef00087882 */ /* 0x000fe20000000000 */
[----:B------:R-:W2:Y:S01]  /*3e50*/  MUFU.RCP64H R5, R17 ;  /* 0x0000001100057308 */ /* 0x000ea20000001800 */
[----:B------:R-:W-:Y:S01]  /*3e60*/  UMOV UR9, 0x3fe62e42 ;  /* 0x3fe62e4200097882 */ /* 0x000fe20000000000 */
[----:B--2---:R-:W-:-:S08]  /*3e70*/  DFMA R2, -R16, R4, 1 ;  /* 0x3ff000001002742b */ /* 0x004fd00000000104 */
[----:B------:R-:W-:-:S08]  /*3e80*/  DFMA R2, R2, R2, R2 ;  /* 0x000000020202722b */ /* 0x000fd00000000002 */
[----:B------:R-:W-:-:S08]  /*3e90*/  DFMA R4, R4, R2, R4 ;  /* 0x000000020404722b */ /* 0x000fd00000000004 */
[----:B------:R-:W-:-:S08]  /*3ea0*/  DMUL R2, R10, R4 ;  /* 0x000000040a027228 */ /* 0x000fd00000000000 */
[----:B------:R-:W-:-:S08]  /*3eb0*/  DFMA R2, R10, R4, R2 ;  /* 0x000000040a02722b */ /* 0x000fd00000000002 */
[----:B------:R-:W-:-:S08]  /*3ec0*/  DMUL R8, R2, R2 ;  /* 0x0000000202087228 */ /* 0x000fd00000000000 */
        /* <DEDUP_REMOVED lines=11> */
[----:B------:R-:W-:Y:S02]  /*3f80*/  DFMA R18, R10, -R2, R18 ;  /* 0x800000020a12722b */ /* 0x000fe40000000012 */
        /* <DEDUP_REMOVED lines=24> */
.L_x_165:
[----:B------:R-:W-:Y:S01]  /*4110*/  MOV R2, 0x0 ;  /* 0x0000000000027802 */ /* 0x000fe20000000f00 */
[----:B------:R-:W-:Y:S01]  /*4120*/  IMAD.MOV.U32 R3, RZ, RZ, 0x7ff00000 ;  /* 0x7ff00000ff037424 */ /* 0x000fe200078e00ff */
[----:B------:R-:W-:-:S05]  /*4130*/  LOP3.LUT P0, RZ, R5, 0x7fffffff, RZ, 0xc0, !PT ;  /* 0x7fffffff05ff7812 */ /* 0x000fca000780c0ff */
[----:B------:R-:W-:-:S10]  /*4140*/  DFMA R2, R4, R2, +INF ;  /* 0x7ff000000402742b */ /* 0x000fd40000000002 */
[----:B------:R-:W-:Y:S02]  /*4150*/  FSEL R8, R2, RZ, P0 ;  /* 0x000000ff02087208 */ /* 0x000fe40000000000 */
[----:B------:R-:W-:-:S07]  /*4160*/  FSEL R9, R3, -QNAN , P0 ;  /* 0xfff0000003097808 */ /* 0x000fce0000000000 */
.L_x_166:
[----:B------:R-:W-:Y:S05]  /*4170*/  BSYNC.RECONVERGENT B0 ;  /* 0x0000000000007941 */ /* 0x000fea0003800200 */
.L_x_164:
[----:B------:R-:W-:Y:S01]  /*4180*/  DADD R16, -RZ, |R14| ;  /* 0x00000000ff107229 */ /* 0x000fe2000000050e */
[----:B------:R-:W-:Y:S01]  /*4190*/  IMAD.MOV.U32 R4, RZ, RZ, 0x1 ;  /* 0x00000001ff047424 */ /* 0x000fe200078e00ff */
[--C-:B------:R-:W-:Y:S01]  /*41a0*/  DADD R18, -RZ, |R12|.reuse ;  /* 0x00000000ff127229 */ /* 0x100fe2000000050c */
[----:B------:R-:W-:Y:S01]  /*41b0*/  BSSY.RECONVERGENT B0, `(.L_x_167) ;  /* 0x000001b000007945 */ /* 0x000fe20003800200 */
[----:B------:R-:W-:-:S08]  /*41c0*/  DSETP.GT.AND P1, PT, |R14|, |R12|, PT ;  /* 0x4000000c0e00722a */ /* 0x000fd00003f24200 */
[----:B------:R-:W-:Y:S02]  /*41d0*/  FSEL R3, R17, R19, P1 ;  /* 0x0000001311037208 */ /* 0x000fe40000800000 */
[----:B------:R-:W-:Y:S02]  /*41e0*/  FSEL R2, R16, R18, P1 ;  /* 0x0000001210027208 */ /* 0x000fe40000800000 */
[----:B------:R-:W2:Y:S01]  /*41f0*/  MUFU.RCP64H R5, R3 ;  /* 0x0000000300057308 */ /* 0x000ea20000001800 */
[----:B------:R-:W-:Y:S02]  /*4200*/  FSEL R18, R18, R16, P1 ;  /* 0x0000001012127208 */ /* 0x000fe40000800000 */
[----:B------:R-:W-:-:S04]  /*4210*/  FSEL R19, R19, R17, P1 ;  /* 0x0000001113137208 */ /* 0x000fc80000800000 */
[----:B------:R-:W-:Y:S01]  /*4220*/  FSETP.GEU.AND P2, PT, |R19|, 6.5827683646048100446e-37, PT ;  /* 0x036000001300780b */ /* 0x000fe20003f4e200 */
[----:B--2---:R-:W-:-:S08]  /*4230*/  DFMA R10, -R2, R4, 1 ;  /* 0x3ff00000020a742b */ /* 0x004fd00000000104 */
        /* <DEDUP_REMOVED lines=11> */
[----:B------:R-:W-:Y:S01]  /*42f0*/  MOV R26, R2 ;  /* 0x00000002001a7202 */ /* 0x000fe20000000f00 */
[----:B------:R-:W-:Y:S01]  /*4300*/  IMAD.MOV.U32 R21, RZ, RZ, R19 ;  /* 0x000000ffff157224 */ /* 0x000fe200078e0013 */
[----:B------:R-:W-:Y:S01]  /*4310*/  MOV R16, 0x4340 ;  /* 0x0000434000107802 */ /* 0x000fe20000000f00 */
[----:B------:R-:W-:-:S07]  /*4320*/  IMAD.MOV.U32 R27, RZ, RZ, R3 ;  /* 0x000000ffff1b7224 */ /* 0x000fce00078e0003 */
[----:B01----:R-:W-:Y:S05]  /*4330*/  CALL.REL.NOINC `($__internal_7_$__cuda_sm20_div_rn_f64_full) ;  /* 0x0000000800247944 */ /* 0x003fea0003c00000 */
[----:B------:R-:W-:Y:S02]  /*4340*/  IMAD.MOV.U32 R4, RZ, RZ, R32 ;  /* 0x000000ffff047224 */ /* 0x000fe400078e0020 */
[----:B------:R-:W-:-:S07]  /*4350*/  IMAD.MOV.U32 R5, RZ, RZ, R33 ;  /* 0x000000ffff057224 */ /* 0x000fce00078e0021 */
.L_x_168:
[----:B------:R-:W-:Y:S05]  /*4360*/  BSYNC.RECONVERGENT B0 ;  /* 0x0000000000007941 */ /* 0x000fea0003800200 */
.L_x_167:
[----:B------:R-:W-:Y:S01]  /*4370*/  DMUL R10, R4, R4 ;  /* 0x00000004040a7228 */ /* 0x000fe20000000000 */
[----:B------:R-:W-:Y:S01]  /*4380*/  IMAD.MOV.U32 R16, RZ, RZ, -0x2449a4b7 ;  /* 0xdbb65b49ff107424 */ /* 0x000fe200078e00ff */
[----:B------:R-:W-:Y:S01]  /*4390*/  MOV R17, 0x3f2d3b63 ;  /* 0x3f2d3b6300117802 */ /* 0x000fe20000000f00 */
[----:B------:R-:W-:Y:S01]  /*43a0*/  UMOV UR4, 0x2a25ff7e ;  /* 0x2a25ff7e00047882 */ /* 0x000fe20000000000 */
[----:B------:R-:W-:Y:S01]  /*43b0*/  UMOV UR5, 0x3ef53e1d ;  /* 0x3ef53e1d00057882 */ /* 0x000fe20000000000 */
[----:B------:R-:W-:Y:S01]  /*43c0*/  ISETP.GE.AND P2, PT, R13, RZ, PT ;  /* 0x000000ff0d00720c */ /* 0x000fe20003f46270 */
[----:B------:R-:W-:Y:S01]  /*43d0*/  @!P1 IMAD.MOV.U32 R18, RZ, RZ, 0x54442d18 ;  /* 0x54442d18ff129424 */ /* 0x000fe200078e00ff */
[----:B------:R-:W-:Y:S01]  /*43e0*/  DSETP.NEU.AND P3, PT, R2, RZ, PT ;  /* 0x000000ff0200722a */ /* 0x000fe20003f6d000 */
[----:B------:R-:W-:Y:S01]  /*43f0*/  @!P1 IMAD.MOV.U32 R19, RZ, RZ, 0x400921fb ;  /* 0x400921fbff139424 */ /* 0x000fe200078e00ff */
[----:B------:R-:W-:Y:S01]  /*4400*/  DFMA R16, R10, -UR4, R16 ;  /* 0x800000040a107c2b */ /* 0x000fe20008000010 */
[----:B------:R-:W-:Y:S01]  /*4410*/  UMOV UR4, 0x8dde082e ;  /* 0x8dde082e00047882 */ /* 0x000fe20000000000 */
[----:B------:R-:W-:Y:S01]  /*4420*/  UMOV UR5, 0x3f531278 ;  /* 0x3f53127800057882 */ /* 0x000fe20000000000 */
[----:B------:R-:W-:-:S05]  /*4430*/  @P1 PLOP3.LUT P0, PT, P2, PT, PT, 0x80, 0x8 ;  /* 0x000000000008181c */ /* 0x000fca000170f070 */
        /* <DEDUP_REMOVED lines=50> */
[----:B------:R-:W-:Y:S02]  /*4760*/  @P1 IMAD.MOV.U32 R10, RZ, RZ, 0x54442d18 ;  /* 0x54442d18ff0a1424 */ /* 0x000fe400078e00ff */
[----:B------:R-:W-:-:S05]  /*4770*/  @P1 IMAD.MOV.U32 R11, RZ, RZ, 0x3ff921fb ;  /* 0x3ff921fbff0b1424 */ /* 0x000fca00078e00ff */
[----:B------:R-:W-:-:S08]  /*4780*/  DFMA R16, R16, R4, R4 ;  /* 0x000000041010722b */ /* 0x000fd00000000004 */
[----:B------:R-:W-:-:S10]  /*4790*/  @P1 DADD R4, -RZ, -R16 ;  /* 0x00000000ff041229 */ /* 0x000fd40000000910 */
[----:B------:R-:W-:Y:S02]  /*47a0*/  @P1 FSEL R2, R16, R4, !P0 ;  /* 0x0000000410021208 */ /* 0x000fe40004000000 */
[----:B------:R-:W-:Y:S01]  /*47b0*/  @P1 FSEL R3, R17, R5, !P0 ;  /* 0x0000000511031208 */ /* 0x000fe20004000000 */
[----:B------:R-:W-:Y:S01]  /*47c0*/  @!P1 DADD R4, -R16, R18 ;  /* 0x0000000010049229 */ /* 0x000fe20000000112 */
[----:B------:R-:W-:-:S04]  /*47d0*/  @!P1 PLOP3.LUT P0, PT, P2, PT, PT, 0x80, 0x8 ;  /* 0x000000000008981c */ /* 0x000fc8000170f070 */
[----:B------:R-:W-:Y:S01]  /*47e0*/  @P1 DADD R2, R2, R10 ;  /* 0x0000000002021229 */ /* 0x000fe2000000000a */
[----:B------:R-:W-:-:S05]  /*47f0*/  @P3 MOV R11, 0x7f3321d2 ;  /* 0x7f3321d2000b3802 */ /* 0x000fca0000000f00 */
[----:B------:R-:W-:Y:S01]  /*4800*/  @!P1 FSEL R3, R5, R17, !P0 ;  /* 0x0000001105039208 */ /* 0x000fe20004000000 */
[----:B------:R-:W-:Y:S01]  /*4810*/  @P3 IMAD.MOV.U32 R17, RZ, RZ, 0x4002d97c ;  /* 0x4002d97cff113424 */ /* 0x000fe200078e00ff */
[----:B------:R-:W-:Y:S01]  /*4820*/  @!P1 FSEL R2, R4, R16, !P0 ;  /* 0x0000001004029208 */ /* 0x000fe20004000000 */
[----:B------:R-:W-:Y:S01]  /*4830*/  @P3 DSETP.NEU.AND P1, PT, |R12|, |R14|, PT ;  /* 0x4000000e0c00322a */ /* 0x000fe20003f2d200 */
[----:B------:R-:W-:Y:S01]  /*4840*/  @P3 FSEL R11, R11, 3.37028055040000000000e+12, !P0 ;  /* 0x54442d180b0b3808 */ /* 0x000fe20004000000 */
[----:B-1----:R-:W-:Y:S01]  /*4850*/  DADD R12, |R14|, |R12| ;  /* 0x000000000e0c7229 */ /* 0x002fe2000000060c */
[----:B------:R-:W-:Y:S02]  /*4860*/  @P3 FSEL R17, R17, 1.8213495016098022461, !P0 ;  /* 0x3fe921fb11113808 */ /* 0x000fe40004000000 */
[----:B------:R-:W-:Y:S02]  /*4870*/  @!P3 FSEL R5, RZ, 2.1426990032196044922, P0 ;  /* 0x400921fbff05b808 */ /* 0x000fe40000000000 */
[----:B------:R-:W-:-:S02]  /*4880*/  @P3 FSEL R3, R17, R3, !P1 ;  /* 0x0000000311033208 */ /* 0x000fc40004800000 */
[----:B------:R-:W-:Y:S02]  /*4890*/  @P3 FSEL R0, R11, R2, !P1 ;  /* 0x000000020b003208 */ /* 0x000fe40004800000 */
[----:B------:R-:W-:Y:S01]  /*48a0*/  @!P3 FSEL R4, RZ, 3.37028055040000000000e+12, P0 ;  /* 0x54442d18ff04b808 */ /* 0x000fe20000000000 */
[----:B------:R-:W-:Y:S01]  /*48b0*/  @P3 IMAD.MOV.U32 R5, RZ, RZ, R3 ;  /* 0x000000ffff053224 */ /* 0x000fe200078e0003 */
[----:B------:R-:W-:Y:S01]  /*48c0*/  DSETP.NAN.AND P0, PT, R12, R12, PT ;  /* 0x0000000c0c00722a */ /* 0x000fe20003f08000 */
[----:B------:R-:W-:-:S03]  /*48d0*/  @P3 IMAD.MOV.U32 R4, RZ, RZ, R0 ;  /* 0x000000ffff043224 */ /* 0x000fc600078e0000 */
[----:B------:R-:W-:Y:S02]  /*48e0*/  LOP3.LUT R15, R5, 0x80000000, R15, 0xb8, !PT ;  /* 0x80000000050f7812 */ /* 0x000fe400078eb80f */
[----:B------:R-:W-:Y:S02]  /*48f0*/  FSEL R10, R12, R4, P0 ;  /* 0x000000040c0a7208 */ /* 0x000fe40000000000 */
[----:B------:R-:W-:-:S05]  /*4900*/  FSEL R11, R13, R15, P0 ;  /* 0x0000000f0d0b7208 */ /* 0x000fca0000000000 */
[----:B------:R-:W-:Y:S01]  /*4910*/  STG.E.128 desc[UR6][R6.64], R8 ;  /* 0x0000000806007986 */ /* 0x000fe2000c101d06 */
[----:B------:R-:W-:Y:S05]  /*4920*/  EXIT ;  /* 0x000000000000794d */ /* 0x000fea0003800000 */
        .weak           $__internal_6_$__cuda_sm20_dblrcp_rn_slowpath_v3
        .type           $__internal_6_$__cuda_sm20_dblrcp_rn_slowpath_v3,@function
        .size           $__internal_6_$__cuda_sm20_dblrcp_rn_slowpath_v3,($__internal_7_$__cuda_sm20_div_rn_f64_full - $__internal_6_$__cuda_sm20_dblrcp_rn_slowpath_v3)
$__internal_6_$__cuda_sm20_dblrcp_rn_slowpath_v3:
        /* <DEDUP_REMOVED lines=25> */
.L_x_172:
        /* <DEDUP_REMOVED lines=10> */
.L_x_170:
[----:B------:R-:W-:Y:S02]  /*4b60*/  LOP3.LUT R23, R17, 0x80000, RZ, 0xfc, !PT ;  /* 0x0008000011177812 */ /* 0x000fe400078efcff */
[----:B------:R-:W-:-:S07]  /*4b70*/  MOV R22, R16 ;  /* 0x0000001000167202 */ /* 0x000fce0000000f00 */
.L_x_171:
[----:B------:R-:W-:Y:S05]  /*4b80*/  BSYNC.RECONVERGENT B1 ;  /* 0x0000000000017941 */ /* 0x000fea0003800200 */
.L_x_169:
[----:B------:R-:W-:Y:S02]  /*4b90*/  IMAD.MOV.U32 R21, RZ, RZ, 0x0 ;  /* 0x00000000ff157424 */ /* 0x000fe400078e00ff */
[----:B------:R-:W-:Y:S02]  /*4ba0*/  IMAD.MOV.U32 R16, RZ, RZ, R22 ;  /* 0x000000ffff107224 */ /* 0x000fe400078e0016 */
[----:B------:R-:W-:Y:S01]  /*4bb0*/  IMAD.MOV.U32 R17, RZ, RZ, R23 ;  /* 0x000000ffff117224 */ /* 0x000fe200078e0017 */
[----:B------:R-:W-:Y:S06]  /*4bc0*/  RET.REL.NODEC R20 `(_Z11integrateElP7double2PKdS2_PKS_S4_S4_S4_) ;  /* 0xffffffb4140c7950 */ /* 0x000fec0003c3ffff */
        .weak           $__internal_7_$__cuda_sm20_div_rn_f64_full
        .type           $__internal_7_$__cuda_sm20_div_rn_f64_full,@function
        .size           $__internal_7_$__cuda_sm20_div_rn_f64_full,($__internal_8_$__cuda_sm20_dsqrt_rn_f64_mediumpath_v1 - $__internal_7_$__cuda_sm20_div_rn_f64_full)
$__internal_7_$__cuda_sm20_div_rn_f64_full:
[----:B------:R-:W-:Y:S01]  /*4bd0*/  FSETP.GEU.AND P3, PT, |R21|, 1.469367938527859385e-39, PT ;  /* 0x001000001500780b */ /* 0x000fe20003f6e200 */
[----:B------:R-:W-:Y:S01]  /*4be0*/  IMAD.MOV.U32 R30, RZ, RZ, 0x1 ;  /* 0x00000001ff1e7424 */ /* 0x000fe200078e00ff */
[C---:B------:R-:W-:Y:S01]  /*4bf0*/  FSETP.GEU.AND P0, PT, |R27|.reuse, 1.469367938527859385e-39, PT ;  /* 0x001000001b00780b */ /* 0x040fe20003f0e200 */
[----:B------:R-:W-:Y:S01]  /*4c00*/  BSSY.RECONVERGENT B1, `(.L_x_173) ;  /* 0x0000054000017945 */ /* 0x000fe20003800200 */
[----:B------:R-:W-:Y:S02]  /*4c10*/  LOP3.LUT R22, R27, 0x800fffff, RZ, 0xc0, !PT ;  /* 0x800fffff1b167812 */ /* 0x000fe400078ec0ff */
[----:B------:R-:W-:Y:S02]  /*4c20*/  LOP3.LUT R17, R21, 0x7ff00000, RZ, 0xc0, !PT ;  /* 0x7ff0000015117812 */ /* 0x000fe400078ec0ff */
[----:B------:R-:W-:Y:S01]  /*4c30*/  LOP3.LUT R23, R22, 0x3ff00000, RZ, 0xfc, !PT ;  /* 0x3ff0000016177812 */ /* 0x000fe200078efcff */
[----:B------:R-:W-:Y:S01]  /*4c40*/  IMAD.MOV.U32 R22, RZ, RZ, R26 ;  /* 0x000000ffff167224 */ /* 0x000fe200078e001a */
[----:B------:R-:W-:-:S02]  /*4c50*/  MOV R42, 0x1ca00000 ;  /* 0x1ca00000002a7802 */ /* 0x000fc40000000f00 */
[C---:B------:R-:W-:Y:S01]  /*4c60*/  LOP3.LUT R43, R27.reuse, 0x7ff00000, RZ, 0xc0, !PT ;  /* 0x7ff000001b2b7812 */ /* 0x040fe200078ec0ff */
[----:B------:R-:W-:Y:S01]  /*4c70*/  @!P3 IMAD.MOV.U32 R32, RZ, RZ, RZ ;  /* 0x000000ffff20b224 */ /* 0x000fe200078e00ff */
[----:B------:R-:W-:Y:S01]  /*4c80*/  @!P3 LOP3.LUT R28, R27, 0x7ff00000, RZ, 0xc0, !PT ;  /* 0x7ff000001b1cb812 */ /* 0x000fe200078ec0ff */
[----:B------:R-:W-:Y:S01]  /*4c90*/  @!P0 DMUL R22, R26, 8.98846567431157953865e+307 ;  /* 0x7fe000001a168828 */ /* 0x000fe20000000000 */
[C---:B------:R-:W-:Y:S02]  /*4ca0*/  ISETP.GE.U32.AND P2, PT, R17.reuse, R43, PT ;  /* 0x0000002b1100720c */ /* 0x040fe40003f46070 */
[----:B------:R-:W-:Y:S02]  /*4cb0*/  @!P3 ISETP.GE.U32.AND P4, PT, R17, R28, PT ;  /* 0x0000001c1100b20c */ /* 0x000fe40003f86070 */
[C---:B------:R-:W-:Y:S01]  /*4cc0*/  SEL R29, R42.reuse, 0x63400000, !P2 ;  /* 0x634000002a1d7807 */ /* 0x040fe20005000000 */
[----:B------:R-:W0:Y:S01]  /*4cd0*/  MUFU.RCP64H R31, R23 ;  /* 0x00000017001f7308 */ /* 0x000e220000001800 */
[----:B------:R-:W-:-:S02]  /*4ce0*/  @!P3 SEL R33, R42, 0x63400000, !P4 ;  /* 0x634000002a21b807 */ /* 0x000fc40006000000 */
[--C-:B------:R-:W-:Y:S02]  /*4cf0*/  LOP3.LUT R29, R29, 0x800fffff, R21.reuse, 0xf8, !PT ;  /* 0x800fffff1d1d7812 */ /* 0x100fe400078ef815 */
[----:B------:R-:W-:Y:S02]  /*4d00*/  @!P3 LOP3.LUT R28, R33, 0x80000000, R21, 0xf8, !PT ;  /* 0x80000000211cb812 */ /* 0x000fe400078ef815 */
[----:B------:R-:W-:Y:S02]  /*4d10*/  @!P0 LOP3.LUT R43, R23, 0x7ff00000, RZ, 0xc0, !PT ;  /* 0x7ff00000172b8812 */ /* 0x000fe400078ec0ff */
[----:B------:R-:W-:Y:S01]  /*4d20*/  @!P3 LOP3.LUT R33, R28, 0x100000, RZ, 0xfc, !PT ;  /* 0x001000001c21b812 */ /* 0x000fe200078efcff */
[----:B------:R-:W-:-:S06]  /*4d30*/  IMAD.MOV.U32 R28, RZ, RZ, R20 ;  /* 0x000000ffff1c7224 */ /* 0x000fcc00078e0014 */
        /* <DEDUP_REMOVED lines=9> */
[----:B------:R-:W-:Y:S01]  /*4dd0*/  IMAD.MOV.U32 R30, RZ, RZ, R17 ;  /* 0x000000ffff1e7224 */ /* 0x000fe200078e0011 */
[----:B------:R-:W-:-:S04]  /*4de0*/  @!P3 LOP3.LUT R30, R29, 0x7ff00000, RZ, 0xc0, !PT ;  /* 0x7ff000001d1eb812 */ /* 0x000fc800078ec0ff */
[----:B------:R-:W-:-:S04]  /*4df0*/  IADD3 R31, PT, PT, R30, -0x1, RZ ;  /* 0xffffffff1e1f7810 */ /* 0x000fc80007ffe0ff */
[----:B------:R-:W-:Y:S01]  /*4e00*/  ISETP.GT.U32.AND P0, PT, R31, 0x7feffffe, PT ;  /* 0x7feffffe1f00780c */ /* 0x000fe20003f04070 */
[----:B------:R-:W-:-:S05]  /*4e10*/  VIADD R31, R43, 0xffffffff ;  /* 0xffffffff2b1f7836 */ /* 0x000fca0000000000 */
[----:B------:R-:W-:-:S13]  /*4e20*/  ISETP.GT.U32.OR P0, PT, R31, 0x7feffffe, P0 ;  /* 0x7feffffe1f00780c */ /* 0x000fda0000704470 */
[----:B------:R-:W-:Y:S05]  /*4e30*/  @P0 BRA `(.L_x_174) ;  /* 0x00000000006c0947 */ /* 0x000fea0003800000 */
[----:B------:R-:W-:-:S04]  /*4e40*/  LOP3.LUT R30, R27, 0x7ff00000, RZ, 0xc0, !PT ;  /* 0x7ff000001b1e7812 */ /* 0x000fc800078ec0ff */
[CC--:B------:R-:W-:Y:S02]  /*4e50*/  VIADDMNMX R20, R17.reuse, -R30.reuse, 0xb9600000, !PT ;  /* 0xb960000011147446 */ /* 0x0c0fe4000780091e */
[----:B------:R-:W-:Y:S02]  /*4e60*/  ISETP.GE.U32.AND P0, PT, R17, R30, PT ;  /* 0x0000001e1100720c */ /* 0x000fe40003f06070 */
[----:B------:R-:W-:Y:S01]  /*4e70*/  VIMNMX R17, PT, PT, R20, 0x46a00000, PT ;  /* 0x46a0000014117848 */ /* 0x000fe20003fe0100 */
[----:B------:R-:W-:Y:S01]  /*4e80*/  IMAD.MOV.U32 R20, RZ, RZ, RZ ;  /* 0x000000ffff147224 */ /* 0x000fe200078e00ff */
[----:B------:R-:W-:-:S05]  /*4e90*/  SEL R42, R42, 0x63400000, !P0 ;  /* 0x634000002a2a7807 */ /* 0x000fca0004000000 */
[----:B------:R-:W-:-:S04]  /*4ea0*/  IMAD.IADD R17, R17, 0x1, -R42 ;  /* 0x0000000111117824 */ /* 0x000fc800078e0a2a */
[----:B------:R-:W-:-:S06]  /*4eb0*/  VIADD R21, R17, 0x7fe00000 ;  /* 0x7fe0000011157836 */ /* 0x000fcc0000000000 */
[----:B------:R-:W-:-:S10]  /*4ec0*/  DMUL R32, R34, R20 ;  /* 0x0000001422207228 */ /* 0x000fd40000000000 */
[----:B------:R-:W-:-:S13]  /*4ed0*/  FSETP.GTU.AND P0, PT, |R33|, 1.469367938527859385e-39, PT ;  /* 0x001000002100780b */ /* 0x000fda0003f0c200 */
[----:B------:R-:W-:Y:S05]  /*4ee0*/  @P0 BRA `(.L_x_175) ;  /* 0x0000000000940947 */ /* 0x000fea0003800000 */
[----:B------:R-:W-:-:S06]  /*4ef0*/  DFMA R22, R34, -R22, R28 ;  /* 0x800000162216722b */ /* 0x000fcc000000001c */
[----:B------:R-:W-:-:S04]  /*4f00*/  MOV R22, RZ ;  /* 0x000000ff00167202 */ /* 0x000fc80000000f00 */
[C---:B------:R-:W-:Y:S02]  /*4f10*/  FSETP.NEU.AND P0, PT, R23.reuse, RZ, PT ;  /* 0x000000ff1700720b */ /* 0x040fe40003f0d000 */
[----:B------:R-:W-:-:S04]  /*4f20*/  LOP3.LUT R26, R23, 0x80000000, R27, 0x48, !PT ;  /* 0x80000000171a7812 */ /* 0x000fc800078e481b */
[----:B------:R-:W-:-:S07]  /*4f30*/  LOP3.LUT R23, R26, R21, RZ, 0xfc, !PT ;  /* 0x000000151a177212 */ /* 0x000fce00078efcff */
[----:B------:R-:W-:Y:S05]  /*4f40*/  @!P0 BRA `(.L_x_175) ;  /* 0x00000000007c8947 */ /* 0x000fea0003800000 */
[----:B------:R-:W-:Y:S01]  /*4f50*/  IMAD.MOV R21, RZ, RZ, -R17 ;  /* 0x000000ffff157224 */ /* 0x000fe200078e0a11 */
[----:B------:R-:W-:Y:S01]  /*4f60*/  DMUL.RP R22, R34, R22 ;  /* 0x0000001622167228 */ /* 0x000fe20000008000 */
[----:B------:R-:W-:Y:S01]  /*4f70*/  IMAD.MOV.U32 R20, RZ, RZ, RZ ;  /* 0x000000ffff147224 */ /* 0x000fe200078e00ff */
[----:B------:R-:W-:-:S05]  /*4f80*/  IADD3 R17, PT, PT, -R17, -0x43300000, RZ ;  /* 0xbcd0000011117810 */ /* 0x000fca0007ffe1ff */
[----:B------:R-:W-:-:S10]  /*4f90*/  DFMA R20, R32, -R20, R34 ;  /* 0x800000142014722b */ /* 0x000fd40000000022 */
[----:B------:R-:W-:Y:S02]  /*4fa0*/  FSETP.NEU.AND P0, PT, |R21|, R17, PT ;  /* 0x000000111500720b */ /* 0x000fe40003f0d200 */
[----:B------:R-:W-:Y:S02]  /*4fb0*/  LOP3.LUT R17, R23, R26, RZ, 0x3c, !PT ;  /* 0x0000001a17117212 */ /* 0x000fe400078e3cff */
[----:B------:R-:W-:Y:S02]  /*4fc0*/  FSEL R32, R22, R32, !P0 ;  /* 0x0000002016207208 */ /* 0x000fe40004000000 */
[----:B------:R-:W-:Y:S01]  /*4fd0*/  FSEL R33, R17, R33, !P0 ;  /* 0x0000002111217208 */ /* 0x000fe20004000000 */
[----:B------:R-:W-:Y:S06]  /*4fe0*/  BRA `(.L_x_175) ;  /* 0x0000000000547947 */ /* 0x000fec0003800000 */
.L_x_174:
[----:B------:R-:W-:-:S14]  /*4ff0*/  DSETP.NAN.AND P0, PT, R20, R20, PT ;  /* 0x000000141400722a */ /* 0x000fdc0003f08000 */
[----:B------:R-:W-:Y:S05]  /*5000*/  @P0 BRA `(.L_x_176) ;  /* 0x0000000000440947 */ /* 0x000fea0003800000 */
[----:B------:R-:W-:-:S14]  /*5010*/  DSETP.NAN.AND P0, PT, R26, R26, PT ;  /* 0x0000001a1a00722a */ /* 0x000fdc0003f08000 */
[----:B------:R-:W-:Y:S05]  /*5020*/  @P0 BRA `(.L_x_177) ;  /* 0x0000000000300947 */ /* 0x000fea0003800000 */
[----:B------:R-:W-:Y:S01]  /*5030*/  ISETP.NE.AND P0, PT, R30, R43, PT ;  /* 0x0000002b1e00720c */ /* 0x000fe20003f05270 */
[----:B------:R-:W-:Y:S02]  /*5040*/  IMAD.MOV.U32 R32, RZ, RZ, 0x0 ;  /* 0x00000000ff207424 */ /* 0x000fe400078e00ff */
[----:B------:R-:W-:-:S10]  /*5050*/  IMAD.MOV.U32 R33, RZ, RZ, -0x80000 ;  /* 0xfff80000ff217424 */ /* 0x000fd400078e00ff */
[----:B------:R-:W-:Y:S05]  /*5060*/  @!P0 BRA `(.L_x_175) ;  /* 0x0000000000348947 */ /* 0x000fea0003800000 */
[----:B------:R-:W-:Y:S02]  /*5070*/  ISETP.NE.AND P0, PT, R30, 0x7ff00000, PT ;  /* 0x7ff000001e00780c */ /* 0x000fe40003f05270 */
[----:B------:R-:W-:Y:S02]  /*5080*/  LOP3.LUT R33, R21, 0x80000000, R27, 0x48, !PT ;  /* 0x8000000015217812 */ /* 0x000fe400078e481b */
[----:B------:R-:W-:-:S13]  /*5090*/  ISETP.EQ.OR P0, PT, R43, RZ, !P0 ;  /* 0x000000ff2b00720c */ /* 0x000fda0004702670 */
[----:B------:R-:W-:Y:S02]  /*50a0*/  @P0 LOP3.LUT R17, R33, 0x7ff00000, RZ, 0xfc, !PT ;  /* 0x7ff0000021110812 */ /* 0x000fe400078efcff */
[----:B------:R-:W-:Y:S01]  /*50b0*/  @!P0 MOV R32, RZ ;  /* 0x000000ff00208202 */ /* 0x000fe20000000f00 */
[----:B------:R-:W-:Y:S02]  /*50c0*/  @P0 IMAD.MOV.U32 R32, RZ, RZ, RZ ;  /* 0x000000ffff200224 */ /* 0x000fe400078e00ff */
[----:B------:R-:W-:Y:S01]  /*50d0*/  @P0 IMAD.MOV.U32 R33, RZ, RZ, R17 ;  /* 0x000000ffff210224 */ /* 0x000fe200078e0011 */
[----:B------:R-:W-:Y:S06]  /*50e0*/  BRA `(.L_x_175) ;  /* 0x0000000000147947 */ /* 0x000fec0003800000 */
.L_x_177:
[----:B------:R-:W-:Y:S01]  /*50f0*/  LOP3.LUT R33, R27, 0x80000, RZ, 0xfc, !PT ;  /* 0x000800001b217812 */ /* 0x000fe200078efcff */
[----:B------:R-:W-:Y:S01]  /*5100*/  IMAD.MOV.U32 R32, RZ, RZ, R26 ;  /* 0x000000ffff207224 */ /* 0x000fe200078e001a */
[----:B------:R-:W-:Y:S06]  /*5110*/  BRA `(.L_x_175) ;  /* 0x0000000000087947 */ /* 0x000fec0003800000 */
.L_x_176:
[----:B------:R-:W-:Y:S01]  /*5120*/  LOP3.LUT R33, R21, 0x80000, RZ, 0xfc, !PT ;  /* 0x0008000015217812 */ /* 0x000fe200078efcff */
[----:B------:R-:W-:-:S07]  /*5130*/  IMAD.MOV.U32 R32, RZ, RZ, R20 ;  /* 0x000000ffff207224 */ /* 0x000fce00078e0014 */
.L_x_175:
[----:B------:R-:W-:Y:S05]  /*5140*/  BSYNC.RECONVERGENT B1 ;  /* 0x0000000000017941 */ /* 0x000fea0003800200 */
.L_x_173:
[----:B------:R-:W-:-:S04]  /*5150*/  HFMA2 R17, -RZ, RZ, 0, 0 ;  /* 0x00000000ff117431 */ /* 0x000fc800000001ff */
[----:B------:R-:W-:Y:S05]  /*5160*/  RET.REL.NODEC R16 `(_Z11integrateElP7double2PKdS2_PKS_S4_S4_S4_) ;  /* 0xffffffac10a47950 */ /* 0x000fea0003c3ffff */
        .weak           $__internal_8_$__cuda_sm20_dsqrt_rn_f64_mediumpath_v1
        .type           $__internal_8_$__cuda_sm20_dsqrt_rn_f64_mediumpath_v1,@function
        .size           $__internal_8_$__cuda_sm20_dsqrt_rn_f64_mediumpath_v1,($_Z11integrateElP7double2PKdS2_PKS_S4_S4_S4_$__internal_trig_reduction_slowpathd - $__internal_8_$__cuda_sm20_dsqrt_rn_f64_mediumpath_v1)
$__internal_8_$__cuda_sm20_dsqrt_rn_f64_mediumpath_v1:
[----:B------:R-:W-:Y:S01]  /*5170*/  ISETP.GE.U32.AND P0, PT, R16, -0x3400000, PT ;  /* 0xfcc000001000780c */ /* 0x000fe20003f06070 */
[----:B------:R-:W-:Y:S01]  /*5180*/  BSSY.RECONVERGENT B1, `(.L_x_178) ;  /* 0x0000026000017945 */ /* 0x000fe20003800200 */
[----:B------:R-:W-:Y:S02]  /*5190*/  IMAD.MOV.U32 R16, RZ, RZ, R32 ;  /* 0x000000ffff107224 */ /* 0x000fe400078e0020 */
[----:B------:R-:W-:Y:S02]  /*51a0*/  IMAD.MOV.U32 R26, RZ, RZ, R30 ;  /* 0x000000ffff1a7224 */ /* 0x000fe400078e001e */
[----:B------:R-:W-:-:S07]  /*51b0*/  IMAD.MOV.U32 R27, RZ, RZ, R31 ;  /* 0x000000ffff1b7224 */ /* 0x000fce00078e001f */
        /* <DEDUP_REMOVED lines=9> */
.L_x_179:
        /* <DEDUP_REMOVED lines=9> */
[----:B------:R-:W-:Y:S02]  /*52e0*/  IMAD.MOV.U32 R20, RZ, RZ, RZ ;  /* 0x000000ffff147224 */ /* 0x000fe400078e00ff */
[----:B------:R-:W-:Y:S02]  /*52f0*/  IMAD.MOV.U32 R22, RZ, RZ, 0x0 ;  /* 0x00000000ff167424 */ /* 0x000fe400078e00ff */
[----:B------:R-:W-:Y:S01]  /*5300*/  IMAD.MOV.U32 R23, RZ, RZ, 0x3fd80000 ;  /* 0x3fd80000ff177424 */ /* 0x000fe200078e00ff */
[----:B------:R-:W0:Y:S02]  /*5310*/  MUFU.RSQ64H R21, R17 ;  /* 0x0000001100157308 */ /* 0x000e240000001c00 */
[----:B0-----:R-:W-:-:S08]  /*5320*/  DMUL R26, R20, R20 ;  /* 0x00000014141a7228 */ /* 0x001fd00000000000 */
[----:B------:R-:W-:-:S08]  /*5330*/  DFMA R26, R16, -R26, 1 ;  /* 0x3ff00000101a742b */ /* 0x000fd0000000081a */
[----:B------:R-:W-:Y:S02]  /*5340*/  DFMA R22, R26, R22, 0.5 ;  /* 0x3fe000001a16742b */ /* 0x000fe40000000016 */
[----:B------:R-:W-:-:S08]  /*5350*/  DMUL R26, R20, R26 ;  /* 0x0000001a141a7228 */ /* 0x000fd00000000000 */
[----:B------:R-:W-:-:S08]  /*5360*/  DFMA R22, R22, R26, R20 ;  /* 0x0000001a1616722b */ /* 0x000fd00000000014 */
[----:B------:R-:W-:Y:S02]  /*5370*/  DMUL R20, R16, R22 ;  /* 0x0000001610147228 */ /* 0x000fe40000000000 */
[----:B------:R-:W-:-:S06]  /*5380*/  IADD3 R23, PT, PT, R23, -0x100000, RZ ;  /* 0xfff0000017177810 */ /* 0x000fcc0007ffe0ff */
[----:B------:R-:W-:-:S08]  /*5390*/  DFMA R26, R20, -R20, R16 ;  /* 0x80000014141a722b */ /* 0x000fd00000000010 */
[----:B------:R-:W-:-:S10]  /*53a0*/  DFMA R20, R22, R26, R20 ;  /* 0x0000001a1614722b */ /* 0x000fd40000000014 */
[----:B------:R-:W-:Y:S01]  /*53b0*/  VIADD R21, R21, 0xfcb00000 ;  /* 0xfcb0000015157836 */ /* 0x000fe20000000000 */
[----:B------:R-:W-:Y:S06]  /*53c0*/  BRA `(.L_x_180) ;  /* 0x0000000000047947 */ /* 0x000fec0003800000 */
.L_x_181:
[----:B------:R-:W-:-:S11]  /*53d0*/  DADD R20, R16, R16 ;  /* 0x0000000010147229 */ /* 0x000fd60000000010 */
.L_x_180:
[----:B------:R-:W-:Y:S05]  /*53e0*/  BSYNC.RECONVERGENT B1 ;  /* 0x0000000000017941 */ /* 0x000fea0003800200 */
.L_x_178:
[----:B------:R-:W-:Y:S02]  /*53f0*/  IMAD.MOV.U32 R35, RZ, RZ, 0x0 ;  /* 0x00000000ff237424 */ /* 0x000fe400078e00ff */
[----:B------:R-:W-:Y:S02]  /*5400*/  IMAD.MOV.U32 R26, RZ, RZ, R20 ;  /* 0x000000ffff1a7224 */ /* 0x000fe400078e0014 */
[----:B------:R-:W-:Y:S01]  /*5410*/  IMAD.MOV.U32 R27, RZ, RZ, R21 ;  /* 0x000000ffff1b7224 */ /* 0x000fe200078e0015 */
[----:B------:R-:W-:Y:S06]  /*5420*/  RET.REL.NODEC R34 `(_Z11integrateElP7double2PKdS2_PKS_S4_S4_S4_) ;  /* 0xffffffa822f47950 */ /* 0x000fec0003c3ffff */
        .type           $_Z11integrateElP7double2PKdS2_PKS_S4_S4_S4_$__internal_trig_reduction_slowpathd,@function
        .size           $_Z11integrateElP7double2PKdS2_PKS_S4_S4_S4_$__internal_trig_reduction_slowpathd,(.L_x_252 - $_Z11integrateElP7double2PKdS2_PKS_S4_S4_S4_$__internal_trig_reduction_slowpathd)
$_Z11integrateElP7double2PKdS2_PKS_S4_S4_S4_$__internal_trig_reduction_slowpathd:
[--C-:B------:R-:W-:Y:S01]  /*5430*/  SHF.R.U32.HI R22, RZ, 0x14, R31.reuse ;  /* 0x00000014ff167819 */ /* 0x100fe2000001161f */
        /* <DEDUP_REMOVED lines=8> */
[----:B------:R-:W-:Y:S01]  /*54c0*/  VIADD R23, R1, 0x80 ;  /* 0x0000008001177836 */ /* 0x000fe20000000000 */
[----:B------:R-:W-:Y:S02]  /*54d0*/  CS2R R32, SRZ ;  /* 0x0000000000207805 */ /* 0x000fe4000001ff00 */
[----:B------:R-:W-:Y:S02]  /*54e0*/  SHF.R.U32.HI R19, RZ, 0x6, R16 ;  /* 0x00000006ff137819 */ /* 0x000fe40000011610 */
[----:B------:R-:W-:Y:S02]  /*54f0*/  ISETP.GE.U32.AND P0, PT, R16, 0x80, PT ;  /* 0x000000801000780c */ /* 0x000fe40003f06070 */
[C---:B------:R-:W-:Y:S02]  /*5500*/  IADD3 R18, PT, PT, -R19.reuse, 0x13, RZ ;  /* 0x0000001313127810 */ /* 0x040fe40007ffe1ff */
[----:B------:R-:W-:-:S02]  /*5510*/  IADD3 R29, PT, PT, -R19, 0xf, RZ ;  /* 0x0000000f131d7810 */ /* 0x000fc40007ffe1ff */
[----:B------:R-:W-:-:S04]  /*5520*/  SEL R18, R18, 0x12, P0 ;  /* 0x0000001212127807 */ /* 0x000fc80000000000 */
[----:B------:R-:W-:-:S13]  /*5530*/  ISETP.GE.AND P0, PT, R29, R18, PT ;  /* 0x000000121d00720c */ /* 0x000fda0003f06270 */
[----:B------:R-:W-:Y:S05]  /*5540*/  @P0 BRA `(.L_x_184) ;  /* 0x0000000000980947 */ /* 0x000fea0003800000 */
[----:B------:R-:W0:Y:S01]  /*5550*/  LDC.64 R20, c[0x0][0x358] ;  /* 0x0000d600ff147b82 */ /* 0x000e220000000a00 */
[C---:B------:R-:W-:Y:S01]  /*5560*/  SHF.L.U64.HI R27, R17.reuse, 0xb, R24 ;  /* 0x0000000b111b7819 */ /* 0x040fe20000010218 */
[----:B------:R-:W-:Y:S01]  /*5570*/  BSSY.RECONVERGENT B2, `(.L_x_185) ;  /* 0x0000022000027945 */ /* 0x000fe20003800200 */
[----:B------:R-:W-:Y:S01]  /*5580*/  SHF.L.U32 R25, R17, 0xb, RZ ;  /* 0x0000000b11197819 */ /* 0x000fe200000006ff */
[----:B------:R-:W-:Y:S01]  /*5590*/  IMAD.MOV.U32 R24, RZ, RZ, RZ ;  /* 0x000000ffff187224 */ /* 0x000fe200078e00ff */
[----:B------:R-:W-:Y:S02]  /*55a0*/  IADD3 R28, PT, PT, RZ, -R19, -R18 ;  /* 0x80000013ff1c7210 */ /* 0x000fe40007ffe812 */
[----:B------:R-:W-:Y:S02]  /*55b0*/  CS2R R32, SRZ ;  /* 0x0000000000207805 */ /* 0x000fe4000001ff00 */
[----:B------:R-:W-:-:S07]  /*55c0*/  LOP3.LUT R27, R27, 0x80000000, RZ, 0xfc, !PT ;  /* 0x800000001b1b7812 */ /* 0x000fce00078efcff */
.L_x_186:
[----:B------:R-:W1:Y:S01]  /*55d0*/  LDC.64 R16, c[0x4][RZ] ;  /* 0x01000000ff107b82 */ /* 0x000e620000000a00 */
[----:B0-----:R-:W-:Y:S02]  /*55e0*/  R2UR UR10, R20 ;  /* 0x00000000140a72ca */ /* 0x001fe400000e0000 */
[----:B------:R-:W-:Y:S01]  /*55f0*/  R2UR UR11, R21 ;  /* 0x00000000150b72ca */ /* 0x000fe200000e0000 */
[----:B-1----:R-:W-:-:S12]  /*5600*/  IMAD.WIDE R16, R29, 0x8, R16 ;  /* 0x000000081d107825 */ /* 0x002fd800078e0210 */
[----:B------:R-:W2:Y:S01]  /*5610*/  LDG.E.64.CONSTANT R16, desc[UR10][R16.64] ;  /* 0x0000000a10107981 */ /* 0x000ea2000c1e9b00 */
[----:B------:R-:W-:Y:S02]  /*5620*/  VIADD R28, R28, 0x1 ;  /* 0x000000011c1c7836 */ /* 0x000fe40000000000 */
        /* <DEDUP_REMOVED lines=8> */
[----:B------:R-:W-:-:S04]  /*56b0*/  IMAD.HI.U32 R30, R16, R27, RZ ;  /* 0x0000001b101e7227 */ /* 0x000fc800078e00ff */
[----:B------:R-:W-:Y:S01]  /*56c0*/  IMAD.X R16, RZ, RZ, R30, P2 ;  /* 0x000000ffff107224 */ /* 0x000fe200010e061e */
[----:B------:R0:W-:Y:S01]  /*56d0*/  STL.64 [R35], R32 ;  /* 0x0000002023007387 */ /* 0x0001e20000100a00 */
[----:B------:R-:W-:-:S03]  /*56e0*/  IMAD.HI.U32 R30, R17, R27, RZ ;  /* 0x0000001b111e7227 */ /* 0x000fc600078e00ff */
[----:B------:R-:W-:Y:S01]  /*56f0*/  IADD3.X R16, P0, PT, R37, R16, RZ, P0, !PT ;  /* 0x0000001025107210 */ /* 0x000fe2000071e4ff */
[----:B------:R-:W-:Y:S02]  /*5700*/  IMAD R17, R17, R27, RZ ;  /* 0x0000001b11117224 */ /* 0x000fe400078e02ff */
[----:B------:R-:W-:-:S03]  /*5710*/  VIADD R24, R24, 0x1 ;  /* 0x0000000118187836 */ /* 0x000fc60000000000 */
[----:B------:R-:W-:Y:S02]  /*5720*/  IADD3.X R17, P1, PT, R17, R16, RZ, P1, !PT ;  /* 0x0000001011117210 */ /* 0x000fe40000f3e4ff */
[----:B------:R-:W-:Y:S02]  /*5730*/  IADD3.X R16, PT, PT, R30, RZ, RZ, P0, !PT ;  /* 0x000000ff1e107210 */ /* 0x000fe400007fe4ff */
[----:B------:R-:W-:Y:S01]  /*5740*/  ISETP.NE.AND P0, PT, R28, -0xf, PT ;  /* 0xfffffff11c00780c */ /* 0x000fe20003f05270 */
[----:B0-----:R-:W-:Y:S02]  /*5750*/  IMAD.MOV.U32 R32, RZ, RZ, R17 ;  /* 0x000000ffff207224 */ /* 0x001fe400078e0011 */
[----:B------:R-:W-:-:S05]  /*5760*/  IMAD.X R16, RZ, RZ, R16, P1 ;  /* 0x000000ffff107224 */ /* 0x000fca00008e0610 */
[----:B------:R-:W-:-:S05]  /*5770*/  MOV R33, R16 ;  /* 0x0000001000217202 */ /* 0x000fca0000000f00 */
[----:B------:R-:W-:Y:S05]  /*5780*/  @P0 BRA `(.L_x_186) ;  /* 0xfffffffc00900947 */ /* 0x000fea000383ffff */
[----:B------:R-:W-:Y:S05]  /*5790*/  BSYNC.RECONVERGENT B2 ;  /* 0x0000000000027941 */ /* 0x000fea0003800200 */
.L_x_185:
[----:B------:R-:W-:-:S07]  /*57a0*/  IMAD.MOV.U32 R29, RZ, RZ, R18 ;  /* 0x000000ffff1d7224 */ /* 0x000fce00078e0012 */
.L_x_184:
[----:B------:R-:W-:Y:S05]  /*57b0*/  BSYNC.RECONVERGENT B1 ;  /* 0x0000000000017941 */ /* 0x000fea0003800200 */
.L_x_183:
        /* <DEDUP_REMOVED lines=11> */
[CC--:B---3--:R-:W-:Y:S02]  /*5870*/  @P0 SHF.L.U32 R24, R16.reuse, R37.reuse, RZ ;  /* 0x0000002510180219 */ /* 0x0c8fe400000006ff */
[----:B------:R-:W-:Y:S02]  /*5880*/  @P0 SHF.R.U64 R21, R21, R20, R23 ;  /* 0x0000001415150219 */ /* 0x000fe40000001217 */
[--C-:B------:R-:W-:Y:S02]  /*5890*/  @P0 SHF.R.U32.HI R29, RZ, 0x1, R17.reuse ;  /* 0x00000001ff1d0819 */ /* 0x100fe40000011611 */
[C-C-:B------:R-:W-:Y:S02]  /*58a0*/  @P0 SHF.R.U64 R27, R16.reuse, 0x1, R17.reuse ;  /* 0x00000001101b0819 */ /* 0x140fe40000001211 */
[----:B------:R-:W-:-:S02]  /*58b0*/  @P0 SHF.L.U64.HI R25, R16, R37, R17 ;  /* 0x0000002510190219 */ /* 0x000fc40000010211 */
[-C--:B------:R-:W-:Y:S02]  /*58c0*/  @P0 SHF.R.U32.HI R22, RZ, R20.reuse, R23 ;  /* 0x00000014ff160219 */ /* 0x080fe40000011617 */
[----:B------:R-:W-:Y:S02]  /*58d0*/  @P0 LOP3.LUT R16, R24, R21, RZ, 0xfc, !PT ;  /* 0x0000001518100212 */ /* 0x000fe400078efcff */
[-C--:B----4-:R-:W-:Y:S02]  /*58e0*/  @P0 SHF.L.U32 R23, R18, R37.reuse, RZ ;  /* 0x0000002512170219 */ /* 0x090fe400000006ff */
[----:B------:R-:W-:Y:S01]  /*58f0*/  @P0 SHF.R.U64 R28, R27, R20, R29 ;  /* 0x000000141b1c0219 */ /* 0x000fe2000000121d */
[----:B------:R-:W-:Y:S01]  /*5900*/  IMAD.SHL.U32 R24, R16, 0x4, RZ ;  /* 0x0000000410187824 */ /* 0x000fe200078e00ff */
[----:B------:R-:W-:Y:S02]  /*5910*/  @P0 LOP3.LUT R17, R25, R22, RZ, 0xfc, !PT ;  /* 0x0000001619110212 */ /* 0x000fe400078efcff */
[----:B------:R-:W-:-:S02]  /*5920*/  @P0 SHF.L.U64.HI R21, R18, R37, R19 ;  /* 0x0000002512150219 */ /* 0x000fc40000010213 */
[----:B------:R-:W-:Y:S02]  /*5930*/  @P0 LOP3.LUT R18, R23, R28, RZ, 0xfc, !PT ;  /* 0x0000001c17120212 */ /* 0x000fe400078efcff */
[----:B------:R-:W-:Y:S02]  /*5940*/  @P0 SHF.R.U32.HI R20, RZ, R20, R29 ;  /* 0x00000014ff140219 */ /* 0x000fe4000001161d */
[----:B------:R-:W-:Y:S02]  /*5950*/  SHF.L.U64.HI R25, R16, 0x2, R17 ;  /* 0x0000000210197819 */ /* 0x000fe40000010211 */
[----:B------:R-:W-:Y:S02]  /*5960*/  SHF.L.W.U32.HI R16, R17, 0x2, R18 ;  /* 0x0000000211107819 */ /* 0x000fe40000010e12 */
[----:B------:R-:W-:Y:S02]  /*5970*/  @P0 LOP3.LUT R19, R21, R20, RZ, 0xfc, !PT ;  /* 0x0000001415130212 */ /* 0x000fe400078efcff */
[----:B------:R-:W-:-:S02]  /*5980*/  IADD3 RZ, P0, PT, RZ, -R24, RZ ;  /* 0x80000018ffff7210 */ /* 0x000fc40007f1e0ff */
[----:B------:R-:W-:Y:S02]  /*5990*/  LOP3.LUT R17, RZ, R25, RZ, 0x33, !PT ;  /* 0x00000019ff117212 */ /* 0x000fe400078e33ff */
[----:B------:R-:W-:Y:S02]  /*59a0*/  SHF.L.W.U32.HI R18, R18, 0x2, R19 ;  /* 0x0000000212127819 */ /* 0x000fe40000010e13 */
[----:B------:R-:W-:Y:S02]  /*59b0*/  LOP3.LUT R21, RZ, R16, RZ, 0x33, !PT ;  /* 0x00000010ff157212 */ /* 0x000fe400078e33ff */
[----:B------:R-:W-:Y:S02]  /*59c0*/  IADD3.X R20, P0, PT, RZ, R17, RZ, P0, !PT ;  /* 0x00000011ff147210 */ /* 0x000fe4000071e4ff */
[----:B------:R-:W-:Y:S02]  /*59d0*/  LOP3.LUT R17, RZ, R18, RZ, 0x33, !PT ;  /* 0x00000012ff117212 */ /* 0x000fe400078e33ff */
[----:B------:R-:W-:-:S02]  /*59e0*/  ISETP.GT.U32.AND P2, PT, R16, -0x1, PT ;  /* 0xffffffff1000780c */ /* 0x000fc40003f44070 */
[----:B------:R-:W-:Y:S02]  /*59f0*/  IADD3.X R21, P1, PT, RZ, R21, RZ, P0, !PT ;  /* 0x00000015ff157210 */ /* 0x000fe4000073e4ff */
[----:B------:R-:W-:Y:S02]  /*5a00*/  ISETP.GT.AND.EX P0, PT, R18, -0x1, PT, P2 ;  /* 0xffffffff1200780c */ /* 0x000fe40003f04320 */
[----:B------:R-:W-:Y:S02]  /*5a10*/  IADD3.X R17, PT, PT, RZ, R17, RZ, P1, !PT ;  /* 0x00000011ff117210 */ /* 0x000fe40000ffe4ff */
[----:B------:R-:W-:Y:S02]  /*5a20*/  SEL R23, R16, R21, P0 ;  /* 0x0000001510177207 */ /* 0x000fe40000000000 */
[----:B------:R-:W-:Y:S02]  /*5a30*/  SEL R17, R18, R17, P0 ;  /* 0x0000001112117207 */ /* 0x000fe40000000000 */
[----:B------:R-:W-:-:S02]  /*5a40*/  SEL R25, R25, R20, P0 ;  /* 0x0000001419197207 */ /* 0x000fc40000000000 */
[----:B------:R-:W-:-:S03]  /*5a50*/  ISETP.NE.U32.AND P1, PT, R17, RZ, PT ;  /* 0x000000ff1100720c */ /* 0x000fc60003f25070 */
[----:B------:R-:W-:Y:S01]  /*5a60*/  @!P0 IMAD.MOV R24, RZ, RZ, -R24 ;  /* 0x000000ffff188224 */ /* 0x000fe200078e0a18 */
[----:B------:R-:W-:-:S06]  /*5a70*/  SEL R21, R23, R17, !P1 ;  /* 0x0000001117157207 */ /* 0x000fcc0004800000 */
[----:B------:R-:W1:Y:S02]  /*5a80*/  FLO.U32 R21, R21 ;  /* 0x0000001500157300 */ /* 0x000e6400000e0000 */
[C---:B-1----:R-:W-:Y:S02]  /*5a90*/  IADD3 R22, PT, PT, -R21.reuse, 0x1f, RZ ;  /* 0x0000001f15167810 */ /* 0x042fe40007ffe1ff */
[----:B------:R-:W-:-:S03]  /*5aa0*/  IADD3 R16, PT, PT, -R21, 0x3f, RZ ;  /* 0x0000003f15107810 */ /* 0x000fc60007ffe1ff */
[----:B------:R-:W-:-:S05]  /*5ab0*/  @P1 IMAD.MOV R16, RZ, RZ, R22 ;  /* 0x000000ffff101224 */ /* 0x000fca00078e0216 */
        /* <DEDUP_REMOVED lines=12> */
.L_x_188:
[----:B------:R-:W-:Y:S05]  /*5b80*/  BSYNC.RECONVERGENT B1 ;  /* 0x0000000000017941 */ /* 0x000fea0003800200 */
.L_x_187:
[----:B------:R-:W-:Y:S02]  /*5b90*/  HFMA2 R21, -RZ, RZ, 0, 0 ;  /* 0x00000000ff157431 */ /* 0x000fe400000001ff */
[----:B------:R-:W-:-:S04]  /*5ba0*/  IMAD.WIDE.U32 R24, R23, 0x2168c235, RZ ;  /* 0x2168c23517187825 */ /* 0x000fc800078e00ff */
[----:B------:R-:W-:Y:S01]  /*5bb0*/  IMAD.MOV.U32 R20, RZ, RZ, R25 ;  /* 0x000000ffff147224 */ /* 0x000fe200078e0019 */
[----:B------:R-:W-:Y:S01]  /*5bc0*/  IADD3 RZ, P1, PT, R24, R24, RZ ;  /* 0x0000001818ff7210 */ /* 0x000fe20007f3e0ff */
[----:B------:R-:W-:-:S04]  /*5bd0*/  IMAD.HI.U32 R22, R17, -0x36f0255e, RZ ;  /* 0xc90fdaa211167827 */ /* 0x000fc800078e00ff */
[----:B------:R-:W-:-:S04]  /*5be0*/  IMAD.WIDE.U32 R20, R23, -0x36f0255e, R20 ;  /* 0xc90fdaa217147825 */ /* 0x000fc800078e0014 */
[C---:B------:R-:W-:Y:S02]  /*5bf0*/  IMAD R23, R17.reuse, -0x36f0255e, RZ ;  /* 0xc90fdaa211177824 */ /* 0x040fe400078e02ff */
[----:B------:R-:W-:-:S04]  /*5c00*/  IMAD.WIDE.U32 R20, P2, R17, 0x2168c235, R20 ;  /* 0x2168c23511147825 */ /* 0x000fc80007840014 */
[----:B------:R-:W-:Y:S01]  /*5c10*/  IMAD.X R17, RZ, RZ, R22, P2 ;  /* 0x000000ffff117224 */ /* 0x000fe200010e0616 */
        /* <DEDUP_REMOVED lines=15> */
[----:B------:R-:W-:Y:S01]  /*5d10*/  SHF.R.U32.HI R21, RZ, 0x1e, R19 ;  /* 0x0000001eff157819 */ /* 0x000fe20000011613 */
[----:B------:R-:W-:Y:S01]  /*5d20*/  IMAD.SHL.U32 R16, R16, 0x100000, RZ ;  /* 0x0010000010107824 */ /* 0x000fe200078e00ff */
[----:B------:R-:W-:Y:S02]  /*5d30*/  IADD3 R17, P2, PT, R17, 0x1, RZ ;  /* 0x0000000111117810 */ /* 0x000fe40007f5e0ff */
[----:B------:R-:W-:Y:S02]  /*5d40*/  LEA.HI R18, R18, R21, RZ, 0x1 ;  /* 0x0000001512127211 */ /* 0x000fe400078f08ff */
[----:B------:R-:W-:Y:S02]  /*5d50*/  LEA.HI.X R20, R20, RZ, RZ, 0x16, P2 ;  /* 0x000000ff14147211 */ /* 0x000fe400010fb4ff */
[----:B------:R-:W-:Y:S01]  /*5d60*/  @!P0 LOP3.LUT R31, R31, 0x80000000, RZ, 0x3c, !PT ;  /* 0x800000001f1f8812 */ /* 0x000fe200078e3cff */
[----:B------:R-:W-:Y:S01]  /*5d70*/  @P1 IMAD.MOV R18, RZ, RZ, -R18 ;  /* 0x000000ffff121224 */ /* 0x000fe200078e0a12 */
[----:B------:R-:W-:-:S02]  /*5d80*/  SHF.R.U64 R17, R17, 0x1, R20 ;  /* 0x0000000111117819 */ /* 0x000fc40000001214 */
[----:B------:R-:W-:Y:S02]  /*5d90*/  SHF.R.U32.HI R19, RZ, 0x1, R20 ;  /* 0x00000001ff137819 */ /* 0x000fe40000011614 */
[----:B------:R-:W-:-:S04]  /*5da0*/  IADD3 R17, P2, P3, RZ, RZ, R17 ;  /* 0x000000ffff117210 */ /* 0x000fc80007b5e011 */
[----:B------:R-:W-:-:S04]  /*5db0*/  IADD3.X R16, PT, PT, R16, 0x3fe00000, R19, P2, P3 ;  /* 0x3fe0000010107810 */ /* 0x000fc800017e6413 */
[----:B------:R-:W-:-:S07]  /*5dc0*/  LOP3.LUT R24, R16, R31, RZ, 0xfc, !PT ;  /* 0x0000001f10187212 */ /* 0x000fce00078efcff */
.L_x_182:
[----:B------:R-:W-:Y:S01]  /*5dd0*/  IMAD.MOV.U32 R27, RZ, RZ, 0x0 ;  /* 0x00000000ff1b7424 */ /* 0x000fe200078e00ff */
[----:B------:R-:W-:Y:S01]  /*5de0*/  MOV R20, R17 ;  /* 0x0000001100147202 */ /* 0x000fe20000000f00 */
[----:B------:R-:W-:Y:S02]  /*5df0*/  IMAD.MOV.U32 R21, RZ, RZ, R24 ;  /* 0x000000ffff157224 */ /* 0x000fe400078e0018 */
[----:B------:R-:W-:Y:S05]  /*5e00*/  RET.REL.NODEC R26 `(_Z11integrateElP7double2PKdS2_PKS_S4_S4_S4_) ;  /* 0xffffffa01a7c7950 */ /* 0x000fea0003c3ffff */
.L_x_189:
        /* <DEDUP_REMOVED lines=15> */
.L_x_252:


//--------------------- .text._Z9movmfConvP7double2S0_S0_S0_S0_S0_S0_S0_PKdPKS_S4_S4_S4_S2_S2_S2_S2_S2_S2_ --------------------------
	.section	.text._Z9movmfConvP7double2S0_S0_S0_S0_S0_S0_S0_PKdPKS_S4_S4_S4_S2_S2_S2_S2_S2_S2_,"ax",@progbits
	.align	128
        .global         _Z9movmfConvP7double2S0_S0_S0_S0_S0_S0_S0_PKdPKS_S4_S4_S4_S2_S2_S2_S2_S2_S2_
        .type           _Z9movmfConvP7double2S0_S0_S0_S0_S0_S0_S0_PKdPKS_S4_S4_S4_S2_S2_S2_S2_S2_S2_,@function
        .size           _Z9movmfConvP7double2S0_S0_S0_S0_S0_S0_S0_PKdPKS_S4_S4_S4_S2_S2_S2_S2_S2_S2_,(.L_x_255 - _Z9movmfConvP7double2S0_S0_S0_S0_S0_S0_S0_PKdPKS_S4_S4_S4_S2_S2_S2_S2_S2_S2_)
        .other          _Z9movmfConvP7double2S0_S0_S0_S0_S0_S0_S0_PKdPKS_S4_S4_S4_S2_S2_S2_S2_S2_S2_,@"STO_CUDA_ENTRY STV_DEFAULT"
_Z9movmfConvP7double2S0_S0_S0_S0_S0_S0_S0_PKdPKS_S4_S4_S4_S2_S2_S2_S2_S2_S2_:
.text._Z9movmfConvP7double2S0_S0_S0_S0_S0_S0_S0_PKdPKS_S4_S4_S4_S2_S2_S2_S2_S2_S2_:
        /* <DEDUP_REMOVED lines=17> */
[----:B------:R-:W-:Y:S01]  /*0110*/  MOV R6, UR5 ;  /* 0x0000000500067c02 */ /* 0x000fe20008000f00 */
[----:B------:R-:W-:Y:S01]  /*0120*/  IMAD.MOV.U32 R0, RZ, RZ, R2 ;  /* 0x000000ffff007224 */ /* 0x000fe200078e0002 */
[----:B------:R-:W-:Y:S02]  /*0130*/  UIADD3 UR7, UPT, UPT, UR4, -0x2, URZ ;  /* 0xfffffffe04077890 */ /* 0x000fe4000fffe0ff */
[----:B------:R-:W-:Y:S02]  /*0140*/  ULOP3.LUT UR8, UR5, 0x3, URZ, 0xc0, !UPT ;  /* 0x0000000305087892 */ /* 0x000fe4000f8ec0ff */
[----:B------:R-:W-:Y:S01]  /*0150*/  UISETP.GE.U32.AND UP0, UPT, UR7, 0x3, UPT ;  /* 0x000000030700788c */ /* 0x000fe2000bf06070 */
[----:B0-----:R-:W-:-:S08]  /*0160*/  IMAD.U32 R8, RZ, RZ, UR6 ;  /* 0x00000006ff087e24 */ /* 0x001fd0000f8e00ff */
[----:B------:R-:W-:Y:S05]  /*0170*/  BRA.U !UP0, `(.L_x_191) ;  /* 0x0000000508b87547 */ /* 0x000fea000b800000 */
[----:B------:R-:W-:Y:S01]  /*0180*/  ULOP3.LUT UR6, UR5, 0xfffffffc, URZ, 0xc0, !UPT ;  /* 0xfffffffc05067892 */ /* 0x000fe2000f8ec0ff */
[----:B------:R-:W-:Y:S01]  /*0190*/  MOV R4, UR7 ;  /* 0x0000000700047c02 */ /* 0x000fe20008000f00 */
[----:B------:R-:W-:Y:S02]  /*01a0*/  IMAD.MOV.U32 R0, RZ, RZ, R2 ;  /* 0x000000ffff007224 */ /* 0x000fe400078e0002 */
[----:B------:R-:W-:-:S12]  /*01b0*/  UIADD3 UR6, UPT, UPT, -UR6, URZ, URZ ;  /* 0x000000ff06067290 */ /* 0x000fd8000fffe1ff */
.L_x_192:
[C---:B0-----:R-:W-:Y:S01]  /*01c0*/  IMAD.SHL.U32 R3, R4.reuse, 0x4, RZ ;  /* 0x0000000404037824 */ /* 0x041fe200078e00ff */
[C---:B------:R-:W-:Y:S01]  /*01d0*/  IADD3 R6, PT, PT, R4.reuse, -0x1, RZ ;  /* 0xffffffff04067810 */ /* 0x040fe20007ffe0ff */
[----:B------:R-:W-:Y:S01]  /*01e0*/  VIADD R14, R4, 0xfffffffe ;  /* 0xfffffffe040e7836 */ /* 0x000fe20000000000 */
[----:B------:R-:W-:Y:S01]  /*01f0*/  UIADD3 UR6, UPT, UPT, UR6, 0x4, URZ ;  /* 0x0000000406067890 */ /* 0x000fe2000fffe0ff */
[----:B------:R-:W0:Y:S02]  /*0200*/  LDC R5, c[0x3][R3+0x4] ;  /* 0x00c0010003057b82 */ /* 0x000e240000000800 */
[C---:B------:R-:W-:Y:S01]  /*0210*/  IMAD.SHL.U32 R11, R6.reuse, 0x4, RZ ;  /* 0x00000004060b7824 */ /* 0x040fe200078e00ff */
[----:B------:R-:W-:Y:S01]  /*0220*/  LEA R6, R6, R1, 0x2 ;  /* 0x0000000106067211 */ /* 0x000fe200078e10ff */
[----:B------:R-:W-:-:S04]  /*0230*/  UISETP.NE.AND UP0, UPT, UR6, URZ, UPT ;  /* 0x000000ff0600728c */ /* 0x000fc8000bf05270 */
[----:B------:R1:W2:Y:S02]  /*0240*/  LDC R12, c[0x3][R11+0x4] ;  /* 0x00c001000b0c7b82 */ /* 0x0002a40000000800 */
[C---:B-1----:R-:W-:Y:S01]  /*0250*/  SHF.L.U32 R11, R14.reuse, 0x2, RZ ;  /* 0x000000020e0b7819 */ /* 0x042fe200000006ff */
[----:B------:R-:W-:-:S05]  /*0260*/  IMAD R14, R14, 0x4, R1 ;  /* 0x000000040e0e7824 */ /* 0x000fca00078e0201 */
[----:B------:R-:W1:Y:S01]  /*0270*/  LDC R16, c[0x3][R11+0x4] ;  /* 0x00c001000b107b82 */ /* 0x000e620000000800 */
[----:B0-----:R-:W0:Y:S01]  /*0280*/  I2F.U32.RP R7, R5 ;  /* 0x0000000500077306 */ /* 0x001e220000209000 */
[----:B------:R-:W-:Y:S02]  /*0290*/  IADD3 R13, PT, PT, RZ, -R5, RZ ;  /* 0x80000005ff0d7210 */ /* 0x000fe40007ffe0ff */
[----:B------:R-:W-:-:S05]  /*02a0*/  ISETP.NE.U32.AND P2, PT, R5, RZ, PT ;  /* 0x000000ff0500720c */ /* 0x000fca0003f45070 */
[----:B0-----:R-:W0:Y:S01]  /*02b0*/  MUFU.RCP R7, R7 ;  /* 0x0000000700077308 */ /* 0x001e220000001000 */
[----:B-1----:R-:W-:-:S07]  /*02c0*/  IMAD.MOV R15, RZ, RZ, -R16 ;  /* 0x000000ffff0f7224 */ /* 0x002fce00078e0a10 */
[----:B------:R-:W-:Y:S01]  /*02d0*/  I2F.U32.RP R11, R16 ;  /* 0x00000010000b7306 */ /* 0x000fe20000209000 */
[----:B0-----:R-:W-:-:S07]  /*02e0*/  VIADD R8, R7, 0xffffffe ;  /* 0x0ffffffe07087836 */ /* 0x001fce0000000000 */
[----:B--2---:R-:W0:Y:S08]  /*02f0*/  I2F.U32.RP R7, R12 ;  /* 0x0000000c00077306 */ /* 0x004e300000209000 */
[----:B------:R1:W2:Y:S08]  /*0300*/  F2I.FTZ.U32.TRUNC.NTZ R9, R8 ;  /* 0x0000000800097305 */ /* 0x0002b0000021f000 */
[----:B0-----:R-:W0:Y:S01]  /*0310*/  MUFU.RCP R7, R7 ;  /* 0x0000000700077308 */ /* 0x001e220000001000 */
[----:B-1----:R-:W-:-:S02]  /*0320*/  IMAD.MOV.U32 R8, RZ, RZ, RZ ;  /* 0x000000ffff087224 */ /* 0x002fc400078e00ff */
[----:B--2---:R-:W-:-:S05]  /*0330*/  IMAD R13, R13, R9, RZ ;  /* 0x000000090d0d7224 */ /* 0x004fca00078e02ff */
[----:B------:R-:W-:Y:S01]  /*0340*/  MUFU.RCP R11, R11 ;  /* 0x0000000b000b7308 */ /* 0x000fe20000001000 */
[----:B------:R-:W-:-:S04]  /*0350*/  IMAD.HI.U32 R3, R9, R13, R8 ;  /* 0x0000000d09037227 */ /* 0x000fc800078e0008 */
[----:B------:R-:W-:Y:S02]  /*0360*/  IMAD.MOV R13, RZ, RZ, -R12 ;  /* 0x000000ffff0d7224 */ /* 0x000fe400078e0a0c */
[----:B------:R-:W-:-:S04]  /*0370*/  IMAD.HI.U32 R3, R3, R0, RZ ;  /* 0x0000000003037227 */ /* 0x000fc800078e00ff */
[----:B------:R-:W-:Y:S02]  /*0380*/  IMAD.MOV R10, RZ, RZ, -R3 ;  /* 0x000000ffff0a7224 */ /* 0x000fe400078e0a03 */
[----:B0-----:R-:W-:Y:S02]  /*0390*/  VIADD R8, R7, 0xffffffe ;  /* 0x0ffffffe07087836 */ /* 0x001fe40000000000 */
[----:B------:R-:W-:Y:S02]  /*03a0*/  IMAD R10, R5, R10, R0 ;  /* 0x0000000a050a7224 */ /* 0x000fe400078e0200 */
[----:B------:R0:W1:Y:S03]  /*03b0*/  F2I.FTZ.U32.TRUNC.NTZ R9, R8 ;  /* 0x0000000800097305 */ /* 0x000066000021f000 */
[----:B------:R-:W-:Y:S01]  /*03c0*/  ISETP.GE.U32.AND P0, PT, R10, R5, PT ;  /* 0x000000050a00720c */ /* 0x000fe20003f06070 */
[----:B0-----:R-:W-:-:S02]  /*03d0*/  IMAD.MOV.U32 R8, RZ, RZ, RZ ;  /* 0x000000ffff087224 */ /* 0x001fc400078e00ff */
[----:B-1----:R-:W-:-:S10]  /*03e0*/  IMAD R13, R13, R9, RZ ;  /* 0x000000090d0d7224 */ /* 0x002fd400078e02ff */
[----:B------:R-:W-:Y:S01]  /*03f0*/  @P0 IADD3 R10, PT, PT, -R5, R10, RZ ;  /* 0x0000000a050a0210 */ /* 0x000fe20007ffe1ff */
[----:B------:R-:W-:-:S03]  /*0400*/  @P0 VIADD R3, R3, 0x1 ;  /* 0x0000000103030836 */ /* 0x000fc60000000000 */
[----:B------:R-:W-:Y:S01]  /*0410*/  ISETP.GE.U32.AND P1, PT, R10, R5, PT ;  /* 0x000000050a00720c */ /* 0x000fe20003f26070 */
[----:B------:R-:W-:Y:S01]  /*0420*/  IMAD.HI.U32 R10, R9, R13, R8 ;  /* 0x0000000d090a7227 */ /* 0x000fe200078e0008 */
[----:B------:R-:W-:-:S04]  /*0430*/  IADD3 R8, PT, PT, R11, 0xffffffe, RZ ;  /* 0x0ffffffe0b087810 */ /* 0x000fc80007ffe0ff */
[----:B------:R0:W1:Y:S07]  /*0440*/  F2I.FTZ.U32.TRUNC.NTZ R9, R8 ;  /* 0x0000000800097305 */ /* 0x00006e000021f000 */
[----:B------:R-:W-:Y:S02]  /*0450*/  @P1 IADD3 R3, PT, PT, R3, 0x1, RZ ;  /* 0x0000000103031810 */ /* 0x000fe40007ffe0ff */
[----:B------:R-:W-:Y:S01]  /*0460*/  @!P2 LOP3.LUT R3, RZ, R5, RZ, 0x33, !PT ;  /* 0x00000005ff03a212 */ /* 0x000fe200078e33ff */
[----:B0-----:R-:W-:Y:S01]  /*0470*/  IMAD.MOV.U32 R8, RZ, RZ, RZ ;  /* 0x000000ffff087224 */ /* 0x001fe200078e00ff */
[----:B------:R-:W-:-:S03]  /*0480*/  ISETP.NE.U32.AND P2, PT, R12, RZ, PT ;  /* 0x000000ff0c00720c */ /* 0x000fc60003f45070 */
[----:B------:R-:W-:Y:S02]  /*0490*/  IMAD.MOV R7, RZ, RZ, -R3 ;  /* 0x000000ffff077224 */ /* 0x000fe400078e0a03 */
[----:B-1----:R-:W-:Y:S02]  /*04a0*/  IMAD R15, R15, R9, RZ ;  /* 0x000000090f0f7224 */ /* 0x002fe400078e02ff */
[----:B------:R-:W-:Y:S02]  /*04b0*/  IMAD R5, R5, R7, R0 ;  /* 0x0000000705057224 */ /* 0x000fe400078e0200 */
[----:B------:R-:W-:Y:S02]  /*04c0*/  VIADD R0, R4, 0xfffffffd ;  /* 0xfffffffd04007836 */ /* 0x000fe40000000000 */
[----:B------:R-:W-:-:S05]  /*04d0*/  IMAD.HI.U32 R10, R10, R5, RZ ;  /* 0x000000050a0a7227 */ /* 0x000fca00078e00ff */
[----:B------:R-:W-:-:S05]  /*04e0*/  IADD3 R7, PT, PT, -R10, RZ, RZ ;  /* 0x000000ff0a077210 */ /* 0x000fca0007ffe1ff */
[----:B------:R-:W-:-:S05]  /*04f0*/  IMAD R7, R12, R7, R5 ;  /* 0x000000070c077224 */ /* 0x000fca00078e0205 */
[----:B------:R-:W-:-:S13]  /*0500*/  ISETP.GE.U32.AND P0, PT, R7, R12, PT ;  /* 0x0000000c0700720c */ /* 0x000fda0003f06070 */
[----:B------:R-:W-:Y:S02]  /*0510*/  @P0 IMAD.IADD R7, R7, 0x1, -R12 ;  /* 0x0000000107070824 */ /* 0x000fe400078e0a0c */
[----:B------:R-:W-:-:S03]  /*0520*/  @P0 VIADD R10, R10, 0x1 ;  /* 0x000000010a0a0836 */ /* 0x000fc60000000000 */
[----:B------:R-:W-:Y:S02]  /*0530*/  ISETP.GE.U32.AND P1, PT, R7, R12, PT ;  /* 0x0000000c0700720c */ /* 0x000fe40003f26070 */
[----:B------:R-:W-:Y:S01]  /*0540*/  LEA R7, R0, UR9, 0x2 ;  /* 0x0000000900077c11 */ /* 0x000fe2000f8e10ff */
[----:B------:R-:W-:-:S03]  /*0550*/  IMAD.HI.U32 R0, R9, R15, R8 ;  /* 0x0000000f09007227 */ /* 0x000fc600078e0008 */
[----:B------:R0:W1:Y:S07]  /*0560*/  LDC R13, c[0x3][R7] ;  /* 0x00c00000070d7b82 */ /* 0x00006e0000000800 */
[----:B------:R-:W-:Y:S02]  /*0570*/  @P1 IADD3 R10, PT, PT, R10, 0x1, RZ ;  /* 0x000000010a0a1810 */ /* 0x000fe40007ffe0ff */
[----:B------:R-:W-:Y:S02]  /*0580*/  @!P2 LOP3.LUT R10, RZ, R12, RZ, 0x33, !PT ;  /* 0x0000000cff0aa212 */ /* 0x000fe400078e33ff */
[----:B------:R-:W-:-:S03]  /*0590*/  ISETP.NE.U32.AND P2, PT, R16, RZ, PT ;  /* 0x000000ff1000720c */ /* 0x000fc60003f45070 */
[----:B------:R-:W-:-:S04]  /*05a0*/  IMAD.MOV R11, RZ, RZ, -R10 ;  /* 0x000000ffff0b7224 */ /* 0x000fc800078e0a0a */
[----:B------:R-:W-:-:S04]  /*05b0*/  IMAD R5, R12, R11, R5 ;  /* 0x0000000b0c057224 */ /* 0x000fc800078e0205 */
[----:B0-----:R-:W-:Y:S02]  /*05c0*/  IMAD.HI.U32 R7, R0, R5, RZ ;  /* 0x0000000500077227 */ /* 0x001fe400078e00ff */
[----:B-1----:R-:W0:Y:S02]  /*05d0*/  I2F.U32.RP R0, R13 ;  /* 0x0000000d00007306 */ /* 0x002e240000209000 */
[----:B------:R-:W-:Y:S01]  /*05e0*/  IMAD.MOV R11, RZ, RZ, -R13 ;  /* 0x000000ffff0b7224 */ /* 0x000fe200078e0a0d */
[----:B------:R-:W-:-:S05]  /*05f0*/  IADD3 R9, PT, PT, -R7, RZ, RZ ;  /* 0x000000ff07097210 */ /* 0x000fca0007ffe1ff */
[----:B------:R-:W-:-:S05]  /*0600*/  IMAD R9, R16, R9, R5 ;  /* 0x0000000910097224 */ /* 0x000fca00078e0205 */
[----:B------:R-:W-:Y:S01]  /*0610*/  ISETP.GE.U32.AND P0, PT, R9, R16, PT ;  /* 0x000000100900720c */ /* 0x000fe20003f06070 */
[----:B0-----:R-:W0:-:S12]  /*0620*/  MUFU.RCP R0, R0 ;  /* 0x0000000000007308 */ /* 0x001e180000001000 */
[----:B------:R-:W-:Y:S01]  /*0630*/  @P0 IMAD.IADD R9, R9, 0x1, -R16 ;  /* 0x0000000109090824 */ /* 0x000fe200078e0a10 */
[----:B------:R-:W-:-:S04]  /*0640*/  @P0 IADD3 R7, PT, PT, R7, 0x1, RZ ;  /* 0x0000000107070810 */ /* 0x000fc80007ffe0ff */
[----:B------:R-:W-:Y:S01]  /*0650*/  ISETP.GE.U32.AND P1, PT, R9, R16, PT ;  /* 0x000000100900720c */ /* 0x000fe20003f26070 */
[----:B0-----:R-:W-:-:S04]  /*0660*/  VIADD R8, R0, 0xffffffe ;  /* 0x0ffffffe00087836 */ /* 0x001fc80000000000 */
[----:B------:R0:W1:Y:S08]  /*0670*/  F2I.FTZ.U32.TRUNC.NTZ R9, R8 ;  /* 0x0000000800097305 */ /* 0x000070000021f000 */
[----:B------:R-:W-:Y:S01]  /*0680*/  @P1 VIADD R7, R7, 0x1 ;  /* 0x0000000107071836 */ /* 0x000fe20000000000 */
[----:B------:R-:W-:Y:S01]  /*0690*/  @!P2 LOP3.LUT R7, RZ, R16, RZ, 0x33, !PT ;  /* 0x00000010ff07a212 */ /* 0x000fe200078e33ff */
[----:B0-----:R-:W-:Y:S01]  /*06a0*/  IMAD.MOV.U32 R8, RZ, RZ, RZ ;  /* 0x000000ffff087224 */ /* 0x001fe200078e00ff */
[----:B------:R-:W-:-:S02]  /*06b0*/  ISETP.NE.U32.AND P2, PT, R13, RZ, PT ;  /* 0x000000ff0d00720c */ /* 0x000fc40003f45070 */
[----:B------:R-:W-:Y:S01]  /*06c0*/  IADD3 R0, PT, PT, -R7, RZ, RZ ;  /* 0x000000ff07007210 */ /* 0x000fe20007ffe1ff */
[----:B-1----:R-:W-:-:S04]  /*06d0*/  IMAD R11, R11, R9, RZ ;  /* 0x000000090b0b7224 */ /* 0x002fc800078e02ff */
[----:B------:R-:W-:Y:S01]  /*06e0*/  IMAD R16, R16, R0, R5 ;  /* 0x0000000010107224 */ /* 0x000fe200078e0205 */
[----:B------:R-:W-:Y:S01]  /*06f0*/  LEA R5, R4, R1, 0x2 ;  /* 0x0000000104057211 */ /* 0x000fe200078e10ff */
[----:B------:R-:W-:-:S06]  /*0700*/  IMAD.HI.U32 R9, R9, R11, R8 ;  /* 0x0000000b09097227 */ /* 0x000fcc00078e0008 */
[----:B------:R-:W-:-:S04]  /*0710*/  IMAD.HI.U32 R9, R9, R16, RZ ;  /* 0x0000001009097227 */ /* 0x000fc800078e00ff */
[----:B------:R-:W-:-:S04]  /*0720*/  IMAD.MOV R0, RZ, RZ, -R9 ;  /* 0x000000ffff007224 */ /* 0x000fc800078e0a09 */
[----:B------:R-:W-:-:S05]  /*0730*/  IMAD R0, R13, R0, R16 ;  /* 0x000000000d007224 */ /* 0x000fca00078e0210 */
[----:B------:R-:W-:-:S13]  /*0740*/  ISETP.GE.U32.AND P0, PT, R0, R13, PT ;  /* 0x0000000d0000720c */ /* 0x000fda0003f06070 */
[----:B------:R-:W-:Y:S01]  /*0750*/  @P0 IADD3 R0, PT, PT, -R13, R0, RZ ;  /* 0x000000000d000210 */ /* 0x000fe20007ffe1ff */
[----:B------:R-:W-:-:S03]  /*0760*/  @P0 VIADD R9, R9, 0x1 ;  /* 0x0000000109090836 */ /* 0x000fc60000000000 */
[----:B------:R-:W-:Y:S01]  /*0770*/  ISETP.GE.U32.AND P1, PT, R0, R13, PT ;  /* 0x0000000d0000720c */ /* 0x000fe20003f26070 */
[C---:B------:R-:W-:Y:S01]  /*0780*/  VIADD R0, R4.reuse, 0x1 ;  /* 0x0000000104007836 */ /* 0x040fe20000000000 */
[----:B------:R-:W-:-:S03]  /*0790*/  IADD3 R4, PT, PT, R4, -0x4, RZ ;  /* 0xfffffffc04047810 */ /* 0x000fc60007ffe0ff */
        /* <DEDUP_REMOVED lines=9> */
[----:B------:R-:W-:Y:S06]  /*0830*/  BRA.U UP0, `(.L_x_192) ;  /* 0xfffffff900607547 */ /* 0x000fec000b83ffff */
[C---:B0-----:R-:W-:Y:S02]  /*0840*/  VIADD R6, R4.reuse, 0x1 ;  /* 0x0000000104067836 */ /* 0x041fe40000000000 */
[----:B------:R-:W-:-:S07]  /*0850*/  VIADD R8, R4, 0x2 ;  /* 0x0000000204087836 */ /* 0x000fce0000000000 */
.L_x_191:
[----:B------:R-:W-:-:S09]  /*0860*/  UISETP.NE.AND UP0, UPT, UR8, URZ, UPT ;  /* 0x000000ff0800728c */ /* 0x000fd2000bf05270 */
[----:B------:R-:W-:Y:S05]  /*0870*/  BRA.U !UP0, `(.L_x_190) ;  /* 0x0000000508447547 */ /* 0x000fea000b800000 */
[----:B------:R-:W-:Y:S02]  /*0880*/  UISETP.NE.AND UP0, UPT, UR8, 0x1, UPT ;  /* 0x000000010800788c */ /* 0x000fe4000bf05270 */
[----:B------:R-:W-:-:S04]  /*0890*/  ULOP3.LUT UR5, UR5, 0x1, URZ, 0xc0, !UPT ;  /* 0x0000000105057892 */ /* 0x000fc8000f8ec0ff */
[----:B------:R-:W-:-:S03]  /*08a0*/  UISETP.NE.U32.AND UP1, UPT, UR5, 0x1, UPT ;  /* 0x000000010500788c */ /* 0x000fc6000bf25070 */
[----:B------:R-:W-:Y:S08]  /*08b0*/  BRA.U !UP0, `(.L_x_193) ;  /* 0x0000000108cc7547 */ /* 0x000ff0000b800000 */
[----:B------:R-:W-:Y:S01]  /*08c0*/  IADD3 R8, PT, PT, R8, -0x2, RZ ;  /* 0xfffffffe08087810 */ /* 0x000fe20007ffe0ff */
[----:B------:R-:W-:-:S03]  /*08d0*/  IMAD R12, R6, 0x4, R1 ;  /* 0x00000004060c7824 */ /* 0x000fc600078e0201 */
[----:B------:R-:W-:Y:S01]  /*08e0*/  LEA R3, R8, UR9, 0x2 ;  /* 0x0000000908037c11 */ /* 0x000fe2000f8e10ff */
[C---:B------:R-:W-:Y:S01]  /*08f0*/  VIADD R8, R6.reuse, 0xffffffff ;  /* 0xffffffff06087836 */ /* 0x040fe20000000000 */
[----:B------:R-:W-:-:S04]  /*0900*/  IADD3 R6, PT, PT, R6, -0x2, RZ ;  /* 0xfffffffe06067810 */ /* 0x000fc80007ffe0ff */
[----:B------:R-:W0:Y:S01]  /*0910*/  LDC R3, c[0x3][R3] ;  /* 0x00c0000003037b82 */ /* 0x000e220000000800 */
[----:B------:R-:W-:-:S07]  /*0920*/  LEA R9, R6, UR9, 0x2 ;  /* 0x0000000906097c11 */ /* 0x000fce000f8e10ff */
        /* <DEDUP_REMOVED lines=8> */
[----:B0-----:R-:W-:Y:S02]  /*09b0*/  HFMA2 R4, -RZ, RZ, 0, 0 ;  /* 0x00000000ff047431 */ /* 0x001fe400000001ff */
        /* <DEDUP_REMOVED lines=11> */
[----:B------:R-:W-:Y:S01]  /*0a70*/  ISETP.GE.U32.AND P1, PT, R10, R3, PT ;  /* 0x000000030a00720c */ /* 0x000fe20003f26070 */
[----:B------:R0:W1:Y:S02]  /*0a80*/  F2I.FTZ.U32.TRUNC.NTZ R5, R4 ;  /* 0x0000000400057305 */ /* 0x000064000021f000 */
[----:B0-----:R-:W-:-:S10]  /*0a90*/  IMAD.MOV.U32 R4, RZ, RZ, RZ ;  /* 0x000000ffff047224 */ /* 0x001fd400078e00ff */
[----:B------:R-:W-:Y:S02]  /*0aa0*/  @P1 IADD3 R7, PT, PT, R7, 0x1, RZ ;  /* 0x0000000107071810 */ /* 0x000fe40007ffe0ff */
[----:B------:R-:W-:Y:S01]  /*0ab0*/  @!P2 LOP3.LUT R7, RZ, R3, RZ, 0x33, !PT ;  /* 0x00000003ff07a212 */ /* 0x000fe200078e33ff */
[----:B-1----:R-:W-:Y:S01]  /*0ac0*/  IMAD R11, R13, R5, RZ ;  /* 0x000000050d0b7224 */ /* 0x002fe200078e02ff */
[----:B------:R-:W-:-:S03]  /*0ad0*/  ISETP.NE.U32.AND P2, PT, R9, RZ, PT ;  /* 0x000000ff0900720c */ /* 0x000fc60003f45070 */
[----:B------:R-:W-:Y:S01]  /*0ae0*/  IMAD.MOV R10, RZ, RZ, -R7 ;  /* 0x000000ffff0a7224 */ /* 0x000fe200078e0a07 */
[----:B------:R0:W-:Y:S01]  /*0af0*/  STL [R12], R7 ;  /* 0x000000070c007387 */ /* 0x0001e20000100800 */
[----:B------:R-:W-:-:S04]  /*0b00*/  IMAD.HI.U32 R5, R5, R11, R4 ;  /* 0x0000000b05057227 */ /* 0x000fc800078e0004 */
[----:B------:R-:W-:-:S04]  /*0b10*/  IMAD R0, R3, R10, R0 ;  /* 0x0000000a03007224 */ /* 0x000fc800078e0200 */
[----:B------:R-:W-:-:S05]  /*0b20*/  IMAD.HI.U32 R5, R5, R0, RZ ;  /* 0x0000000005057227 */ /* 0x000fca00078e00ff */
[----:B------:R-:W-:-:S05]  /*0b30*/  IADD3 R4, PT, PT, -R5, RZ, RZ ;  /* 0x000000ff05047210 */ /* 0x000fca0007ffe1ff */
        /* <DEDUP_REMOVED lines=11> */
.L_x_193:
[----:B------:R-:W-:Y:S05]  /*0bf0*/  BRA.U UP1, `(.L_x_190) ;  /* 0x0000000101647547 */ /* 0x000fea000b800000 */
[----:B------:R-:W-:Y:S01]  /*0c00*/  IADD3 R8, PT, PT, R8, -0x2, RZ ;  /* 0xfffffffe08087810 */ /* 0x000fe20007ffe0ff */
[----:B------:R-:W-:-:S03]  /*0c10*/  IMAD R6, R6, 0x4, R1 ;  /* 0x0000000406067824 */ /* 0x000fc600078e0201 */
[----:B------:R-:W-:-:S04]  /*0c20*/  LEA R8, R8, UR9, 0x2 ;  /* 0x0000000908087c11 */ /* 0x000fc8000f8e10ff */
[----:B------:R-:W0:Y:S02]  /*0c30*/  LDC R3, c[0x3][R8] ;  /* 0x00c0000008037b82 */ /* 0x000e240000000800 */
        /* <DEDUP_REMOVED lines=15> */
[----:B------:R-:W-:-:S13]  /*0d30*/  ISETP.GE.U32.AND P1, PT, R8, R3, PT ;  /* 0x000000030800720c */ /* 0x000fda0003f26070 */
[----:B------:R-:W-:Y:S01]  /*0d40*/  @P1 VIADD R5, R5, 0x1 ;  /* 0x0000000105051836 */ /* 0x000fe20000000000 */
[----:B------:R-:W-:-:S04]  /*0d50*/  @!P2 LOP3.LUT R5, RZ, R3, RZ, 0x33, !PT ;  /* 0x00000003ff05a212 */ /* 0x000fc800078e33ff */
[----:B------:R-:W-:Y:S01]  /*0d60*/  IADD3 R4, PT, PT, -R5, RZ, RZ ;  /* 0x000000ff05047210 */ /* 0x000fe20007ffe1ff */
[----:B------:R1:W-:Y:S04]  /*0d70*/  STL [R6], R5 ;  /* 0x0000000506007387 */ /* 0x0003e80000100800 */
[----:B------:R-:W-:-:S07]  /*0d80*/  IMAD R0, R3, R4, R0 ;  /* 0x0000000403007224 */ /* 0x000fce00078e0200 */
.L_x_190:
[----:B------:R-:W2:Y:S01]  /*0d90*/  LDCU UR5, c[0x3][0x4] ;  /* 0x00c00080ff0577ac */ /* 0x000ea20008000800 */
[----:B------:R-:W-:Y:S01]  /*0da0*/  IMAD.MOV.U32 R15, RZ, RZ, RZ ;  /* 0x000000ffff0f7224 */ /* 0x000fe200078e00ff */
[----:B------:R-:W-:Y:S01]  /*0db0*/  MOV R11, RZ ;  /* 0x000000ff000b7202 */ /* 0x000fe20000000f00 */
[----:B------:R-:W-:Y:S01]  /*0dc0*/  IMAD.MOV.U32 R17, RZ, RZ, RZ ;  /* 0x000000ffff117224 */ /* 0x000fe200078e00ff */
[----:B------:R-:W-:Y:S01]  /*0dd0*/  UISETP.NE.AND UP0, UPT, UR4, URZ, UPT ;  /* 0x000000ff0400728c */ /* 0x000fe2000bf05270 */
[----:B------:R-:W-:Y:S01]  /*0de0*/  IMAD.MOV.U32 R9, RZ, RZ, RZ ;  /* 0x000000ffff097224 */ /* 0x000fe200078e00ff */
[----:B------:R-:W-:Y:S01]  /*0df0*/  MOV R21, RZ ;  /* 0x000000ff00157202 */ /* 0x000fe20000000f00 */
[----:B------:R-:W-:Y:S01]  /*0e00*/  IMAD.MOV.U32 R19, RZ, RZ, RZ ;  /* 0x000000ffff137224 */ /* 0x000fe200078e00ff */
[----:B------:R-:W-:Y:S01]  /*0e10*/  MOV R33, RZ ;  /* 0x000000ff00217202 */ /* 0x000fe20000000f00 */
[----:B------:R-:W-:Y:S01]  /*0e20*/  IMAD.MOV.U32 R49, RZ, RZ, RZ ;  /* 0x000000ffff317224 */ /* 0x000fe200078e00ff */
[----:B------:R-:W3:Y:S01]  /*0e30*/  LDCU.64 UR8, c[0x0][0x358] ;  /* 0x00006b00ff0877ac */ /* 0x000ee20008000a00 */
[----:B------:R-:W-:-:S02]  /*0e40*/  IMAD.MOV.U32 R31, RZ, RZ, RZ ;  /* 0x000000ffff1f7224 */ /* 0x000fc400078e00ff */
[----:B------:R-:W-:Y:S02]  /*0e50*/  IMAD.MOV.U32 R29, RZ, RZ, RZ ;  /* 0x000000ffff1d7224 */ /* 0x000fe400078e00ff */
[----:B------:R-:W-:Y:S01]  /*0e60*/  IMAD.MOV.U32 R35, RZ, RZ, RZ ;  /* 0x000000ffff237224 */ /* 0x000fe200078e00ff */
[----:B--2---:R-:W2:Y:S01]  /*0e70*/  I2F.U32.RP R3, UR5 ;  /* 0x0000000500037d06 */ /* 0x004ea20008209000 */
[----:B------:R-:W-:-:S07]  /*0e80*/  ISETP.NE.U32.AND P1, PT, RZ, UR5, PT ;  /* 0x00000005ff007c0c */ /* 0x000fce000bf25070 */
[----:B--2---:R-:W0:Y:S02]  /*0e90*/  MUFU.RCP R3, R3 ;  /* 0x0000000300037308 */ /* 0x004e240000001000 */
[----:B0-----:R-:W-:Y:S02]  /*0ea0*/  VIADD R4, R3, 0xffffffe ;  /* 0x0ffffffe03047836 */ /* 0x001fe40000000000 */
[----:B------:R-:W-:-:S04]  /*0eb0*/  IMAD.MOV.U32 R3, RZ, RZ, RZ ;  /* 0x000000ffff037224 */ /* 0x000fc800078e00ff */
[----:B-1----:R0:W1:Y:S02]  /*0ec0*/  F2I.FTZ.U32.TRUNC.NTZ R5, R4 ;  /* 0x0000000400057305 */ /* 0x002064000021f000 */
[----:B0-----:R-:W-:Y:S01]  /*0ed0*/  MOV R4, RZ ;  /* 0x000000ff00047202 */ /* 0x001fe20000000f00 */
[----:B-1----:R-:W-:-:S04]  /*0ee0*/  IMAD.MOV R7, RZ, RZ, -R5 ;  /* 0x000000ffff077224 */ /* 0x002fc800078e0a05 */
[----:B------:R-:W-:-:S04]  /*0ef0*/  IMAD R7, R7, UR5, RZ ;  /* 0x0000000507077c24 */ /* 0x000fc8000f8e02ff */
[----:B------:R-:W-:-:S04]  /*0f00*/  IMAD.HI.U32 R5, R5, R7, R4 ;  /* 0x0000000705057227 */ /* 0x000fc800078e0004 */
[----:B------:R-:W-:Y:S02]  /*0f10*/  IMAD.MOV.U32 R7, RZ, RZ, RZ ;  /* 0x000000ffff077224 */ /* 0x000fe400078e00ff */
[----:B------:R-:W-:-:S04]  /*0f20*/  IMAD.HI.U32 R5, R5, R0, RZ ;  /* 0x0000000005057227 */ /* 0x000fc800078e00ff */
[----:B------:R-:W-:-:S04]  /*0f30*/  IMAD.MOV R5, RZ, RZ, -R5 ;  /* 0x000000ffff057224 */ /* 0x000fc800078e0a05 */
[----:B------:R-:W-:Y:S01]  /*0f40*/  IMAD R0, R5, UR5, R0 ;  /* 0x0000000505007c24 */ /* 0x000fe2000f8e0200 */
[----:B------:R-:W-:-:S04]  /*0f50*/  MOV R5, RZ ;  /* 0x000000ff00057202 */ /* 0x000fc80000000f00 */
[----:B------:R-:W-:-:S13]  /*0f60*/  ISETP.GE.U32.AND P0, PT, R0, UR5, PT ;  /* 0x0000000500007c0c */ /* 0x000fda000bf06070 */
[----:B------:R-:W-:-:S05]  /*0f70*/  @P0 VIADD R0, R0, -UR5 ;  /* 0x8000000500000c36 */ /* 0x000fca0008000000 */
[----:B------:R-:W-:-:S13]  /*0f80*/  ISETP.GE.U32.AND P0, PT, R0, UR5, PT ;  /* 0x0000000500007c0c */ /* 0x000fda000bf06070 */
[----:B------:R-:W-:Y:S02]  /*0f90*/  @P0 IADD3 R0, PT, PT, R0, -UR5, RZ ;  /* 0x8000000500000c10 */ /* 0x000fe4000fffe0ff */
[----:B------:R-:W-:-:S05]  /*0fa0*/  @!P1 LOP3.LUT R0, RZ, UR5, RZ, 0x33, !PT ;  /* 0x00000005ff009c12 */ /* 0x000fca000f8e33ff */
[----:B------:R0:W-:Y:S01]  /*0fb0*/  STL [R1], R0 ;  /* 0x0000000001007387 */ /* 0x0001e20000100800 */
[----:B---3--:R-:W-:Y:S05]  /*0fc0*/  BRA.U !UP0, `(.L_x_194) ;  /* 0x0000000d08c07547 */ /* 0x008fea000b800000 */
[----:B------:R-:W-:Y:S01]  /*0fd0*/  UISETP.GE.U32.AND UP1, UPT, UR4, 0x4, UPT ;  /* 0x000000040400788c */ /* 0x000fe2000bf26070 */
[----:B------:R-:W-:Y:S01]  /*0fe0*/  MOV R15, RZ ;  /* 0x000000ff000f7202 */ /* 0x000fe20000000f00 */
[----:B------:R-:W-:Y:S01]  /*0ff0*/  ULOP3.LUT UR5, UR4, 0x3, URZ, 0xc0, !UPT ;  /* 0x0000000304057892 */ /* 0x000fe2000f8ec0ff */
[----:B------:R-:W-:-:S03]  /*1000*/  IMAD.MOV.U32 R6, RZ, RZ, RZ ;  /* 0x000000ffff067224 */ /* 0x000fc600078e00ff */
[----:B------:R-:W-:-:S03]  /*1010*/  UISETP.NE.AND UP0, UPT, UR5, URZ, UPT ;  /* 0x000000ff0500728c */ /* 0x000fc6000bf05270 */
[----:B------:R-:W-:Y:S08]  /*1020*/  BRA.U !UP1, `(.L_x_195) ;  /* 0x0000000909247547 */ /* 0x000ff0000b800000 */
[----:B------:R-:W-:Y:S01]  /*1030*/  ULOP3.LUT UR6, UR4, 0xfffffffc, URZ, 0xc0, !UPT ;  /* 0xfffffffc04067892 */ /* 0x000fe2000f8ec0ff */
[----:B------:R-:W-:Y:S02]  /*1040*/  HFMA2 R9, -RZ, RZ, 0, 0 ;  /* 0x00000000ff097431 */ /* 0x000fe400000001ff */
[----:B------:R-:W-:Y:S02]  /*1050*/  IMAD.MOV.U32 R15, RZ, RZ, RZ ;  /* 0x000000ffff0f7224 */ /* 0x000fe400078e00ff */
[----:B------:R-:W-:Y:S01]  /*1060*/  HFMA2 R49, -RZ, RZ, 0, 0 ;  /* 0x00000000ff317431 */ /* 0x000fe200000001ff */
[----:B------:R-:W-:Y:S01]  /*1070*/  MOV R4, R1 ;  /* 0x0000000100047202 */ /* 0x000fe20000000f00 */
[----:B------:R-:W-:Y:S01]  /*1080*/  IMAD.MOV.U32 R17, RZ, RZ, RZ ;  /* 0x000000ffff117224 */ /* 0x000fe200078e00ff */
[----:B------:R-:W-:Y:S01]  /*1090*/  MOV R3, RZ ;  /* 0x000000ff00037202 */ /* 0x000fe20000000f00 */
[----:B------:R-:W-:Y:S01]  /*10a0*/  IMAD.MOV.U32 R11, RZ, RZ, RZ ;  /* 0x000000ffff0b7224 */ /* 0x000fe200078e00ff */
[----:B------:R-:W-:Y:S01]  /*10b0*/  MOV R29, RZ ;  /* 0x000000ff001d7202 */ /* 0x000fe20000000f00 */
[----:B------:R-:W-:Y:S01]  /*10c0*/  IMAD.MOV.U32 R7, RZ, RZ, RZ ;  /* 0x000000ffff077224 */ /* 0x000fe200078e00ff */
[----:B------:R-:W-:Y:S01]  /*10d0*/  UIADD3 UR7, UPT, UPT, -UR6, URZ, URZ ;  /* 0x000000ff06077290 */ /* 0x000fe2000fffe1ff */
[----:B------:R-:W-:Y:S01]  /*10e0*/  IMAD.MOV.U32 R5, RZ, RZ, RZ ;  /* 0x000000ffff057224 */ /* 0x000fe200078e00ff */
[----:B------:R-:W-:Y:S01]  /*10f0*/  UMOV UR65, 0x404 ;  /* 0x0000040400417882 */ /* 0x000fe20000000000 */
[----:B------:R-:W-:-:S02]  /*1100*/  IMAD.MOV.U32 R19, RZ, RZ, RZ ;  /* 0x000000ffff137224 */ /* 0x000fc400078e00ff */
[----:B------:R-:W-:Y:S02]  /*1110*/  IMAD.MOV.U32 R21, RZ, RZ, RZ ;  /* 0x000000ffff157224 */ /* 0x000fe400078e00ff */
[----:B------:R-:W-:Y:S02]  /*1120*/  IMAD.MOV.U32 R31, RZ, RZ, RZ ;  /* 0x000000ffff1f7224 */ /* 0x000fe400078e00ff */
[----:B------:R-:W-:Y:S02]  /*1130*/  IMAD.MOV.U32 R33, RZ, RZ, RZ ;  /* 0x000000ffff217224 */ /* 0x000fe400078e00ff */
[----:B------:R-:W-:Y:S02]  /*1140*/  IMAD.MOV.U32 R35, RZ, RZ, RZ ;  /* 0x000000ffff237224 */ /* 0x000fe400078e00ff */
[----:B------:R-:W-:-:S07]  /*1150*/  IMAD.U32 R6, RZ, RZ, UR6 ;  /* 0x00000006ff067e24 */ /* 0x000fce000f8e00ff */
.L_x_196:
[----:B------:R1:W2:Y:S01]  /*1160*/  LDL.128 R24, [R4] ;  /* 0x0000000004187983 */ /* 0x0002a20000100c00 */
[----:B------:R-:W2:Y:S01]  /*1170*/  LDCU UR6, c[0x3][UR65+-0x380] ;  /* 0x00ff9000410677ac */ /* 0x000ea20008000800 */
[----:B------:R-:W3:Y:S01]  /*1180*/  LDCU UR10, c[0x3][UR65+-0x300] ;  /* 0x00ffa000410a77ac */ /* 0x000ee20008000800 */
[----:B-1----:R-:W-:Y:S01]  /*1190*/  IADD3 R4, PT, PT, R4, 0x10, RZ ;  /* 0x0000001004047810 */ /* 0x002fe20007ffe0ff */
[----:B------:R-:W1:Y:S01]  /*11a0*/  LDCU UR11, c[0x3][UR65+-0x280] ;  /* 0x00ffb000410b77ac */ /* 0x000e620008000800 */
[----:B------:R-:W4:Y:S01]  /*11b0*/  LDCU UR12, c[0x3][UR65+-0x200] ;  /* 0x00ffc000410c77ac */ /* 0x000f220008000800 */
[----:B------:R-:W5:Y:S01]  /*11c0*/  LDCU UR13, c[0x3][UR65+-0x180] ;  /* 0x00ffd000410d77ac */ /* 0x000f620008000800 */
[----:B------:R-:W0:Y:S01]  /*11d0*/  LDCU UR14, c[0x3][UR65+-0x100] ;  /* 0x00ffe000410e77ac */ /* 0x000e220008000800 */
        /* <DEDUP_REMOVED lines=50> */
[----:B------:R-:W-:-:S02]  /*1500*/  UIADD3 UR7, UPT, UPT, UR7, 0x4, URZ ;  /* 0x0000000407077890 */ /* 0x000fc4000fffe0ff */
[----:B------:R-:W-:Y:S02]  /*1510*/  UIADD3 UR65, UPT, UPT, UR65, 0x10, URZ ;  /* 0x0000001041417890 */ /* 0x000fe4000fffe0ff */
[----:B------:R-:W-:Y:S01]  /*1520*/  UISETP.NE.AND UP1, UPT, UR7, URZ, UPT ;  /* 0x000000ff0700728c */ /* 0x000fe2000bf25270 */
[C---:B--2---:R-:W-:Y:S02]  /*1530*/  IMAD R8, R24.reuse, UR6, R35 ;  /* 0x0000000618087c24 */ /* 0x044fe4000f8e0223 */
[C---:B---3--:R-:W-:Y:S02]  /*1540*/  IMAD R10, R24.reuse, UR10, R29 ;  /* 0x0000000a180a7c24 */ /* 0x048fe4000f8e021d */
[C---:B-1----:R-:W-:Y:S02]  /*1550*/  IMAD R12, R24.reuse, UR11, R33 ;  /* 0x0000000b180c7c24 */ /* 0x042fe4000f8e0221 */
[C---:B----4-:R-:W-:Y:S02]  /*1560*/  IMAD R14, R24.reuse, UR12, R31 ;  /* 0x0000000c180e7c24 */ /* 0x050fe4000f8e021f */
[----:B-----5:R-:W-:-:S02]  /*1570*/  IMAD R16, R24, UR13, R49 ;  /* 0x0000000d18107c24 */ /* 0x020fc4000f8e0231 */
[C---:B0-----:R-:W-:Y:S02]  /*1580*/  IMAD R18, R24.reuse, UR14, R21 ;  /* 0x0000000e18127c24 */ /* 0x041fe4000f8e0215 */
[C---:B------:R-:W-:Y:S02]  /*1590*/  IMAD R20, R24.reuse, UR15, R19 ;  /* 0x0000000f18147c24 */ /* 0x040fe4000f8e0213 */
[C---:B------:R-:W-:Y:S02]  /*15a0*/  IMAD R22, R24.reuse, UR16, R3 ;  /* 0x0000001018167c24 */ /* 0x040fe4000f8e0203 */
[C---:B------:R-:W-:Y:S02]  /*15b0*/  IMAD R28, R24.reuse, UR17, R5 ;  /* 0x00000011181c7c24 */ /* 0x040fe4000f8e0205 */
[C---:B------:R-:W-:Y:S02]  /*15c0*/  IMAD R30, R24.reuse, UR18, R7 ;  /* 0x00000012181e7c24 */ /* 0x040fe4000f8e0207 */
[----:B------:R-:W-:-:S02]  /*15d0*/  IMAD R32, R24, UR19, R9 ;  /* 0x0000001318207c24 */ /* 0x000fc4000f8e0209 */
[C---:B------:R-:W-:Y:S02]  /*15e0*/  IMAD R34, R24.reuse, UR20, R11 ;  /* 0x0000001418227c24 */ /* 0x040fe4000f8e020b */
[C---:B------:R-:W-:Y:S02]  /*15f0*/  IMAD R36, R24.reuse, UR21, R17 ;  /* 0x0000001518247c24 */ /* 0x040fe4000f8e0211 */
[----:B------:R-:W-:Y:S02]  /*1600*/  IMAD R24, R24, UR22, R15 ;  /* 0x0000001618187c24 */ /* 0x000fe4000f8e020f */
[C---:B------:R-:W-:Y:S02]  /*1610*/  IMAD R3, R25.reuse, UR23, R8 ;  /* 0x0000001719037c24 */ /* 0x040fe4000f8e0208 */
[C---:B------:R-:W-:Y:S02]  /*1620*/  IMAD R5, R25.reuse, UR24, R10 ;  /* 0x0000001819057c24 */ /* 0x040fe4000f8e020a */
[----:B------:R-:W-:-:S02]  /*1630*/  IMAD R7, R25, UR25, R12 ;  /* 0x0000001919077c24 */ /* 0x000fc4000f8e020c */
[C---:B------:R-:W-:Y:S02]  /*1640*/  IMAD R9, R25.reuse, UR26, R14 ;  /* 0x0000001a19097c24 */ /* 0x040fe4000f8e020e */
[C---:B------:R-:W-:Y:S02]  /*1650*/  IMAD R11, R25.reuse, UR27, R16 ;  /* 0x0000001b190b7c24 */ /* 0x040fe4000f8e0210 */
[C---:B------:R-:W-:Y:S02]  /*1660*/  IMAD R13, R25.reuse, UR28, R18 ;  /* 0x0000001c190d7c24 */ /* 0x040fe4000f8e0212 */
[C---:B------:R-:W-:Y:S02]  /*1670*/  IMAD R15, R25.reuse, UR29, R20 ;  /* 0x0000001d190f7c24 */ /* 0x040fe4000f8e0214 */
[C---:B------:R-:W-:Y:S02]  /*1680*/  IMAD R17, R25.reuse, UR30, R22 ;  /* 0x0000001e19117c24 */ /* 0x040fe4000f8e0216 */
[----:B------:R-:W-:-:S02]  /*1690*/  IMAD R19, R25, UR31, R28 ;  /* 0x0000001f19137c24 */ /* 0x000fc4000f8e021c */
[C---:B------:R-:W-:Y:S02]  /*16a0*/  IMAD R21, R25.reuse, UR32, R30 ;  /* 0x0000002019157c24 */ /* 0x040fe4000f8e021e */
[C---:B------:R-:W-:Y:S02]  /*16b0*/  IMAD R23, R25.reuse, UR33, R32 ;  /* 0x0000002119177c24 */ /* 0x040fe4000f8e0220 */
[C---:B------:R-:W-:Y:S02]  /*16c0*/  IMAD R29, R25.reuse, UR34, R34 ;  /* 0x00000022191d7c24 */ /* 0x040fe4000f8e0222 */
[C---:B------:R-:W-:Y:S02]  /*16d0*/  IMAD R31, R25.reuse, UR35, R36 ;  /* 0x00000023191f7c24 */ /* 0x040fe4000f8e0224 */
[----:B------:R-:W-:Y:S02]  /*16e0*/  IMAD R25, R25, UR36, R24 ;  /* 0x0000002419197c24 */ /* 0x000fe4000f8e0218 */
        /* <DEDUP_REMOVED lines=13> */
[----:B------:R-:W-:Y:S02]  /*17c0*/  IMAD R26, R26, UR50, R25 ;  /* 0x000000321a1a7c24 */ /* 0x000fe4000f8e0219 */
        /* <DEDUP_REMOVED lines=13> */
[----:B------:R-:W-:Y:S01]  /*18a0*/  IMAD R15, R27, UR64, R26 ;  /* 0x000000401b0f7c24 */ /* 0x000fe2000f8e021a */
[----:B------:R-:W-:Y:S06]  /*18b0*/  BRA.U UP1, `(.L_x_196) ;  /* 0xfffffff901287547 */ /* 0x000fec000b83ffff */
.L_x_195:
        /* <DEDUP_REMOVED lines=9> */
[----:B------:R-:W2:Y:S08]  /*1950*/  LDC R10, c[0x3][R4+0x104] ;  /* 0x00c04100040a7b82 */ /* 0x000eb00000000800 */
[----:B------:R-:W1:Y:S08]  /*1960*/  LDC R14, c[0x3][R4+0x184] ;  /* 0x00c06100040e7b82 */ /* 0x000e700000000800 */
[----:B------:R-:W3:Y:S08]  /*1970*/  LDC R16, c[0x3][R4+0x204] ;  /* 0x00c0810004107b82 */ /* 0x000ef00000000800 */
[----:B------:R-:W4:Y:S08]  /*1980*/  LDC R8, c[0x3][R4+0x84] ;  /* 0x00c0210004087b82 */ /* 0x000f300000000800 */
[----:B------:R-:W5:Y:S08]  /*1990*/  LDC R18, c[0x3][R4+0x284] ;  /* 0x00c0a10004127b82 */ /* 0x000f700000000800 */
[----:B------:R-:W0:Y:S08]  /*19a0*/  LDC R20, c[0x3][R4+0x304] ;  /* 0x00c0c10004147b82 */ /* 0x000e300000000800 */
        /* <DEDUP_REMOVED lines=17> */
[----:B------:R-:W0:Y:S01]  /*1ac0*/  LDC R50, c[0x3][R4+0x708] ;  /* 0x00c1c20004327b82 */ /* 0x000e220000000800 */
[----:B--2---:R-:W-:-:S02]  /*1ad0*/  IMAD R10, R12, R10, R29 ;  /* 0x0000000a0c0a7224 */ /* 0x004fc400078e021d */
[----:B-1----:R-:W-:-:S05]  /*1ae0*/  IMAD R14, R12, R14, R33 ;  /* 0x0000000e0c0e7224 */ /* 0x002fca00078e0221 */
[----:B------:R-:W1:Y:S01]  /*1af0*/  LDC R29, c[0x3][R4+0x584] ;  /* 0x00c16100041d7b82 */ /* 0x000e620000000800 */
[C---:B---3--:R-:W-:Y:S02]  /*1b00*/  IMAD R16, R12.reuse, R16, R31 ;  /* 0x000000100c107224 */ /* 0x048fe400078e021f */
[C---:B----4-:R-:W-:Y:S02]  /*1b10*/  IMAD R8, R12.reuse, R8, R35 ;  /* 0x000000080c087224 */ /* 0x050fe400078e0223 */
[C---:B-----5:R-:W-:Y:S02]  /*1b20*/  IMAD R18, R12.reuse, R18, R49 ;  /* 0x000000120c127224 */ /* 0x060fe400078e0231 */
[C---:B0-----:R-:W-:Y:S01]  /*1b30*/  IMAD R20, R12.reuse, R20, R21 ;  /* 0x000000140c147224 */ /* 0x041fe200078e0215 */
[----:B------:R-:W0:Y:S01]  /*1b40*/  LDC R31, c[0x3][R4+0x604] ;  /* 0x00c18100041f7b82 */ /* 0x000e220000000800 */
[C---:B------:R-:W-:Y:S02]  /*1b50*/  IMAD R22, R12.reuse, R22, R19 ;  /* 0x000000160c167224 */ /* 0x040fe400078e0213 */
[----:B------:R-:W-:-:S02]  /*1b60*/  IMAD R24, R12, R23, R3 ;  /* 0x000000170c187224 */ /* 0x000fc400078e0203 */
[C---:B------:R-:W-:Y:S02]  /*1b70*/  IMAD R26, R12.reuse, R25, R5 ;  /* 0x000000190c1a7224 */ /* 0x040fe400078e0205 */
[----:B------:R-:W-:Y:S01]  /*1b80*/  IMAD R28, R12, R27, R7 ;  /* 0x0000001b0c1c7224 */ /* 0x000fe200078e0207 */
[----:B------:R-:W2:Y:S01]  /*1b90*/  LDC R33, c[0x3][R4+0x684] ;  /* 0x00c1a10004217b82 */ /* 0x000ea20000000800 */
[-C--:B------:R-:W-:Y:S02]  /*1ba0*/  IMAD R49, R40, R13.reuse, R18 ;  /* 0x0000000d28317224 */ /* 0x080fe400078e0212 */
[-C--:B------:R-:W-:Y:S02]  /*1bb0*/  IMAD R21, R41, R13.reuse, R20 ;  /* 0x0000000d29157224 */ /* 0x080fe400078e0214 */
[-C--:B------:R-:W-:Y:S02]  /*1bc0*/  IMAD R19, R42, R13.reuse, R22 ;  /* 0x0000000d2a137224 */ /* 0x080fe400078e0216 */
[----:B------:R-:W-:Y:S01]  /*1bd0*/  IMAD R3, R43, R13, R24 ;  /* 0x0000000d2b037224 */ /* 0x000fe200078e0218 */
[----:B------:R-:W3:Y:S01]  /*1be0*/  LDC R35, c[0x3][R4+0x704] ;  /* 0x00c1c10004237b82 */ /* 0x000ee20000000800 */
[----:B-1----:R-:W-:-:S02]  /*1bf0*/  IMAD R30, R12, R29, R9 ;  /* 0x0000001d0c1e7224 */ /* 0x002fc400078e0209 */
[-C--:B------:R-:W-:Y:S02]  /*1c00*/  IMAD R29, R37, R13.reuse, R10 ;  /* 0x0000000d251d7224 */ /* 0x080fe400078e020a */
[-C--:B------:R-:W-:Y:S02]  /*1c10*/  IMAD R5, R44, R13.reuse, R26 ;  /* 0x0000000d2c057224 */ /* 0x080fe400078e021a */
[----:B------:R-:W-:Y:S02]  /*1c20*/  IMAD R7, R45, R13, R28 ;  /* 0x0000000d2d077224 */ /* 0x000fe400078e021c */
[----:B0-----:R-:W-:Y:S02]  /*1c30*/  IMAD R32, R12, R31, R11 ;  /* 0x0000001f0c207224 */ /* 0x001fe400078e020b */
[-C--:B------:R-:W-:Y:S02]  /*1c40*/  IMAD R31, R39, R13.reuse, R16 ;  /* 0x0000000d271f7224 */ /* 0x080fe400078e0210 */
[----:B------:R-:W-:-:S02]  /*1c50*/  IMAD R9, R46, R13, R30 ;  /* 0x0000000d2e097224 */ /* 0x000fc400078e021e */
[----:B------:R-:W-:Y:S02]  /*1c60*/  IMAD R11, R47, R13, R32 ;  /* 0x0000000d2f0b7224 */ /* 0x000fe400078e0220 */
[----:B--2---:R-:W-:Y:S02]  /*1c70*/  IMAD R34, R12, R33, R17 ;  /* 0x000000210c227224 */ /* 0x004fe400078e0211 */
[-C--:B------:R-:W-:Y:S02]  /*1c80*/  IMAD R33, R38, R13.reuse, R14 ;  /* 0x0000000d26217224 */ /* 0x080fe400078e020e */
[----:B------:R-:W-:Y:S02]  /*1c90*/  IMAD R17, R48, R13, R34 ;  /* 0x0000000d30117224 */ /* 0x000fe400078e0222 */
[----:B---3--:R-:W-:Y:S02]  /*1ca0*/  IMAD R12, R12, R35, R15 ;  /* 0x000000230c0c7224 */ /* 0x008fe400078e020f */
[----:B------:R-:W-:-:S02]  /*1cb0*/  IMAD R35, R36, R13, R8 ;  /* 0x0000000d24237224 */ /* 0x000fc400078e0208 */
[----:B------:R-:W-:-:S07]  /*1cc0*/  IMAD R15, R50, R13, R12 ;  /* 0x0000000d320f7224 */ /* 0x000fce00078e020c */
.L_x_197:
        /* <DEDUP_REMOVED lines=25> */
[C---:B------:R-:W-:Y:S02]  /*1e60*/  IMAD R3, R4.reuse, R20, R3 ;  /* 0x0000001404037224 */ /* 0x040fe400078e0203 */
[C---:B------:R-:W-:Y:S02]  /*1e70*/  IMAD R5, R4.reuse, R22, R5 ;  /* 0x0000001604057224 */ /* 0x040fe400078e0205 */
[C---:B------:R-:W-:Y:S02]  /*1e80*/  IMAD R7, R4.reuse, R23, R7 ;  /* 0x0000001704077224 */ /* 0x040fe400078e0207 */
[C---:B------:R-:W-:Y:S02]  /*1e90*/  IMAD R9, R4.reuse, R24, R9 ;  /* 0x0000001804097224 */ /* 0x040fe400078e0209 */
[C---:B------:R-:W-:Y:S02]  /*1ea0*/  IMAD R11, R4.reuse, R25, R11 ;  /* 0x00000019040b7224 */ /* 0x040fe400078e020b */
[----:B------:R-:W-:-:S02]  /*1eb0*/  IMAD R17, R4, R26, R17 ;  /* 0x0000001a04117224 */ /* 0x000fc400078e0211 */
[----:B------:R-:W-:-:S07]  /*1ec0*/  IMAD R15, R4, R27, R15 ;  /* 0x0000001b040f7224 */ /* 0x000fce00078e020f */
.L_x_194:
[----:B------:R-:W2:Y:S01]  /*1ed0*/  LDL R10, [R1+0x8] ;  /* 0x00000800010a7983 */ /* 0x000ea20000100800 */
[----:B------:R-:W1:Y:S08]  /*1ee0*/  LDC.64 R12, c[0x0][0x400] ;  /* 0x00010000ff0c7b82 */ /* 0x000e700000000a00 */
[----:B------:R-:W3:Y:S08]  /*1ef0*/  LDC.64 R22, c[0x0][0x3c0] ;  /* 0x0000f000ff167b82 */ /* 0x000ef00000000a00 */
[----:B------:R-:W4:Y:S01]  /*1f00*/  LDC.64 R24, c[0x0][0x3f0] ;  /* 0x0000fc00ff187b82 */ /* 0x000f220000000a00 */
[----:B-1----:R-:W-:-:S07]  /*1f10*/  IMAD.WIDE.U32 R12, R11, 0x8, R12 ;  /* 0x000000080b0c7825 */ /* 0x002fce00078e000c */
[----:B------:R-:W1:Y:S01]  /*1f20*/  LDC.64 R54, c[0x0][0x408] ;  /* 0x00010200ff367b82 */ /* 0x000e620000000a00 */
[----:B------:R-:W3:Y:S07]  /*1f30*/  LDG.E.64 R12, desc[UR8][R12.64] ;  /* 0x000000080c0c7981 */ /* 0x000eee000c1e1b00 */
[----:B------:R-:W0:Y:S08]  /*1f40*/  LDC.64 R46, c[0x0][0x410] ;  /* 0x00010400ff2e7b82 */ /* 0x000e300000000a00 */
[----:B------:R-:W0:Y:S08]  /*1f50*/  LDC.64 R44, c[0x0][0x3c8] ;  /* 0x0000f200ff2c7b82 */ /* 0x000e300000000a00 */
[----:B------:R-:W0:Y:S08]  /*1f60*/  LDC.64 R36, c[0x0][0x3d0] ;  /* 0x0000f400ff247b82 */ /* 0x000e300000000a00 */
[----:B------:R-:W0:Y:S08]  /*1f70*/  LDC.64 R38, c[0x0][0x3d8] ;  /* 0x0000f600ff267b82 */ /* 0x000e300000000a00 */
[----:B------:R-:W0:Y:S08]  /*1f80*/  LDC.64 R40, c[0x0][0x3e0] ;  /* 0x0000f800ff287b82 */ /* 0x000e300000000a00 */
[----:B------:R-:W0:Y:S01]  /*1f90*/  LDC.64 R26, c[0x0][0x3f8] ;  /* 0x0000fe00ff1a7b82 */ /* 0x000e220000000a00 */
[----:B----4-:R-:W-:-:S04]  /*1fa0*/  IMAD.WIDE.U32 R50, R21, 0x8, R24 ;  /* 0x0000000815327825 */ /* 0x010fc800078e0018 */
[----:B-1----:R-:W-:-:S04]  /*1fb0*/  IMAD.WIDE.U32 R54, R17, 0x8, R54 ;  /* 0x0000000811367825 */ /* 0x002fc800078e0036 */
[----:B0-----:R-:W-:Y:S02]  /*1fc0*/  IMAD.WIDE.U32 R46, R15, 0x8, R46 ;  /* 0x000000080f2e7825 */ /* 0x001fe400078e002e */
[----:B------:R-:W5:Y:S02]  /*1fd0*/  LDG.E.64 R14, desc[UR8][R54.64] ;  /* 0x00000008360e7981 */ /* 0x000f64000c1e1b00 */
[----:B------:R-:W-:Y:S02]  /*1fe0*/  IMAD.WIDE.U32 R24, R35, 0x10, R44 ;  /* 0x0000001023187825 */ /* 0x000fe400078e002c */
[----:B------:R-:W5:Y:S02]  /*1ff0*/  LDG.E.64 R46, desc[UR8][R46.64] ;  /* 0x000000082e2e7981 */ /* 0x000f64000c1e1b00 */
[----:B------:R-:W-:Y:S01]  /*2000*/  IMAD.WIDE.U32 R28, R29, 0x10, R36 ;  /* 0x000000101d1c7825 */ /* 0x000fe200078e0024 */
[----:B------:R-:W-:Y:S01]  /*2010*/  MOV R56, 0x1 ;  /* 0x0000000100387802 */ /* 0x000fe20000000f00 */
[----:B------:R-:W5:Y:S02]  /*2020*/  LDG.E.64 R44, desc[UR8][R50.64] ;  /* 0x00000008322c7981 */ /* 0x000f64000c1e1b00 */
[----:B------:R-:W-:-:S04]  /*2030*/  IMAD.WIDE.U32 R16, R33, 0x10, R38 ;  /* 0x0000001021107825 */ /* 0x000fc800078e0026 */
[----:B------:R-:W-:Y:S02]  /*2040*/  IMAD.WIDE.U32 R20, R31, 0x10, R40 ;  /* 0x000000101f147825 */ /* 0x000fe400078e0028 */
[----:B------:R-:W5:Y:S02]  /*2050*/  LDG.E.128 R28, desc[UR8][R28.64] ;  /* 0x000000081c1c7981 */ /* 0x000f64000c1e1d00 */
[----:B------:R-:W-:Y:S02]  /*2060*/  IMAD.WIDE.U32 R52, R19, 0x8, R26 ;  /* 0x0000000813347825 */ /* 0x000fe400078e001a */
[----:B------:R-:W5:Y:S04]  /*2070*/  LDG.E.128 R24, desc[UR8][R24.64] ;  /* 0x0000000818187981 */ /* 0x000f68000c1e1d00 */
[----:B------:R-:W5:Y:S04]  /*2080*/  LDG.E.64 R38, desc[UR8][R52.64] ;  /* 0x0000000834267981 */ /* 0x000f68000c1e1b00 */
[----:B------:R-:W5:Y:S01]  /*2090*/  LDG.E.128 R16, desc[UR8][R16.64] ;  /* 0x0000000810107981 */ /* 0x000f62000c1e1d00 */
[----:B--2---:R-:W-:-:S04]  /*20a0*/  IMAD R10, R10, 0x3, RZ ;  /* 0x000000030a0a7824 */ /* 0x004fc800078e02ff */
[----:B---3--:R-:W-:Y:S02]  /*20b0*/  IMAD.WIDE.U32 R10, R10, 0x8, R22 ;  /* 0x000000080a0a7825 */ /* 0x008fe400078e0016 */
[----:B------:R-:W0:Y:S03]  /*20c0*/  LDC.64 R22, c[0x0][0x3e8] ;  /* 0x0000fa00ff167b82 */ /* 0x000e260000000a00 */
[----:B------:R-:W2:Y:S01]  /*20d0*/  LDG.E.64 R42, desc[UR8][R10.64] ;  /* 0x000000080a2a7981 */ /* 0x000ea2000c1e1b00 */
[----:B0-----:R-:W-:-:S03]  /*20e0*/  IMAD.WIDE.U32 R48, R49, 0x8, R22 ;  /* 0x0000000831307825 */ /* 0x001fc600078e0016 */
[----:B------:R-:W5:Y:S01]  /*20f0*/  LDG.E.128 R20, desc[UR8][R20.64] ;  /* 0x0000000814147981 */ /* 0x000f62000c1e1d00 */
[----:B------:R-:W-:Y:S02]  /*2100*/  DADD R36, -RZ, |R12| ;  /* 0x00000000ff247229 */ /* 0x000fe4000000050c */
[C---:B------:R-:W-:Y:S01]  /*2110*/  DSETP.GE.AND P0, PT, R12.reuse, RZ, PT ;  /* 0x000000ff0c00722a */ /* 0x040fe20003f06000 */
[----:B------:R0:W5:Y:S03]  /*2120*/  LDG.E.64 R40, desc[UR8][R48.64] ;  /* 0x0000000830287981 */ /* 0x000166000c1e1b00 */
[----:B------:R-:W0:Y:S10]  /*2130*/  MUFU.RCP64H R57, R37 ;  /* 0x0000002500397308 */ /* 0x000e340000001800 */
[----:B------:R-:W1:Y:S01]  /*2140*/  @P0 LDC.64 R34, c[0x3][0x1f88] ;  /* 0x00c7e200ff220b82 */ /* 0x000e620000000a00 */
[----:B0-----:R-:W-:-:S08]  /*2150*/  DFMA R48, -|R12|, R56, 1 ;  /* 0x3ff000000c30742b */ /* 0x001fd00000000338 */
[----:B------:R-:W-:-:S08]  /*2160*/  DFMA R48, R48, R48, R48 ;  /* 0x000000303030722b */ /* 0x000fd00000000030 */
[----:B------:R-:W-:-:S08]  /*2170*/  DFMA R48, R56, R48, R56 ;  /* 0x000000303830722b */ /* 0x000fd00000000038 */
[----:B------:R-:W-:-:S08]  /*2180*/  DFMA R50, -|R12|, R48, 1 ;  /* 0x3ff000000c32742b */ /* 0x000fd00000000330 */
[----:B------:R-:W-:Y:S01]  /*2190*/  DFMA R50, R48, R50, R48 ;  /* 0x000000323032722b */ /* 0x000fe20000000030 */
[----:B------:R-:W-:Y:S01]  /*21a0*/  BSSY.RECONVERGENT B0, `(.L_x_198) ;  /* 0x0000012000007945 */ /* 0x000fe20003800200 */
[----:B--2---:R-:W-:Y:S01]  /*21b0*/  @P0 IMAD.MOV.U32 R32, RZ, RZ, R42 ;  /* 0x000000ffff200224 */ /* 0x004fe200078e002a */
[----:B------:R-:W-:-:S06]  /*21c0*/  @P0 MOV R33, R43 ;  /* 0x0000002b00210202 */ /* 0x000fcc0000000f00 */
[----:B------:R-:W1:Y:S01]  /*21d0*/  @!P0 LDC.64 R32, c[0x3][0x1fa0] ;  /* 0x00c7e800ff208b82 */ /* 0x000e620000000a00 */
[----:B------:R-:W-:Y:S01]  /*21e0*/  @!P0 IMAD.MOV.U32 R34, RZ, RZ, R42 ;  /* 0x000000ffff228224 */ /* 0x000fe200078e002a */
[----:B------:R-:W-:-:S06]  /*21f0*/  @!P0 MOV R35, R43 ;  /* 0x0000002b00238202 */ /* 0x000fcc0000000f00 */
[----:B-1----:R-:W-:-:S08]  /*2200*/  DADD R32, R32, -R34 ;  /* 0x0000000020207229 */ /* 0x002fd00000000822 */
[----:B------:R-:W-:-:S08]  /*2210*/  DMUL R34, R32, R50 ;  /* 0x0000003220227228 */ /* 0x000fd00000000000 */
[----:B------:R-:W-:-:S08]  /*2220*/  DFMA R12, -|R12|, R34, R32 ;  /* 0x000000220c0c722b */ /* 0x000fd00000000320 */
[----:B------:R-:W-:Y:S01]  /*2230*/  DFMA R12, R50, R12, R34 ;  /* 0x0000000c320c722b */ /* 0x000fe20000000022 */
[----:B------:R-:W-:-:S09]  /*2240*/  FSETP.GEU.AND P2, PT, |R33|, 6.5827683646048100446e-37, PT ;  /* 0x036000002100780b */ /* 0x000fd20003f4e200 */
[----:B------:R-:W-:-:S05]  /*2250*/  FFMA R4, RZ, R37, R13 ;  /* 0x00000025ff047223 */ /* 0x000fca000000000d */
[----:B------:R-:W-:-:S13]  /*2260*/  FSETP.GT.AND P1, PT, |R4|, 1.469367938527859385e-39, PT ;  /* 0x001000000400780b */ /* 0x000fda0003f24200 */
[----:B------:R-:W-:Y:S05]  /*2270*/  @P1 BRA P2, `(.L_x_199) ;  /* 0x0000000000101947 */ /* 0x000fea0001000000 */
[----:B------:R-:W-:-:S07]  /*2280*/  MOV R8, 0x22a0 ;  /* 0x000022a000087802 */ /* 0x000fce0000000f00 */
[----:B-----5:R-:W-:Y:S05]  /*2290*/  CALL.REL.NOINC `($__internal_10_$__cuda_sm20_div_rn_f64_full) ;  /* 0x0000003000c07944 */ /* 0x020fea0003c00000 */
[----:B------:R-:W-:Y:S01]  /*22a0*/  IMAD.MOV.U32 R12, RZ, RZ, R32 ;  /* 0x000000ffff0c7224 */ /* 0x000fe200078e0020 */
[----:B------:R-:W-:-:S07]  /*22b0*/  MOV R13, R33 ;  /* 0x00000021000d7202 */ /* 0x000fce0000000f00 */
.L_x_199:
[----:B------:R-:W-:Y:S05]  /*22c0*/  BSYNC.RECONVERGENT B0 ;  /* 0x0000000000007941 */ /* 0x000fea0003800200 */
.L_x_198:
[----:B------:R-:W2:Y:S01]  /*22d0*/  LDG.E.64 R48, desc[UR8][R10.64+0x8] ;  /* 0x000008080a307981 */ /* 0x000ea2000c1e1b00 */
[----:B-----5:R-:W-:Y:S01]  /*22e0*/  DADD R36, -RZ, |R14| ;  /* 0x00000000ff247229 */ /* 0x020fe2000000050e */
[----:B------:R-:W-:Y:S01]  /*22f0*/  IMAD.MOV.U32 R50, RZ, RZ, 0x1 ;  /* 0x00000001ff327424 */ /* 0x000fe200078e00ff */
[C---:B------:R-:W-:Y:S01]  /*2300*/  DSETP.GE.AND P0, PT, R14.reuse, RZ, PT ;  /* 0x000000ff0e00722a */ /* 0x040fe20003f06000 */
[----:B------:R-:W-:Y:S03]  /*2310*/  BSSY.RECONVERGENT B0, `(.L_x_200) ;  /* 0x0000019000007945 */ /* 0x000fe60003800200 */
[----:B------:R-:W0:Y:S10]  /*2320*/  MUFU.RCP64H R51, R37 ;  /* 0x0000002500337308 */ /* 0x000e340000001800 */
[----:B------:R-:W1:Y:S01]  /*2330*/  @P0 LDC.64 R32, c[0x3][0x1f90] ;  /* 0x00c7e400ff200b82 */ /* 0x000e620000000a00 */
[----:B0-----:R-:W-:-:S08]  /*2340*/  DFMA R52, -|R14|, R50, 1 ;  /* 0x3ff000000e34742b */ /* 0x001fd00000000332 */
[----:B------:R-:W-:-:S08]  /*2350*/  DFMA R52, R52, R52, R52 ;  /* 0x000000343434722b */ /* 0x000fd00000000034 */
[----:B------:R-:W-:-:S08]  /*2360*/  DFMA R52, R50, R52, R50 ;  /* 0x000000343234722b */ /* 0x000fd00000000032 */
[----:B------:R-:W-:-:S08]  /*2370*/  DFMA R50, -|R14|, R52, 1 ;  /* 0x3ff000000e32742b */ /* 0x000fd00000000334 */
[----:B------:R-:W-:Y:S01]  /*2380*/  DFMA R50, R52, R50, R52 ;  /* 0x000000323432722b */ /* 0x000fe20000000034 */
[-C--:B--2---:R-:W-:Y:S01]  /*2390*/  @P0 MOV R34, R48.reuse ;  /* 0x0000003000220202 */ /* 0x084fe20000000f00 */
[--C-:B------:R-:W-:Y:S01]  /*23a0*/  @P0 IMAD.MOV.U32 R35, RZ, RZ, R49.reuse ;  /* 0x000000ffff230224 */ /* 0x100fe200078e0031 */
[----:B------:R-:W-:Y:S01]  /*23b0*/  @!P0 MOV R32, R48 ;  /* 0x0000003000208202 */ /* 0x000fe20000000f00 */
[----:B------:R-:W-:-:S04]  /*23c0*/  @!P0 IMAD.MOV.U32 R33, RZ, RZ, R49 ;  /* 0x000000ffff218224 */ /* 0x000fc800078e0031 */
[----:B------:R-:W1:Y:S02]  /*23d0*/  @!P0 LDC.64 R34, c[0x3][0x1fa8] ;  /* 0x00c7ea00ff228b82 */ /* 0x000e640000000a00 */
        /* <DEDUP_REMOVED lines=9> */
[----:B------:R-:W-:Y:S05]  /*2470*/  CALL.REL.NOINC `($__internal_10_$__cuda_sm20_div_rn_f64_full) ;  /* 0x0000003000487944 */ /* 0x000fea0003c00000 */
[----:B------:R-:W-:Y:S01]  /*2480*/  MOV R14, R32 ;  /* 0x00000020000e7202 */ /* 0x000fe20000000f00 */
[----:B------:R-:W-:-:S07]  /*2490*/  IMAD.MOV.U32 R15, RZ, RZ, R33 ;  /* 0x000000ffff0f7224 */ /* 0x000fce00078e0021 */
.L_x_201:
[----:B------:R-:W-:Y:S05]  /*24a0*/  BSYNC.RECONVERGENT B0 ;  /* 0x0000000000007941 */ /* 0x000fea0003800200 */
.L_x_200:
[----:B------:R-:W2:Y:S01]  /*24b0*/  LDG.E.64 R10, desc[UR8][R10.64+0x10] ;  /* 0x000010080a0a7981 */ /* 0x000ea2000c1e1b00 */
[----:B------:R-:W-:Y:S01]  /*24c0*/  DADD R36, -RZ, |R46| ;  /* 0x00000000ff247229 */ /* 0x000fe2000000052e */
[----:B------:R-:W-:Y:S01]  /*24d0*/  MOV R50, 0x1 ;  /* 0x0000000100327802 */ /* 0x000fe20000000f00 */
        /* <DEDUP_REMOVED lines=9> */
[--C-:B--2---:R-:W-:Y:S01]  /*2570*/  @P0 IMAD.MOV.U32 R34, RZ, RZ, R10.reuse ;  /* 0x000000ffff220224 */ /* 0x104fe200078e000a */
[-C--:B------:R-:W-:Y:S01]  /*2580*/  @P0 MOV R35, R11.reuse ;  /* 0x0000000b00230202 */ /* 0x080fe20000000f00 */
[----:B------:R-:W-:Y:S01]  /*2590*/  @!P0 IMAD.MOV.U32 R32, RZ, RZ, R10 ;  /* 0x000000ffff208224 */ /* 0x000fe200078e000a */
[----:B------:R-:W-:-:S04]  /*25a0*/  @!P0 MOV R33, R11 ;  /* 0x0000000b00218202 */ /* 0x000fc80000000f00 */
[----:B------:R-:W1:Y:S02]  /*25b0*/  @!P0 LDC.64 R34, c[0x3][0x1fb0] ;  /* 0x00c7ec00ff228b82 */ /* 0x000e640000000a00 */
[----:B-1----:R-:W-:-:S08]  /*25c0*/  DADD R34, R34, -R32 ;  /* 0x0000000022227229 */ /* 0x002fd00000000820 */
[----:B------:R-:W-:Y:S02]  /*25d0*/  DMUL R32, R34, R50 ;  /* 0x0000003222207228 */ /* 0x000fe40000000000 */
[----:B------:R-:W-:-:S06]  /*25e0*/  FSETP.GEU.AND P2, PT, |R35|, 6.5827683646048100446e-37, PT ;  /* 0x036000002300780b */ /* 0x000fcc0003f4e200 */
[----:B------:R-:W-:-:S08]  /*25f0*/  DFMA R46, -|R46|, R32, R34 ;  /* 0x000000202e2e722b */ /* 0x000fd00000000322 */
[----:B------:R-:W-:Y:S01]  /*2600*/  DFMA R32, R50, R46, R32 ;  /* 0x0000002e3220722b */ /* 0x000fe20000000020 */
[--C-:B------:R-:W-:Y:S01]  /*2610*/  @P0 IMAD.MOV.U32 R46, RZ, RZ, R10.reuse ;  /* 0x000000ffff2e0224 */ /* 0x100fe200078e000a */
[-C--:B------:R-:W-:Y:S01]  /*2620*/  @P0 MOV R47, R11.reuse ;  /* 0x0000000b002f0202 */ /* 0x080fe20000000f00 */
[----:B------:R-:W-:Y:S01]  /*2630*/  @!P0 IMAD.MOV.U32 R46, RZ, RZ, R10 ;  /* 0x000000ffff2e8224 */ /* 0x000fe200078e000a */
[----:B------:R-:W-:-:S06]  /*2640*/  @!P0 MOV R47, R11 ;  /* 0x0000000b002f8202 */ /* 0x000fcc0000000f00 */
[----:B------:R-:W-:-:S05]  /*2650*/  FFMA R4, RZ, R37, R33 ;  /* 0x00000025ff047223 */ /* 0x000fca0000000021 */
[----:B------:R-:W-:-:S13]  /*2660*/  FSETP.GT.AND P1, PT, |R4|, 1.469367938527859385e-39, PT ;  /* 0x001000000400780b */ /* 0x000fda0003f24200 */
[----:B------:R-:W-:Y:S05]  /*2670*/  @P1 BRA P2, `(.L_x_203) ;  /* 0x0000000000101947 */ /* 0x000fea0001000000 */
[----:B------:R-:W-:Y:S01]  /*2680*/  IMAD.MOV.U32 R32, RZ, RZ, R34 ;  /* 0x000000ffff207224 */ /* 0x000fe200078e0022 */
[----:B------:R-:W-:Y:S02]  /*2690*/  MOV R33, R35 ;  /* 0x0000002300217202 */ /* 0x000fe40000000f00 */
[----:B------:R-:W-:-:S07]  /*26a0*/  MOV R8, 0x26c0 ;  /* 0x000026c000087802 */ /* 0x000fce0000000f00 */
[----:B------:R-:W-:Y:S05]  /*26b0*/  CALL.REL.NOINC `($__internal_10_$__cuda_sm20_div_rn_f64_full) ;  /* 0x0000002c00b87944 */ /* 0x000fea0003c00000 */
.L_x_203:
[----:B------:R-:W-:Y:S05]  /*26c0*/  BSYNC.RECONVERGENT B0 ;  /* 0x0000000000007941 */ /* 0x000fea0003800200 */
.L_x_202:
[----:B------:R-:W-:Y:S01]  /*26d0*/  UMOV UR4, 0x20c0 ;  /* 0x000020c000047882 */ /* 0x000fe20000000000 */
[----:B------:R-:W-:Y:S01]  /*26e0*/  UMOV UR5, 0x401921fb ;  /* 0x401921fb00057882 */ /* 0x000fe20000000000 */
[----:B------:R-:W-:Y:S01]  /*26f0*/  LEA R50, R0, UR4, 0x3 ;  /* 0x0000000400327c11 */ /* 0x000fe2000f8e18ff */
[----:B------:R-:W-:Y:S01]  /*2700*/  UMOV UR4, 0x54442d18 ;  /* 0x54442d1800047882 */ /* 0x000fe20000000000 */
[----:B------:R-:W-:Y:S01]  /*2710*/  BSSY.RECONVERGENT B0, `(.L_x_204) ;  /* 0x0000086000007945 */ /* 0x000fe20003800200 */
[----:B------:R-:W-:Y:S02]  /*2720*/  DFMA R10, R48, UR4, R30 ;  /* 0x00000004300a7c2b */ /* 0x000fe4000800001e */
[----:B------:R-:W-:Y:S01]  /*2730*/  DFMA R26, R42, UR4, R26 ;  /* 0x000000042a1a7c2b */ /* 0x000fe2000800001a */
[----:B------:R-:W0:Y:S01]  /*2740*/  LDC.64 R50, c[0x3][R50] ;  /* 0x00c0000032327b82 */ /* 0x000e220000000a00 */
[----:B------:R-:W-:Y:S01]  /*2750*/  DFMA R18, R46, UR4, R18 ;  /* 0x000000042e127c2b */ /* 0x000fe20008000012 */
[----:B------:R-:W-:Y:S01]  /*2760*/  UMOV UR4, 0xffffffff ;  /* 0xffffffff00047882 */ /* 0x000fe20000000000 */
[----:B------:R-:W-:Y:S01]  /*2770*/  UMOV UR5, 0x7fefffff ;  /* 0x7fefffff00057882 */ /* 0x000fe20000000000 */
[----:B------:R-:W-:Y:S01]  /*2780*/  HFMA2 R48, -RZ, RZ, 0, 0 ;  /* 0x00000000ff307431 */ /* 0x000fe200000001ff */
[----:B------:R-:W-:Y:S01]  /*2790*/  UMOV UR6, UR5 ;  /* 0x0000000500067c82 */ /* 0x000fe20008000000 */
[----:B0-----:R-:W-:-:S02]  /*27a0*/  DFMA R44, R44, R50, R28 ;  /* 0x000000322c2c722b */ /* 0x001fc4000000001c */
[-C--:B------:R-:W-:Y:S02]  /*27b0*/  DFMA R40, R40, R50.reuse, R24 ;  /* 0x000000322828722b */ /* 0x080fe40000000018 */
[----:B------:R-:W-:-:S04]  /*27c0*/  DFMA R42, R38, R50, R16 ;  /* 0x00000032262a722b */ /* 0x000fc80000000010 */
[C-C-:B------:R-:W-:Y:S02]  /*27d0*/  DADD R30, -R10.reuse, R44.reuse ;  /* 0x000000000a1e7229 */ /* 0x140fe4000000012c */
[--C-:B------:R-:W-:Y:S02]  /*27e0*/  DADD R34, R10, R44.reuse ;  /* 0x000000000a227229 */ /* 0x100fe4000000002c */
[----:B------:R-:W-:-:S06]  /*27f0*/  DADD R44, R44, R44 ;  /* 0x000000002c2c7229 */ /* 0x000fcc000000002c */
[----:B------:R-:W-:Y:S02]  /*2800*/  DMUL R36, R30, R34 ;  /* 0x000000221e247228 */ /* 0x000fe40000000000 */
[C-C-:B------:R-:W-:Y:S02]  /*2810*/  DADD R30, -R26.reuse, R40.reuse ;  /* 0x000000001a1e7229 */ /* 0x140fe40000000128 */
[--C-:B------:R-:W-:Y:S02]  /*2820*/  DADD R34, R26, R40.reuse ;  /* 0x000000001a227229 */ /* 0x100fe40000000028 */
[----:B------:R-:W-:Y:S02]  /*2830*/  DADD R40, R40, R40 ;  /* 0x0000000028287229 */ /* 0x000fe40000000028 */
[----:B------:R-:W-:-:S04]  /*2840*/  DMUL R44, R10, R44 ;  /* 0x0000002c0a2c7228 */ /* 0x000fc80000000000 */
[----:B------:R-:W-:Y:S02]  /*2850*/  DFMA R30, R30, R34, R36 ;  /* 0x000000221e1e722b */ /* 0x000fe40000000024 */
[C-C-:B------:R-:W-:Y:S02]  /*2860*/  DADD R34, -R18.reuse, R42.reuse ;  /* 0x0000000012227229 */ /* 0x140fe4000000012a */
[----:B------:R-:W-:Y:S02]  /*2870*/  DADD R36, R18, R42 ;  /* 0x0000000012247229 */ /* 0x000fe4000000002a */
[----:B------:R-:W-:Y:S02]  /*2880*/  DFMA R38, R26, R40, R44 ;  /* 0x000000281a26722b */ /* 0x000fe4000000002c */
[----:B------:R-:W-:-:S04]  /*2890*/  DADD R42, R42, R42 ;  /* 0x000000002a2a7229 */ /* 0x000fc8000000002a */
[----:B------:R-:W-:Y:S01]  /*28a0*/  DFMA R30, R34, R36, R30 ;  /* 0x00000024221e722b */ /* 0x000fe2000000001e */
[----:B------:R-:W-:-:S03]  /*28b0*/  MOV R36, RZ ;  /* 0x000000ff00247202 */ /* 0x000fc60000000f00 */
[----:B------:R-:W-:-:S04]  /*28c0*/  DFMA R38, R18, R42, R38 ;  /* 0x0000002a1226722b */ /* 0x000fc80000000026 */
[----:B------:R-:W-:-:S04]  /*28d0*/  DADD R46, -RZ, |R30| ;  /* 0x00000000ff2e7229 */ /* 0x000fc8000000051e */
[----:B------:R-:W-:-:S10]  /*28e0*/  DADD R42, -RZ, |R38| ;  /* 0x00000000ff2a7229 */ /* 0x000fd40000000526 */
[----:B------:R-:W-:Y:S02]  /*28f0*/  ISETP.GT.U32.AND P1, PT, R46, R42, PT ;  /* 0x0000002a2e00720c */ /* 0x000fe40003f24070 */
[CC--:B------:R-:W-:Y:S02]  /*2900*/  ISETP.LT.U32.AND P0, PT, R42.reuse, R46.reuse, PT ;  /* 0x0000002e2a00720c */ /* 0x0c0fe40003f01070 */
[----:B------:R-:W-:Y:S02]  /*2910*/  ISETP.GT.U32.AND.EX P1, PT, R47, R43, PT, P1 ;  /* 0x0000002b2f00720c */ /* 0x000fe40003f24110 */
[----:B------:R-:W-:Y:S02]  /*2920*/  ISETP.LT.U32.AND.EX P0, PT, R43, R47, PT, P0 ;  /* 0x0000002f2b00720c */ /* 0x000fe40003f01100 */
[----:B------:R-:W-:Y:S02]  /*2930*/  SEL R41, R47, R43, P1 ;  /* 0x0000002b2f297207 */ /* 0x000fe40000800000 */
[----:B------:R-:W-:-:S02]  /*2940*/  SEL R4, R42, R46, P0 ;  /* 0x0000002e2a047207 */ /* 0x000fc40000000000 */
[----:B------:R-:W-:Y:S02]  /*2950*/  LOP3.LUT R6, R41, 0xffc00000, RZ, 0xc0, !PT ;  /* 0xffc0000029067812 */ /* 0x000fe400078ec0ff */
[----:B------:R-:W-:Y:S01]  /*2960*/  SEL R35, R43, R47, P0 ;  /* 0x0000002f2b237207 */ /* 0x000fe20000000000 */
[----:B------:R-:W-:Y:S01]  /*2970*/  IMAD.MOV.U32 R34, RZ, RZ, R4 ;  /* 0x000000ffff227224 */ /* 0x000fe200078e0004 */
[----:B------:R-:W-:Y:S02]  /*2980*/  LOP3.LUT R37, R6, 0x7fd00000, RZ, 0x3c, !PT ;  /* 0x7fd0000006257812 */ /* 0x000fe400078e3cff */
[----:B------:R-:W-:-:S04]  /*2990*/  SEL R40, R46, R42, P1 ;  /* 0x0000002a2e287207 */ /* 0x000fc80000800000 */
[C---:B------:R-:W-:Y:S02]  /*29a0*/  DMUL R44, R36.reuse, R34 ;  /* 0x00000022242c7228 */ /* 0x040fe40000000000 */
[----:B------:R-:W-:-:S06]  /*29b0*/  DMUL R36, R36, R40 ;  /* 0x0000002824247228 */ /* 0x000fcc0000000000 */
[----:B------:R-:W-:-:S08]  /*29c0*/  DMUL R44, R44, R44 ;  /* 0x0000002c2c2c7228 */ /* 0x000fd00000000000 */
[----:B------:R-:W-:Y:S01]  /*29d0*/  DFMA R44, R36, R36, R44 ;  /* 0x00000024242c722b */ /* 0x000fe2000000002c */
[----:B------:R-:W-:Y:S01]  /*29e0*/  IMAD.U32 R36, RZ, RZ, UR6 ;  /* 0x00000006ff247e24 */ /* 0x000fe2000f8e00ff */
[----:B------:R-:W-:-:S06]  /*29f0*/  MOV R37, 0x3fd80000 ;  /* 0x3fd8000000257802 */ /* 0x000fcc0000000f00 */
[----:B------:R-:W-:Y:S02]  /*2a00*/  DSETP.MIN.AND P0, P1, R44, UR4, PT ;  /* 0x000000042c007e2a */ /* 0x000fe4000b900000 */
[----:B------:R-:W-:-:S04]  /*2a10*/  MOV R8, R45 ;  /* 0x0000002d00087202 */ /* 0x000fc80000000f00 */
[----:B------:R-:W-:Y:S01]  /*2a20*/  FSEL R55, R8, UR6, P0 ;  /* 0x0000000608377c08 */ /* 0x000fe20008000000 */
[----:B------:R-:W-:-:S05]  /*2a30*/  IMAD.MOV.U32 R8, RZ, RZ, R44 ;  /* 0x000000ffff087224 */ /* 0x000fca00078e002c */
[----:B------:R-:W-:Y:S01]  /*2a40*/  SEL R54, R8, UR4, P0 ;  /* 0x0000000408367c07 */ /* 0x000fe20008000000 */
[----:B------:R-:W-:Y:S01]  /*2a50*/  DSETP.NEU.AND P0, PT, R34, RZ, PT ;  /* 0x000000ff2200722a */ /* 0x000fe20003f0d000 */
[----:B------:R-:W-:Y:S01]  /*2a60*/  @P1 LOP3.LUT R55, R36, 0x80000, RZ, 0xfc, !PT ;  /* 0x0008000024371812 */ /* 0x000fe200078efcff */
[----:B------:R-:W-:Y:S01]  /*2a70*/  IMAD.MOV.U32 R36, RZ, RZ, 0x0 ;  /* 0x00000000ff247424 */ /* 0x000fe200078e00ff */
[----:B------:R-:W-:Y:S01]  /*2a80*/  ISETP.GE.U32.AND P1, PT, R35, 0x7ff00000, PT ;  /* 0x7ff000002300780c */ /* 0x000fe20003f26070 */
[----:B------:R-:W-:Y:S01]  /*2a90*/  IMAD.MOV.U32 R8, RZ, RZ, R13 ;  /* 0x000000ffff087224 */ /* 0x000fe200078e000d */
[----:B------:R-:W0:Y:S01]  /*2aa0*/  MUFU.RSQ64H R49, R55 ;  /* 0x0000003700317308 */ /* 0x000e220000001c00 */
[----:B------:R-:W1:Y:S01]  /*2ab0*/  LDCU.64 UR4, c[0x3][0x1fb8] ;  /* 0x00c3f700ff0477ac */ /* 0x000e620008000a00 */
[----:B0-----:R-:W-:-:S08]  /*2ac0*/  DMUL R52, R48, R48 ;  /* 0x0000003030347228 */ /* 0x001fd00000000000 */
[----:B------:R-:W-:-:S08]  /*2ad0*/  DFMA R52, R54, -R52, 1 ;  /* 0x3ff000003634742b */ /* 0x000fd00000000834 */
[----:B------:R-:W-:Y:S02]  /*2ae0*/  DMUL R46, R48, R52 ;  /* 0x00000034302e7228 */ /* 0x000fe40000000000 */
[----:B------:R-:W-:-:S08]  /*2af0*/  DFMA R52, R52, R36, 0.5 ;  /* 0x3fe000003434742b */ /* 0x000fd00000000024 */
[----:B------:R-:W-:-:S08]  /*2b00*/  DFMA R46, R52, R46, R48 ;  /* 0x0000002e342e722b */ /* 0x000fd00000000030 */
[----:B------:R-:W-:Y:S01]  /*2b10*/  DMUL R46, R44, R46 ;  /* 0x0000002e2c2e7228 */ /* 0x000fe20000000000 */
[----:B------:R-:W-:Y:S01]  /*2b20*/  LOP3.LUT R45, R6, 0x100000, RZ, 0xfc, !PT ;  /* 0x00100000062d7812 */ /* 0x000fe200078efcff */
[----:B------:R-:W-:Y:S01]  /*2b30*/  IMAD.MOV.U32 R44, RZ, RZ, RZ ;  /* 0x000000ffff2c7224 */ /* 0x000fe200078e00ff */
[----:B------:R-:W-:-:S05]  /*2b40*/  MOV R6, R14 ;  /* 0x0000000e00067202 */ /* 0x000fca0000000f00 */
[----:B------:R-:W-:-:S10]  /*2b50*/  DMUL R46, R46, R44 ;  /* 0x0000002c2e2e7228 */ /* 0x000fd40000000000 */
[----:B------:R-:W-:Y:S02]  /*2b60*/  @!P1 FSEL R4, R40, R46, !P0 ;  /* 0x0000002e28049208 */ /* 0x000fe40004000000 */
[----:B------:R-:W-:Y:S02]  /*2b70*/  @!P1 FSEL R35, R41, R47, !P0 ;  /* 0x0000002f29239208 */ /* 0x000fe40004000000 */
[----:B------:R-:W-:-:S06]  /*2b80*/  MOV R34, R4 ;  /* 0x0000000400227202 */ /* 0x000fcc0000000f00 */
[----:B------:R-:W-:-:S08]  /*2b90*/  DADD R30, R30, R34 ;  /* 0x000000001e1e7229 */ /* 0x000fd00000000022 */
        /* <DEDUP_REMOVED lines=8> */
[----:B------:R-:W-:Y:S02]  /*2c20*/  SEL R49, R43, R47, P0 ;  /* 0x0000002f2b317207 */ /* 0x000fe40000000000 */
[----:B------:R-:W-:Y:S01]  /*2c30*/  LOP3.LUT R41, R40, 0x7fd00000, RZ, 0x3c, !PT ;  /* 0x7fd0000028297812 */ /* 0x000fe200078e3cff */
[----:B------:R-:W-:Y:S01]  /*2c40*/  IMAD.MOV.U32 R40, RZ, RZ, RZ ;  /* 0x000000ffff287224 */ /* 0x000fe200078e00ff */
[----:B------:R-:W0:Y:S01]  /*2c50*/  MUFU.RSQ64H R47, R35 ;  /* 0x00000023002f7308 */ /* 0x000e220000001c00 */
[----:B------:R-:W-:Y:S01]  /*2c60*/  SEL R44, R46, R42, P1 ;  /* 0x0000002a2e2c7207 */ /* 0x000fe20000800000 */
[----:B------:R-:W-:Y:S01]  /*2c70*/  DSETP.MIN.AND P0, P1, R14, R12, PT ;  /* 0x0000000c0e00722a */ /* 0x000fe20003900000 */
[----:B------:R-:W-:Y:S02]  /*2c80*/  IADD3 R46, PT, PT, R35, -0x3500000, RZ ;  /* 0xfcb00000232e7810 */ /* 0x000fe40007ffe0ff */
[----:B------:R-:W-:-:S02]  /*2c90*/  DMUL R54, R48, R40 ;  /* 0x0000002830367228 */ /* 0x000fc40000000000 */
[----:B------:R-:W-:Y:S01]  /*2ca0*/  DMUL R52, R44, R40 ;  /* 0x000000282c347228 */ /* 0x000fe20000000000 */
[----:B------:R-:W-:Y:S02]  /*2cb0*/  FSEL R15, R15, R8, P0 ;  /* 0x000000080f0f7208 */ /* 0x000fe40000000000 */
[----:B------:R-:W-:Y:S02]  /*2cc0*/  SEL R14, R6, R12, P0 ;  /* 0x0000000c060e7207 */ /* 0x000fe40000000000 */
[----:B------:R-:W-:Y:S01]  /*2cd0*/  ISETP.GE.U32.AND P2, PT, R46, 0x7ca00000, PT ;  /* 0x7ca000002e00780c */ /* 0x000fe20003f46070 */
[----:B------:R-:W-:-:S03]  /*2ce0*/  DMUL R54, R54, R54 ;  /* 0x0000003636367228 */ /* 0x000fc60000000000 */
[----:B------:R-:W-:Y:S01]  /*2cf0*/  @P1 LOP3.LUT R15, R8, 0x80000, RZ, 0xfc, !PT ;  /* 0x00080000080f1812 */ /* 0x000fe200078efcff */
[----:B0-----:R-:W-:-:S03]  /*2d00*/  DMUL R42, R46, R46 ;  /* 0x0000002e2e2a7228 */ /* 0x001fc60000000000 */
[----:B------:R-:W-:Y:S01]  /*2d10*/  MOV R6, R15 ;  /* 0x0000000f00067202 */ /* 0x000fe20000000f00 */
[----:B------:R-:W-:Y:S01]  /*2d20*/  DFMA R54, R52, R52, R54 ;  /* 0x000000343436722b */ /* 0x000fe20000000036 */
[----:B------:R-:W-:Y:S01]  /*2d30*/  IMAD.MOV.U32 R52, RZ, RZ, RZ ;  /* 0x000000ffff347224 */ /* 0x000fe200078e00ff */
[----:B------:R-:W-:Y:S02]  /*2d40*/  DSETP.MIN.AND P0, P1, R14, R32, PT ;  /* 0x000000200e00722a */ /* 0x000fe40003900000 */
[----:B------:R-:W-:Y:S02]  /*2d50*/  DFMA R42, -R42, R34, 1 ;  /* 0x3ff000002a2a742b */ /* 0x000fe40000000122 */
[----:B------:R-:W0:Y:S06]  /*2d60*/  MUFU.RSQ64H R53, R55 ;  /* 0x0000003700357308 */ /* 0x000e2c0000001c00 */
[----:B------:R-:W-:-:S02]  /*2d70*/  DFMA R56, R42, R36, 0.5 ;  /* 0x3fe000002a38742b */ /* 0x000fc40000000024 */
[----:B------:R-:W-:-:S08]  /*2d80*/  DMUL R42, R46, R42 ;  /* 0x0000002a2e2a7228 */ /* 0x000fd00000000000 */
[----:B------:R-:W-:Y:S02]  /*2d90*/  DFMA R42, R56, R42, R46 ;  /* 0x0000002a382a722b */ /* 0x000fe4000000002e */
[----:B0-----:R-:W-:-:S08]  /*2da0*/  DMUL R56, R52, R52 ;  /* 0x0000003434387228 */ /* 0x001fd00000000000 */
[----:B------:R-:W-:Y:S01]  /*2db0*/  DFMA R56, R54, -R56, 1 ;  /* 0x3ff000003638742b */ /* 0x000fe20000000838 */
[----:B------:R-:W-:-:S07]  /*2dc0*/  IMAD.MOV.U32 R55, RZ, RZ, R33 ;  /* 0x000000ffff377224 */ /* 0x000fce00078e0021 */
[----:B------:R-:W-:Y:S02]  /*2dd0*/  DFMA R36, R56, R36, 0.5 ;  /* 0x3fe000003824742b */ /* 0x000fe40000000024 */
[----:B------:R-:W-:-:S08]  /*2de0*/  DMUL R56, R52, R56 ;  /* 0x0000003834387228 */ /* 0x000fd00000000000 */
[----:B------:R-:W-:Y:S01]  /*2df0*/  DFMA R56, R36, R56, R52 ;  /* 0x000000382438722b */ /* 0x000fe20000000034 */
[----:B------:R-:W-:Y:S01]  /*2e00*/  MOV R53, R32 ;  /* 0x0000002000357202 */ /* 0x000fe20000000f00 */
[----:B------:R-:W-:-:S03]  /*2e10*/  DMUL R36, R42, R34 ;  /* 0x000000222a247228 */ /* 0x000fc60000000000 */
[----:B------:R-:W-:-:S03]  /*2e20*/  SEL R52, R14, R53, P0 ;  /* 0x000000350e347207 */ /* 0x000fc60000000000 */
[----:B------:R-:W-:Y:S01]  /*2e30*/  DMUL R12, R40, R56 ;  /* 0x00000038280c7228 */ /* 0x000fe20000000000 */
[----:B------:R-:W-:Y:S01]  /*2e40*/  FSEL R57, R6, R55, P0 ;  /* 0x0000003706397208 */ /* 0x000fe20000000000 */
[----:B------:R-:W-:Y:S01]  /*2e50*/  DFMA R32, R36, -R36, R34 ;  /* 0x800000242420722b */ /* 0x000fe20000000022 */
[----:B------:R-:W-:Y:S01]  /*2e60*/  @P1 LOP3.LUT R57, R55, 0x80000, RZ, 0xfc, !PT ;  /* 0x0008000037391812 */ /* 0x000fe200078efcff */
[----:B------:R-:W-:Y:S01]  /*2e70*/  VIADD R41, R43, 0xfff00000 ;  /* 0xfff000002b297836 */ /* 0x000fe20000000000 */
[----:B------:R-:W-:-:S03]  /*2e80*/  MOV R40, R42 ;  /* 0x0000002a00287202 */ /* 0x000fc60000000f00 */
[----:B------:R-:W-:Y:S02]  /*2e90*/  IMAD.MOV.U32 R53, RZ, RZ, R57 ;  /* 0x000000ffff357224 */ /* 0x000fe400078e0039 */
[----:B------:R-:W-:Y:S01]  /*2ea0*/  ISETP.GE.U32.AND P0, PT, R13, 0x7ff00000, PT ;  /* 0x7ff000000d00780c */ /* 0x000fe20003f06070 */
[----:B------:R-:W-:-:S03]  /*2eb0*/  DFMA R14, R32, R40, R36 ;  /* 0x00000028200e722b */ /* 0x000fc60000000024 */
[----:B-1----:R-:W-:-:S09]  /*2ec0*/  DFMA R20, -|R52|, UR4, R20 ;  /* 0x0000000434147c2b */ /* 0x002fd20008000314 */
[----:B------:R-:W-:Y:S05]  /*2ed0*/  @!P0 BRA `(.L_x_205) ;  /* 0x0000000000248947 */ /* 0x000fea0003800000 */
[--C-:B------:R-:W-:Y:S02]  /*2ee0*/  DADD R12, R48, R44.reuse ;  /* 0x00000000300c7229 */ /* 0x100fe4000000002c */
[C---:B------:R-:W-:Y:S02]  /*2ef0*/  DSETP.NEU.AND P1, PT, R44.reuse, +INF , PT ;  /* 0x7ff000002c00742a */ /* 0x040fe40003f2d000 */
[----:B------:R-:W-:-:S04]  /*2f00*/  DSETP.NAN.AND P0, PT, R44, R44, PT ;  /* 0x0000002c2c00722a */ /* 0x000fc80003f08000 */
[----:B------:R-:W-:Y:S01]  /*2f10*/  SEL R45, RZ, 0x7ff00000, !P1 ;  /* 0x7ff00000ff2d7807 */ /* 0x000fe20004800000 */
[----:B------:R-:W-:Y:S01]  /*2f20*/  DSETP.NEU.AND P1, PT, R48, +INF , PT ;  /* 0x7ff000003000742a */ /* 0x000fe20003f2d000 */
[----:B------:R-:W-:Y:S02]  /*2f30*/  FSEL R12, R12, RZ, P0 ;  /* 0x000000ff0c0c7208 */ /* 0x000fe40000000000 */
[----:B------:R-:W-:-:S03]  /*2f40*/  FSEL R13, R13, R45, P0 ;  /* 0x0000002d0d0d7208 */ /* 0x000fc60000000000 */
[----:B------:R-:W-:Y:S02]  /*2f50*/  FSEL R12, R12, RZ, P1 ;  /* 0x000000ff0c0c7208 */ /* 0x000fe40000800000 */
[----:B------:R-:W-:-:S07]  /*2f60*/  FSEL R13, R13, RZ, P1 ;  /* 0x000000ff0d0d7208 */ /* 0x000fce0000800000 */
.L_x_205:
[----:B------:R-:W-:Y:S05]  /*2f70*/  BSYNC.RECONVERGENT B0 ;  /* 0x0000000000007941 */ /* 0x000fea0003800200 */
.L_x_204:
[----:B------:R-:W-:Y:S04]  /*2f80*/  BSSY.RECONVERGENT B0, `(.L_x_206) ;  /* 0x000000a000007945 */ /* 0x000fe80003800200 */
[----:B------:R-:W-:Y:S05]  /*2f90*/  @!P2 BRA `(.L_x_207) ;  /* 0x000000000020a947 */ /* 0x000fea0003800000 */
[----:B------:R-:W-:Y:S01]  /*2fa0*/  IMAD.MOV.U32 R14, RZ, RZ, R4 ;  /* 0x000000ffff0e7224 */ /* 0x000fe200078e0004 */
[----:B------:R-:W-:Y:S01]  /*2fb0*/  MOV R15, R35 ;  /* 0x00000023000f7202 */ /* 0x000fe20000000f00 */
[----:B------:R-:W-:Y:S01]  /*2fc0*/  IMAD.MOV.U32 R35, RZ, RZ, R41 ;  /* 0x000000ffff237224 */ /* 0x000fe200078e0029 */
[----:B------:R-:W-:Y:S02]  /*2fd0*/  MOV R34, R42 ;  /* 0x0000002a00227202 */ /* 0x000fe40000000f00 */
[----:B------:R-:W-:-:S07]  /*2fe0*/  MOV R4, 0x3000 ;  /* 0x0000300000047802 */ /* 0x000fce0000000f00 */
[----:B------:R-:W-:Y:S05]  /*2ff0*/  CALL.REL.NOINC `($__internal_11_$__cuda_sm20_dsqrt_rn_f64_mediumpath_v1) ;  /* 0x0000002800f87944 */ /* 0x000fea0003c00000 */
[----:B------:R-:W-:Y:S01]  /*3000*/  MOV R14, R32 ;  /* 0x00000020000e7202 */ /* 0x000fe20000000f00 */
[----:B------:R-:W-:-:S07]  /*3010*/  IMAD.MOV.U32 R15, RZ, RZ, R33 ;  /* 0x000000ffff0f7224 */ /* 0x000fce00078e0021 */
.L_x_207:
[----:B------:R-:W-:Y:S05]  /*3020*/  BSYNC.RECONVERGENT B0 ;  /* 0x0000000000007941 */ /* 0x000fea0003800200 */
.L_x_206:
[----:B------:R-:W-:Y:S01]  /*3030*/  DMUL R14, R14, R12 ;  /* 0x0000000c0e0e7228 */ /* 0x000fe20000000000 */
[----:B------:R-:W-:Y:S07]  /*3040*/  BSSY.RECONVERGENT B0, `(.L_x_208) ;  /* 0x0000016000007945 */ /* 0x000fee0003800200 */
[-C--:B------:R-:W-:Y:S02]  /*3050*/  DMUL R38, R38, R14.reuse ;  /* 0x0000000e26267228 */ /* 0x080fe40000000000 */
[----:B------:R-:W-:-:S06]  /*3060*/  DMUL R30, R30, R14 ;  /* 0x0000000e1e1e7228 */ /* 0x000fcc0000000000 */
[----:B------:R-:W-:-:S08]  /*3070*/  DMUL R12, R38, R38 ;  /* 0x00000026260c7228 */ /* 0x000fd00000000000 */
[----:B------:R-:W-:-:S06]  /*3080*/  DFMA R34, R30, R30, R12 ;  /* 0x0000001e1e22722b */ /* 0x000fcc000000000c */
[----:B------:R-:W0:Y:S04]  /*3090*/  MUFU.RCP64H R13, R35 ;  /* 0x00000023000d7308 */ /* 0x000e280000001800 */
[----:B------:R-:W-:-:S04]  /*30a0*/  IADD3 R12, PT, PT, R35, 0x300402, RZ ;  /* 0x00300402230c7810 */ /* 0x000fc80007ffe0ff */
[----:B------:R-:W-:Y:S02]  /*30b0*/  FSETP.GEU.AND P0, PT, |R12|, 5.8789094863358348022e-39, PT ;  /* 0x004004020c00780b */ /* 0x000fe40003f0e200 */
[----:B0-----:R-:W-:-:S08]  /*30c0*/  DFMA R14, -R34, R12, 1 ;  /* 0x3ff00000220e742b */ /* 0x001fd0000000010c */
[----:B------:R-:W-:-:S08]  /*30d0*/  DFMA R14, R14, R14, R14 ;  /* 0x0000000e0e0e722b */ /* 0x000fd0000000000e */
[----:B------:R-:W-:-:S08]  /*30e0*/  DFMA R14, R12, R14, R12 ;  /* 0x0000000e0c0e722b */ /* 0x000fd0000000000c */
[----:B------:R-:W-:-:S08]  /*30f0*/  DFMA R32, -R34, R14, 1 ;  /* 0x3ff000002220742b */ /* 0x000fd0000000010e */
[----:B------:R-:W-:Y:S01]  /*3100*/  DFMA R14, R14, R32, R14 ;  /* 0x000000200e0e722b */ /* 0x000fe2000000000e */
[----:B------:R-:W-:Y:S10]  /*3110*/  @P0 BRA `(.L_x_209) ;  /* 0x0000000000200947 */ /* 0x000ff40003800000 */
[----:B------:R-:W-:Y:S01]  /*3120*/  LOP3.LUT R4, R35, 0x7fffffff, RZ, 0xc0, !PT ;  /* 0x7fffffff23047812 */ /* 0x000fe200078ec0ff */
[----:B------:R-:W-:Y:S01]  /*3130*/  IMAD.MOV.U32 R14, RZ, RZ, R34 ;  /* 0x000000ffff0e7224 */ /* 0x000fe200078e0022 */
[----:B------:R-:W-:-:S03]  /*3140*/  MOV R15, R35 ;  /* 0x00000023000f7202 */ /* 0x000fc60000000f00 */
[----:B------:R-:W-:Y:S01]  /*3150*/  VIADD R34, R4, 0xfff00000 ;  /* 0xfff0000004227836 */ /* 0x000fe20000000000 */
[----:B------:R-:W-:-:S07]  /*3160*/  MOV R4, 0x3180 ;  /* 0x0000318000047802 */ /* 0x000fce0000000f00 */
[----:B------:R-:W-:Y:S05]  /*3170*/  CALL.REL.NOINC `($__internal_9_$__cuda_sm20_dblrcp_rn_slowpath_v3) ;  /* 0x0000002000687944 */ /* 0x000fea0003c00000 */
[----:B------:R-:W-:Y:S01]  /*3180*/  MOV R14, R32 ;  /* 0x00000020000e7202 */ /* 0x000fe20000000f00 */
[----:B------:R-:W-:-:S07]  /*3190*/  IMAD.MOV.U32 R15, RZ, RZ, R33 ;  /* 0x000000ffff0f7224 */ /* 0x000fce00078e0021 */
.L_x_209:
[----:B------:R-:W-:Y:S05]  /*31a0*/  BSYNC.RECONVERGENT B0 ;  /* 0x0000000000007941 */ /* 0x000fea0003800200 */
.L_x_208:
[C---:B------:R-:W-:Y:S01]  /*31b0*/  DMUL R38, R50.reuse, -R38 ;  /* 0x8000002632267228 */ /* 0x040fe20000000000 */
[----:B------:R-:W0:Y:S01]  /*31c0*/  LDC.64 R32, c[0x0][0x388] ;  /* 0x0000e200ff207b82 */ /* 0x000e220000000a00 */
[----:B------:R-:W-:-:S06]  /*31d0*/  DMUL R12, R50, R30 ;  /* 0x0000001e320c7228 */ /* 0x000fcc0000000000 */
[-C--:B------:R-:W-:Y:S01]  /*31e0*/  DMUL R38, R38, R14.reuse ;  /* 0x0000000e26267228 */ /* 0x080fe20000000000 */
[----:B------:R-:W1:Y:S01]  /*31f0*/  LDC.64 R30, c[0x0][0x380] ;  /* 0x0000e000ff1e7b82 */ /* 0x000e620000000a00 */
[----:B------:R-:W-:-:S06]  /*3200*/  DMUL R14, R12, R14 ;  /* 0x0000000e0c0e7228 */ /* 0x000fcc0000000000 */
[-C--:B------:R-:W-:Y:S01]  /*3210*/  DMUL R40, R26, -R38.reuse ;  /* 0x800000261a287228 */ /* 0x080fe20000000000 */
[----:B------:R-:W2:Y:S01]  /*3220*/  LDC.64 R34, c[0x0][0x390] ;  /* 0x0000e400ff227b82 */ /* 0x000ea20000000a00 */
[-C--:B------:R-:W-:Y:S02]  /*3230*/  DMUL R42, R24, R38.reuse ;  /* 0x00000026182a7228 */ /* 0x080fe40000000000 */
[-C--:B------:R-:W-:Y:S02]  /*3240*/  DMUL R44, R10, -R38.reuse ;  /* 0x800000260a2c7228 */ /* 0x080fe40000000000 */
[-C--:B------:R-:W-:Y:S02]  /*3250*/  DMUL R46, R28, R38.reuse ;  /* 0x000000261c2e7228 */ /* 0x080fe40000000000 */
[-C--:B------:R-:W-:Y:S01]  /*3260*/  DMUL R12, R18, -R38.reuse ;  /* 0x80000026120c7228 */ /* 0x080fe20000000000 */
[----:B0-----:R-:W-:Y:S01]  /*3270*/  IMAD.WIDE.U32 R52, R2, 0x10, R32 ;  /* 0x0000001002347825 */ /* 0x001fe200078e0020 */
[----:B------:R-:W-:-:S02]  /*3280*/  DMUL R38, R16, R38 ;  /* 0x0000002610267228 */ /* 0x000fc40000000000 */
[-C--:B------:R-:W-:Y:S02]  /*3290*/  DFMA R40, R24, R14.reuse, R40 ;  /* 0x0000000e1828722b */ /* 0x080fe40000000028 */
[-C--:B------:R-:W-:Y:S02]  /*32a0*/  DFMA R42, R26, R14.reuse, R42 ;  /* 0x0000000e1a2a722b */ /* 0x080fe4000000002a */
[-C--:B------:R-:W-:Y:S01]  /*32b0*/  DFMA R44, R28, R14.reuse, R44 ;  /* 0x0000000e1c2c722b */ /* 0x080fe2000000002c */
[C---:B-1----:R-:W-:Y:S01]  /*32c0*/  IMAD.WIDE.U32 R30, R2.reuse, 0x10, R30 ;  /* 0x00000010021e7825 */ /* 0x042fe200078e001e */
[-C--:B------:R-:W-:Y:S02]  /*32d0*/  DFMA R46, R10, R14.reuse, R46 ;  /* 0x0000000e0a2e722b */ /* 0x080fe4000000002e */
[-C--:B------:R-:W-:Y:S02]  /*32e0*/  DFMA R12, R16, R14.reuse, R12 ;  /* 0x0000000e100c722b */ /* 0x080fe4000000000c */
[----:B------:R-:W-:Y:S01]  /*32f0*/  DFMA R14, R18, R14, R38 ;  /* 0x0000000e120e722b */ /* 0x000fe20000000026 */
[----:B------:R0:W-:Y:S01]  /*3300*/  STG.E.128 desc[UR8][R30.64], R40 ;  /* 0x000000281e007986 */ /* 0x0001e2000c101d08 */
[----:B--2---:R-:W-:-:S03]  /*3310*/  IMAD.WIDE.U32 R58, R2, 0x10, R34 ;  /* 0x00000010023a7825 */ /* 0x004fc600078e0022 */
[----:B------:R0:W-:Y:S04]  /*3320*/  STG.E.128 desc[UR8][R52.64], R44 ;  /* 0x0000002c34007986 */ /* 0x0001e8000c101d08 */
[----:B------:R0:W-:Y:S04]  /*3330*/  STG.E.128 desc[UR8][R58.64], R12 ;  /* 0x0000000c3a007986 */ /* 0x0001e8000c101d08 */
[----:B------:R0:W5:Y:S04]  /*3340*/  LDG.E.128 R32, desc[UR8][R52.64] ;  /* 0x0000000834207981 */ /* 0x000168000c1e1d00 */
[----:B------:R0:W5:Y:S01]  /*3350*/  LDG.E.128 R36, desc[UR8][R30.64] ;  /* 0x000000081e247981 */ /* 0x000162000c1e1d00 */
[----:B------:R-:W-:Y:S01]  /*3360*/  UMOV UR4, 0x9abcaf48 ;  /* 0x9abcaf4800047882 */ /* 0x000fe20000000000 */
[----:B------:R-:W-:Y:S01]  /*3370*/  UMOV UR5, 0x3e7ad7f2 ;  /* 0x3e7ad7f200057882 */ /* 0x000fe20000000000 */
[----:B------:R-:W-:Y:S01]  /*3380*/  BSSY.RECONVERGENT B0, `(.L_x_210) ;  /* 0x0000047000007945 */ /* 0x000fe20003800200 */
[----:B------:R-:W-:Y:S01]  /*3390*/  DSETP.GT.AND P0, PT, |R50|, UR4, PT ;  /* 0x0000000432007e2a */ /* 0x000fe2000bf04200 */
[----:B------:R-:W-:Y:S01]  /*33a0*/  MOV R54, 0x0 ;  /* 0x0000000000367802 */ /* 0x000fe20000000f00 */
[----:B------:R-:W-:Y:S01]  /*33b0*/  IMAD.MOV.U32 R55, RZ, RZ, 0x3ff00000 ;  /* 0x3ff00000ff377424 */ /* 0x000fe200078e00ff */
[----:B------:R-:W-:-:S02]  /*33c0*/  CS2R R56, SRZ ;  /* 0x0000000000387805 */ /* 0x000fc4000001ff00 */
[----:B------:R-:W-:-:S09]  /*33d0*/  CS2R R48, SRZ ;  /* 0x0000000000307805 */ /* 0x000fd2000001ff00 */
[----:B0-----:R-:W-:Y:S05]  /*33e0*/  @!P0 BRA `(.L_x_211) ;  /* 0x0000000400008947 */ /* 0x001fea0003800000 */
[----:B-----5:R-:W-:Y:S01]  /*33f0*/  DSETP.MAX.AND P0, P1, |R36|, |R32|, PT ;  /* 0x400000202400722a */ /* 0x020fe2000390f200 */
[----:B------:R-:W-:Y:S01]  /*3400*/  IMAD.MOV.U32 R41, RZ, RZ, R33 ;  /* 0x000000ffff297224 */ /* 0x000fe200078e0021 */
[----:B------:R-:W-:Y:S01]  /*3410*/  MOV R4, R37 ;  /* 0x0000002500047202 */ /* 0x000fe20000000f00 */
[----:B------:R-:W-:Y:S01]  /*3420*/  IMAD.MOV.U32 R31, RZ, RZ, R32 ;  /* 0x000000ffff1f7224 */ /* 0x000fe200078e0020 */
[----:B------:R-:W-:Y:S01]  /*3430*/  MOV R53, 0x3fd80000 ;  /* 0x3fd8000000357802 */ /* 0x000fe20000000f00 */
[----:B------:R-:W-:Y:S01]  /*3440*/  IMAD.MOV.U32 R6, RZ, RZ, R13 ;  /* 0x000000ffff067224 */ /* 0x000fe200078e000d */
[----:B------:R-:W-:Y:S01]  /*3450*/  FSEL R43, |R4|, |R41|, P0 ;  /* 0x40000029042b7208 */ /* 0x000fe20000000200 */
[----:B------:R-:W-:Y:S01]  /*3460*/  IMAD.MOV.U32 R52, RZ, RZ, 0x0 ;  /* 0x00000000ff347424 */ /* 0x000fe200078e00ff */
[----:B------:R-:W-:-:S04]  /*3470*/  MOV R4, R36 ;  /* 0x0000002400047202 */ /* 0x000fc80000000f00 */
[----:B------:R-:W-:Y:S02]  /*3480*/  SEL R40, R4, R31, P0 ;  /* 0x0000001f04287207 */ /* 0x000fe40000000000 */
[----:B------:R-:W-:Y:S01]  /*3490*/  @P1 LOP3.LUT R43, R41, 0x80000, RZ, 0xfc, !PT ;  /* 0x00080000292b1812 */ /* 0x000fe200078efcff */
[----:B------:R-:W-:Y:S02]  /*34a0*/  DSETP.MIN.AND P0, P1, |R36|, |R32|, PT ;  /* 0x400000202400722a */ /* 0x000fe40003900200 */
[----:B------:R-:W-:Y:S01]  /*34b0*/  IMAD.MOV.U32 R45, RZ, RZ, R40 ;  /* 0x000000ffff2d7224 */ /* 0x000fe200078e0028 */
[----:B------:R-:W-:-:S03]  /*34c0*/  MOV R41, R43 ;  /* 0x0000002b00297202 */ /* 0x000fc60000000f00 */
[----:B------:R-:W-:Y:S01]  /*34d0*/  SEL R42, R4, R31, P0 ;  /* 0x0000001f042a7207 */ /* 0x000fe20000000000 */
[----:B------:R-:W-:Y:S01]  /*34e0*/  IMAD.MOV.U32 R4, RZ, RZ, R12 ;  /* 0x000000ffff047224 */ /* 0x000fe200078e000c */
[----:B------:R-:W-:Y:S01]  /*34f0*/  MOV R43, R41 ;  /* 0x00000029002b7202 */ /* 0x000fe20000000f00 */
[C-C-:B------:R-:W-:Y:S01]  /*3500*/  DSETP.MAX.AND P4, P5, |R12|.reuse, R40.reuse, PT ;  /* 0x000000280c00722a */ /* 0x140fe20003d8f200 */
[----:B------:R-:W-:Y:S01]  /*3510*/  MOV R31, R40 ;  /* 0x00000028001f7202 */ /* 0x000fe20000000f00 */
[----:B------:R-:W-:-:S04]  /*3520*/  DSETP.MIN.AND P2, P3, |R12|, R40, PT ;  /* 0x000000280c00722a */ /* 0x000fc80003b40200 */
[----:B------:R-:W-:Y:S02]  /*3530*/  FSEL R47, |R6|, R43, P4 ;  /* 0x0000002b062f7208 */ /* 0x000fe40002000200 */
[----:B------:R-:W-:Y:S02]  /*3540*/  SEL R30, R4, R31, P4 ;  /* 0x0000001f041e7207 */ /* 0x000fe40002000000 */
[----:B------:R-:W-:-:S04]  /*3550*/  MOV R4, R13 ;  /* 0x0000000d00047202 */ /* 0x000fc80000000f00 */
[----:B------:R-:W-:Y:S02]  /*3560*/  @P5 LOP3.LUT R47, R43, 0x80000, RZ, 0xfc, !PT ;  /* 0x000800002b2f5812 */ /* 0x000fe400078efcff */
[----:B------:R-:W-:Y:S02]  /*3570*/  FSEL R49, |R4|, R41, P2 ;  /* 0x0000002904317208 */ /* 0x000fe40001000200 */
[----:B------:R-:W-:Y:S01]  /*3580*/  MOV R4, R12 ;  /* 0x0000000c00047202 */ /* 0x000fe20000000f00 */
[----:B------:R-:W-:Y:S01]  /*3590*/  IMAD.MOV.U32 R31, RZ, RZ, R47 ;  /* 0x000000ffff1f7224 */ /* 0x000fe200078e002f */
[----:B------:R-:W-:Y:S02]  /*35a0*/  @P3 LOP3.LUT R49, R41, 0x80000, RZ, 0xfc, !PT ;  /* 0x0008000029313812 */ /* 0x000fe400078efcff */
[----:B------:R-:W-:Y:S01]  /*35b0*/  SEL R44, R4, R45, P2 ;  /* 0x0000002d042c7207 */ /* 0x000fe20001000000 */
[----:B------:R-:W-:Y:S01]  /*35c0*/  IMAD.MOV.U32 R4, RZ, RZ, R37 ;  /* 0x000000ffff047224 */ /* 0x000fe200078e0025 */
[----:B------:R-:W-:Y:S01]  /*35d0*/  LOP3.LUT R40, R31, 0xffc00000, RZ, 0xc0, !PT ;  /* 0xffc000001f287812 */ /* 0x000fe200078ec0ff */
[----:B------:R-:W-:Y:S01]  /*35e0*/  IMAD.MOV.U32 R45, RZ, RZ, R49 ;  /* 0x000000ffff2d7224 */ /* 0x000fe200078e0031 */
[----:B------:R-:W-:-:S02]  /*35f0*/  MOV R43, R33 ;  /* 0x00000021002b7202 */ /* 0x000fc40000000f00 */
[----:B------:R-:W-:Y:S02]  /*3600*/  LOP3.LUT R41, R40, 0x7fd00000, RZ, 0x3c, !PT ;  /* 0x7fd0000028297812 */ /* 0x000fe400078e3cff */
[----:B------:R-:W-:Y:S02]  /*3610*/  MOV R40, RZ ;  /* 0x000000ff00287202 */ /* 0x000fe40000000f00 */
[----:B------:R-:W-:Y:S02]  /*3620*/  FSEL R47, |R4|, |R43|, P0 ;  /* 0x4000002b042f7208 */ /* 0x000fe40000000200 */
[----:B------:R-:W-:Y:S01]  /*3630*/  @P1 LOP3.LUT R47, R43, 0x80000, RZ, 0xfc, !PT ;  /* 0x000800002b2f1812 */ /* 0x000fe200078efcff */
[----:B------:R-:W-:Y:S02]  /*3640*/  DSETP.NEU.AND P1, PT, R30, +INF , PT ;  /* 0x7ff000001e00742a */ /* 0x000fe40003f2d000 */
[----:B------:R-:W-:Y:S02]  /*3650*/  DMUL R44, R44, R40 ;  /* 0x000000282c2c7228 */ /* 0x000fe40000000000 */
[----:B------:R-:W-:-:S06]  /*3660*/  IMAD.MOV.U32 R43, RZ, RZ, R47 ;  /* 0x000000ffff2b7224 */ /* 0x000fcc00078e002f */
[----:B------:R-:W-:Y:S02]  /*3670*/  DMUL R42, R42, R40 ;  /* 0x000000282a2a7228 */ /* 0x000fe40000000000 */
[----:B------:R-:W-:Y:S02]  /*3680*/  DMUL R46, R44, R44 ;  /* 0x0000002c2c2e7228 */ /* 0x000fe40000000000 */
[----:B------:R-:W-:-:S06]  /*3690*/  DMUL R44, R30, R40 ;  /* 0x000000281e2c7228 */ /* 0x000fcc0000000000 */
[----:B------:R-:W-:Y:S01]  /*36a0*/  DFMA R46, R42, R42, R46 ;  /* 0x0000002a2a2e722b */ /* 0x000fe2000000002e */
[----:B------:R-:W-:-:S07]  /*36b0*/  MOV R42, RZ ;  /* 0x000000ff002a7202 */ /* 0x000fce0000000f00 */
[----:B------:R-:W-:-:S06]  /*36c0*/  DFMA R46, R44, R44, R46 ;  /* 0x0000002c2c2e722b */ /* 0x000fcc000000002e */
[----:B------:R-:W0:Y:S02]  /*36d0*/  MUFU.RSQ64H R43, R47 ;  /* 0x0000002f002b7308 */ /* 0x000e240000001c00 */
[----:B0-----:R-:W-:-:S08]  /*36e0*/  DMUL R44, R42, R42 ;  /* 0x0000002a2a2c7228 */ /* 0x001fd00000000000 */
[----:B------:R-:W-:Y:S02]  /*36f0*/  DFMA R48, R46, -R44, 1 ;  /* 0x3ff000002e30742b */ /* 0x000fe4000000082c */
[----:B------:R-:W-:-:S06]  /*3700*/  DADD R44, |R36|, |R32| ;  /* 0x00000000242c7229 */ /* 0x000fcc0000000620 */
[----:B------:R-:W-:Y:S02]  /*3710*/  DFMA R52, R48, R52, 0.5 ;  /* 0x3fe000003034742b */ /* 0x000fe40000000034 */
[----:B------:R-:W-:Y:S02]  /*3720*/  DMUL R48, R42, R48 ;  /* 0x000000302a307228 */ /* 0x000fe40000000000 */
[----:B------:R-:W-:-:S06]  /*3730*/  DADD R44, |R12|, R44 ;  /* 0x000000000c2c7229 */ /* 0x000fcc000000022c */
[----:B------:R-:W-:Y:S02]  /*3740*/  DFMA R48, R52, R48, R42 ;  /* 0x000000303430722b */ /* 0x000fe4000000002a */
[C---:B------:R-:W-:Y:S02]  /*3750*/  DADD R42, R44.reuse, +INF ;  /* 0x7ff000002c2a7429 */ /* 0x040fe40000000000 */
[----:B------:R-:W-:-:S04]  /*3760*/  DSETP.GT.AND P0, PT, R44, RZ, PT ;  /* 0x000000ff2c00722a */ /* 0x000fc80003f04000 */
[----:B------:R-:W-:-:S10]  /*3770*/  DMUL R48, R40, R48 ;  /* 0x0000003028307228 */ /* 0x000fd40000000000 */
[----:B------:R-:W-:Y:S02]  /*3780*/  FSEL R54, R48, R42, P0 ;  /* 0x0000002a30367208 */ /* 0x000fe40000000000 */
[----:B------:R-:W-:Y:S02]  /*3790*/  FSEL R42, R49, R43, P0 ;  /* 0x0000002b312a7208 */ /* 0x000fe40000000000 */
[----:B------:R-:W-:Y:S02]  /*37a0*/  FSEL R54, R54, RZ, P1 ;  /* 0x000000ff36367208 */ /* 0x000fe40000800000 */
[----:B------:R-:W-:-:S06]  /*37b0*/  FSEL R55, R42, RZ, P1 ;  /* 0x000000ff2a377208 */ /* 0x000fcc0000800000 */
[-C--:B------:R-:W-:Y:S02]  /*37c0*/  DMUL R56, R36, R54.reuse ;  /* 0x0000003624387228 */ /* 0x080fe40000000000 */
[-C--:B------:R-:W-:Y:S02]  /*37d0*/  DMUL R48, R32, R54.reuse ;  /* 0x0000003620307228 */ /* 0x080fe40000000000 */
[----:B------:R-:W-:-:S11]  /*37e0*/  DMUL R54, R12, R54 ;  /* 0x000000360c367228 */ /* 0x000fd60000000000 */
.L_x_211:
[----:B------:R-:W-:Y:S05]  /*37f0*/  BSYNC.RECONVERGENT B0 ;  /* 0x0000000000007941 */ /* 0x000fea0003800200 */
.L_x_210:
[C---:B------:R-:W-:Y:S01]  /*3800*/  DFMA R42, R50.reuse, R48, R28 ;  /* 0x00000030322a722b */ /* 0x040fe2000000001c */
[----:B------:R-:W-:Y:S01]  /*3810*/  MOV R52, 0x0 ;  /* 0x0000000000347802 */ /* 0x000fe20000000f00 */
[C---:B------:R-:W-:Y:S01]  /*3820*/  DFMA R30, R50.reuse, R56, R24 ;  /* 0x00000038321e722b */ /* 0x040fe20000000018 */
[----:B------:R-:W-:Y:S01]  /*3830*/  IMAD.MOV.U32 R53, RZ, RZ, 0x3fd80000 ;  /* 0x3fd80000ff357424 */ /* 0x000fe200078e00ff */
[----:B------:R-:W-:Y:S01]  /*3840*/  DFMA R50, R50, R54, R16 ;  /* 0x000000363232722b */ /* 0x000fe20000000010 */
[----:B------:R-:W-:Y:S01]  /*3850*/  BSSY.RECONVERGENT B0, `(.L_x_212) ;  /* 0x000002d000007945 */ /* 0x000fe20003800200 */
[----:B-----5:R-:W-:Y:S02]  /*3860*/  DMUL R32, R32, R48 ;  /* 0x0000003020207228 */ /* 0x020fe40000000000 */
[C---:B------:R-:W-:Y:S02]  /*3870*/  DMUL R44, R10.reuse, R42 ;  /* 0x0000002a0a2c7228 */ /* 0x040fe40000000000 */
[----:B------:R-:W-:-:S02]  /*3880*/  DADD R40, R10, R42 ;  /* 0x000000000a287229 */ /* 0x000fc4000000002a */
[----:B------:R-:W-:Y:S02]  /*3890*/  DADD R42, -R10, R42 ;  /* 0x000000000a2a7229 */ /* 0x000fe4000000012a */
[C---:B------:R-:W-:Y:S02]  /*38a0*/  DADD R46, -R26.reuse, R30 ;  /* 0x000000001a2e7229 */ /* 0x040fe4000000011e */
[----:B------:R-:W-:Y:S02]  /*38b0*/  DFMA R44, R26, R30, R44 ;  /* 0x0000001e1a2c722b */ /* 0x000fe4000000002c */
[----:B------:R-:W-:Y:S02]  /*38c0*/  DMUL R34, R48, R34 ;  /* 0x0000002230227228 */ /* 0x000fe40000000000 */
[----:B------:R-:W-:Y:S02]  /*38d0*/  DMUL R40, R40, R42 ;  /* 0x0000002a28287228 */ /* 0x000fe40000000000 */
[----:B------:R-:W-:-:S02]  /*38e0*/  DADD R42, R26, R30 ;  /* 0x000000001a2a7229 */ /* 0x000fc4000000001e */
[C---:B------:R-:W-:Y:S02]  /*38f0*/  DFMA R44, R18.reuse, R50, R44 ;  /* 0x00000032122c722b */ /* 0x040fe4000000002c */
[C-C-:B------:R-:W-:Y:S02]  /*3900*/  DADD R30, R18.reuse, R50.reuse ;  /* 0x00000000121e7229 */ /* 0x140fe40000000032 */
[----:B------:R-:W-:Y:S02]  /*3910*/  DADD R50, -R18, R50 ;  /* 0x0000000012327229 */ /* 0x000fe40000000132 */
[----:B------:R-:W-:Y:S02]  /*3920*/  DFMA R40, R42, R46, R40 ;  /* 0x0000002e2a28722b */ /* 0x000fe40000000028 */
[----:B------:R-:W-:Y:S02]  /*3930*/  DADD R42, R44, R44 ;  /* 0x000000002c2a7229 */ /* 0x000fe4000000002c */
[----:B------:R-:W-:-:S02]  /*3940*/  DFMA R36, R36, R56, R32 ;  /* 0x000000382424722b */ /* 0x000fc40000000020 */
[----:B------:R-:W-:Y:S02]  /*3950*/  DFMA R38, R56, R38, R34 ;  /* 0x000000263826722b */ /* 0x000fe40000000022 */
[----:B------:R-:W-:Y:S02]  /*3960*/  DFMA R40, R30, R50, R40 ;  /* 0x000000321e28722b */ /* 0x000fe40000000028 */
[----:B------:R-:W-:Y:S02]  /*3970*/  DMUL R30, R42, R42 ;  /* 0x0000002a2a1e7228 */ /* 0x000fe40000000000 */
[----:B------:R-:W-:-:S06]  /*3980*/  DFMA R12, R12, R54, R36 ;  /* 0x000000360c0c722b */ /* 0x000fcc0000000024 */
        /* <DEDUP_REMOVED lines=8> */
[----:B------:R-:W-:Y:S02]  /*3a10*/  DFMA R52, R52, R44, R46 ;  /* 0x0000002c3434722b */ /* 0x000fe4000000002e */
[----:B------:R-:W-:-:S06]  /*3a20*/  DFMA R44, R14, R54, R38 ;  /* 0x000000360e2c722b */ /* 0x000fcc0000000026 */
[----:B------:R-:W-:Y:S02]  /*3a30*/  DMUL R48, R50, R52 ;  /* 0x0000003432307228 */ /* 0x000fe40000000000 */
[----:B------:R-:W-:Y:S01]  /*3a40*/  IADD3 R35, PT, PT, R53, -0x100000, RZ ;  /* 0xfff0000035237810 */ /* 0x000fe20007ffe0ff */
[----:B------:R-:W-:-:S05]  /*3a50*/  IMAD.MOV.U32 R34, RZ, RZ, R52 ;  /* 0x000000ffff227224 */ /* 0x000fca00078e0034 */
[----:B------:R-:W-:-:S08]  /*3a60*/  DFMA R32, R48, -R48, R50 ;  /* 0x800000303020722b */ /* 0x000fd00000000032 */
[----:B------:R-:W-:Y:S01]  /*3a70*/  DFMA R38, R32, R34, R48 ;  /* 0x000000222026722b */ /* 0x000fe20000000030 */
[----:B------:R-:W-:Y:S10]  /*3a80*/  @!P0 BRA `(.L_x_213) ;  /* 0x0000000000248947 */ /* 0x000ff40003800000 */
[----:B------:R-:W-:Y:S01]  /*3a90*/  MOV R34, R52 ;  /* 0x0000003400227202 */ /* 0x000fe20000000f00 */
[----:B------:R-:W-:Y:S01]  /*3aa0*/  IMAD.MOV.U32 R14, RZ, RZ, R50 ;  /* 0x000000ffff0e7224 */ /* 0x000fe200078e0032 */
[----:B------:R-:W-:Y:S01]  /*3ab0*/  MOV R15, R51 ;  /* 0x00000033000f7202 */ /* 0x000fe20000000f00 */
[----:B------:R-:W-:Y:S01]  /*3ac0*/  IMAD.MOV.U32 R36, RZ, RZ, R48 ;  /* 0x000000ffff247224 */ /* 0x000fe200078e0030 */
[----:B------:R-:W-:Y:S02]  /*3ad0*/  MOV R37, R49 ;  /* 0x0000003100257202 */ /* 0x000fe40000000f00 */
[----:B------:R-:W-:-:S07]  /*3ae0*/  MOV R4, 0x3b00 ;  /* 0x00003b0000047802 */ /* 0x000fce0000000f00 */
[----:B------:R-:W-:Y:S05]  /*3af0*/  CALL.REL.NOINC `($__internal_11_$__cuda_sm20_dsqrt_rn_f64_mediumpath_v1) ;  /* 0x0000002000387944 */ /* 0x000fea0003c00000 */
[----:B------:R-:W-:Y:S01]  /*3b00*/  IMAD.MOV.U32 R38, RZ, RZ, R32 ;  /* 0x000000ffff267224 */ /* 0x000fe200078e0020 */
[----:B------:R-:W-:-:S07]  /*3b10*/  MOV R39, R33 ;  /* 0x0000002100277202 */ /* 0x000fce0000000f00 */
.L_x_213:
[----:B------:R-:W-:Y:S05]  /*3b20*/  BSYNC.RECONVERGENT B0 ;  /* 0x0000000000007941 */ /* 0x000fea0003800200 */
.L_x_212:
        /* <DEDUP_REMOVED lines=13> */
[----:B------:R-:W-:Y:S02]  /*3c00*/  IADD3 R34, PT, PT, R4, -0x100000, RZ ;  /* 0xfff0000004227810 */ /* 0x000fe40007ffe0ff */
[----:B------:R-:W-:-:S07]  /*3c10*/  MOV R4, 0x3c30 ;  /* 0x00003c3000047802 */ /* 0x000fce0000000f00 */
[----:B------:R-:W-:Y:S05]  /*3c20*/  CALL.REL.NOINC `($__internal_9_$__cuda_sm20_dblrcp_rn_slowpath_v3) ;  /* 0x0000001400bc7944 */ /* 0x000fea0003c00000 */
[----:B------:R-:W-:Y:S01]  /*3c30*/  IMAD.MOV.U32 R14, RZ, RZ, R32 ;  /* 0x000000ffff0e7224 */ /* 0x000fe200078e0020 */
[----:B------:R-:W-:-:S07]  /*3c40*/  MOV R15, R33 ;  /* 0x00000021000f7202 */ /* 0x000fce0000000f00 */
.L_x_215:
[----:B------:R-:W-:Y:S05]  /*3c50*/  BSYNC.RECONVERGENT B0 ;  /* 0x0000000000007941 */ /* 0x000fea0003800200 */
.L_x_214:
[----:B------:R-:W-:Y:S01]  /*3c60*/  DADD R38, R40, R38 ;  /* 0x0000000028267229 */ /* 0x000fe20000000026 */
[----:B------:R-:W-:Y:S01]  /*3c70*/  MOV R32, 0x0 ;  /* 0x0000000000207802 */ /* 0x000fe20000000f00 */
[----:B------:R-:W-:Y:S01]  /*3c80*/  IMAD.MOV.U32 R33, RZ, RZ, 0x3fd80000 ;  /* 0x3fd80000ff217424 */ /* 0x000fe200078e00ff */
[----:B------:R-:W-:Y:S05]  /*3c90*/  BSSY.RECONVERGENT B0, `(.L_x_216) ;  /* 0x0000018000007945 */ /* 0x000fea0003800200 */
        /* <DEDUP_REMOVED lines=18> */
[----:B------:R-:W-:Y:S02]  /*3dc0*/  MOV R33, R41 ;  /* 0x0000002900217202 */ /* 0x000fe40000000f00 */
[----:B------:R-:W-:-:S07]  /*3dd0*/  MOV R4, 0x3df0 ;  /* 0x00003df000047802 */ /* 0x000fce0000000f00 */
[----:B------:R-:W-:Y:S05]  /*3de0*/  CALL.REL.NOINC `($__internal_11_$__cuda_sm20_dsqrt_rn_f64_mediumpath_v1) ;  /* 0x0000001c007c7944 */ /* 0x000fea0003c00000 */
[----:B------:R-:W-:Y:S01]  /*3df0*/  IMAD.MOV.U32 R30, RZ, RZ, R32 ;  /* 0x000000ffff1e7224 */ /* 0x000fe200078e0020 */
[----:B------:R-:W-:-:S07]  /*3e00*/  MOV R31, R33 ;  /* 0x00000021001f7202 */ /* 0x000fce0000000f00 */
.L_x_217:
[----:B------:R-:W-:Y:S05]  /*3e10*/  BSYNC.RECONVERGENT B0 ;  /* 0x0000000000007941 */ /* 0x000fea0003800200 */
.L_x_216:
        /* <DEDUP_REMOVED lines=18> */
.L_x_219:
[----:B------:R-:W-:Y:S05]  /*3f40*/  BSYNC.RECONVERGENT B0 ;  /* 0x0000000000007941 */ /* 0x000fea0003800200 */
.L_x_218:
[----:B------:R-:W0:Y:S01]  /*3f50*/  MUFU.RCP64H R33, 1.7853975296020507812 ;  /* 0x3ffc90fd00217908 */ /* 0x000e220000001800 */
[----:B------:R-:W-:Y:S02]  /*3f60*/  HFMA2 R31, -RZ, RZ, 1.99609375, -0.000608921051025390625 ;  /* 0x3ffc90fdff1f7431 */ /* 0x000fe400000001ff */
[----:B------:R-:W-:Y:S01]  /*3f70*/  IMAD.MOV.U32 R30, RZ, RZ, -0x55dde974 ;  /* 0xaa22168cff1e7424 */ /* 0x000fe200078e00ff */
[----:B------:R-:W-:Y:S01]  /*3f80*/  UMOV UR4, 0x0 ;  /* 0x0000000000047882 */ /* 0x000fe20000000000 */
[----:B------:R-:W-:Y:S01]  /*3f90*/  IMAD.MOV.U32 R32, RZ, RZ, RZ ;  /* 0x000000ffff207224 */ /* 0x000fe200078e00ff */
[----:B------:R-:W-:Y:S01]  /*3fa0*/  UMOV UR5, 0x3ff00000 ;  /* 0x3ff0000000057882 */ /* 0x000fe20000000000 */
[----:B------:R-:W-:Y:S01]  /*3fb0*/  MOV R36, 0x8b7a8b04 ;  /* 0x8b7a8b0400247802 */ /* 0x000fe20000000f00 */
[----:B------:R-:W-:Y:S01]  /*3fc0*/  IMAD.MOV.U32 R37, RZ, RZ, 0x3ed0ee25 ;  /* 0x3ed0ee25ff257424 */ /* 0x000fe200078e00ff */
[----:B------:R-:W-:Y:S01]  /*3fd0*/  UMOV UR6, 0x3ae80f1e ;  /* 0x3ae80f1e00067882 */ /* 0x000fe20000000000 */
[----:B------:R-:W-:Y:S01]  /*3fe0*/  UMOV UR7, 0x3eb1380b ;  /* 0x3eb1380b00077882 */ /* 0x000fe20000000000 */
[-C--:B------:R-:W-:Y:S01]  /*3ff0*/  DMUL R40, R42, R14.reuse ;  /* 0x0000000e2a287228 */ /* 0x080fe20000000000 */
[----:B------:R-:W-:Y:S01]  /*4000*/  MOV R50, 0xfefa39ef ;  /* 0xfefa39ef00327802 */ /* 0x000fe20000000f00 */
[----:B------:R-:W-:Y:S01]  /*4010*/  DMUL R42, R38, R14 ;  /* 0x0000000e262a7228 */ /* 0x000fe20000000000 */
[----:B------:R-:W-:Y:S01]  /*4020*/  IMAD.MOV.U32 R51, RZ, RZ, 0x3fe62e42 ;  /* 0x3fe62e42ff337424 */ /* 0x000fe200078e00ff */
[----:B------:R-:W-:Y:S01]  /*4030*/  UMOV UR10, 0x0 ;  /* 0x00000000000a7882 */ /* 0x000fe20000000000 */
[----:B------:R-:W-:Y:S01]  /*4040*/  UMOV UR11, 0x40080000 ;  /* 0x40080000000b7882 */ /* 0x000fe20000000000 */
[----:B------:R-:W-:Y:S01]  /*4050*/  IMAD.MOV.U32 R52, RZ, RZ, -0x105c611 ;  /* 0xfefa39efff347424 */ /* 0x000fe200078e00ff */
[----:B0-----:R-:W-:Y:S01]  /*4060*/  DFMA R30, R32, -R30, UR4 ;  /* 0x00000004201e7e2b */ /* 0x001fe2000800081e */
[----:B------:R-:W-:Y:S01]  /*4070*/  UMOV UR4, 0xaeef4ba0 ;  /* 0xaeef4ba000047882 */ /* 0x000fe20000000000 */
[----:B------:R-:W-:Y:S01]  /*4080*/  UMOV UR5, 0x3fcb7812 ;  /* 0x3fcb781200057882 */ /* 0x000fe20000000000 */
[----:B------:R-:W-:Y:S01]  /*4090*/  DMUL R14, R40, R40 ;  /* 0x00000028280e7228 */ /* 0x000fe20000000000 */
[----:B------:R-:W-:Y:S01]  /*40a0*/  MOV R53, 0x3fe62e42 ;  /* 0x3fe62e4200357802 */ /* 0x000fe20000000f00 */
[----:B------:R-:W-:Y:S03]  /*40b0*/  BSSY.RECONVERGENT B0, `(.L_x_220) ;  /* 0x0000040000007945 */ /* 0x000fe60003800200 */
[----:B------:R-:W-:-:S03]  /*40c0*/  DFMA R30, R30, R30, R30 ;  /* 0x0000001e1e1e722b */ /* 0x000fc6000000001e */
[----:B------:R-:W-:-:S05]  /*40d0*/  DFMA R14, R42, R42, R14 ;  /* 0x0000002a2a0e722b */ /* 0x000fca000000000e */
[----:B------:R-:W-:Y:S01]  /*40e0*/  DFMA R32, R32, R30, R32 ;  /* 0x0000001e2020722b */ /* 0x000fe20000000020 */
[----:B------:R-:W0:Y:S04]  /*40f0*/  MUFU.RSQ64H R47, R15 ;  /* 0x0000000f002f7308 */ /* 0x000e280000001c00 */
[----:B------:R-:W-:-:S03]  /*4100*/  IADD3 R46, PT, PT, R15, -0x3500000, RZ ;  /* 0xfcb000000f2e7810 */ /* 0x000fc60007ffe0ff */
[----:B------:R-:W-:Y:S01]  /*4110*/  DMUL R34, R32, -UR4 ;  /* 0x8000000420227c28 */ /* 0x000fe20008000000 */
[----:B------:R-:W-:-:S07]  /*4120*/  ISETP.GE.U32.AND P0, PT, R46, 0x7ca00000, PT ;  /* 0x7ca000002e00780c */ /* 0x000fce0003f06070 */
[----:B------:R-:W-:-:S08]  /*4130*/  DFMA R34, R32, -UR4, R34 ;  /* 0x8000000420227c2b */ /* 0x000fd00008000022 */
[C---:B------:R-:W-:Y:S02]  /*4140*/  DMUL R30, R34.reuse, R34 ;  /* 0x00000022221e7228 */ /* 0x040fe40000000000 */
[----:B------:R-:W-:-:S06]  /*4150*/  DADD R38, -R34, -UR4 ;  /* 0x8000000422267e29 */ /* 0x000fcc0008000100 */
[----:B------:R-:W-:Y:S01]  /*4160*/  DFMA R36, R30, UR6, R36 ;  /* 0x000000061e247c2b */ /* 0x000fe20008000024 */
[----:B------:R-:W-:Y:S01]  /*4170*/  UMOV UR6, 0x9f02676f ;  /* 0x9f02676f00067882 */ /* 0x000fe20000000000 */
[----:B------:R-:W-:Y:S01]  /*4180*/  UMOV UR7, 0x3ef3b266 ;  /* 0x3ef3b26600077882 */ /* 0x000fe20000000000 */
[----:B------:R-:W-:Y:S02]  /*4190*/  DADD R48, R38, R38 ;  /* 0x0000000026307229 */ /* 0x000fe40000000026 */
[----:B------:R-:W-:-:S03]  /*41a0*/  DFMA R38, R50, UR10, R34 ;  /* 0x0000000a32267c2b */ /* 0x000fc60008000022 */
[----:B------:R-:W-:Y:S01]  /*41b0*/  DFMA R36, R30, R36, UR6 ;  /* 0x000000061e247e2b */ /* 0x000fe20008000024 */
[----:B------:R-:W-:Y:S01]  /*41c0*/  UMOV UR6, 0xa9ab0956 ;  /* 0xa9ab095600067882 */ /* 0x000fe20000000000 */
[----:B------:R-:W-:Y:S01]  /*41d0*/  UMOV UR7, 0x3f1745cb ;  /* 0x3f1745cb00077882 */ /* 0x000fe20000000000 */
[----:B------:R-:W-:-:S05]  /*41e0*/  DFMA R50, -R34, -UR4, R48 ;  /* 0x8000000422327c2b */ /* 0x000fca0008000130 */
[----:B------:R-:W-:Y:S01]  /*41f0*/  DFMA R36, R30, R36, UR6 ;  /* 0x000000061e247e2b */ /* 0x000fe20008000024 */
[----:B------:R-:W-:Y:S01]  /*4200*/  UMOV UR6, 0x2d1b5154 ;  /* 0x2d1b515400067882 */ /* 0x000fe20000000000 */
[----:B------:R-:W-:Y:S01]  /*4210*/  UMOV UR7, 0x3f3c71c7 ;  /* 0x3f3c71c700077882 */ /* 0x000fe20000000000 */
[----:B------:R-:W-:Y:S02]  /*4220*/  DMUL R32, R32, R50 ;  /* 0x0000003220207228 */ /* 0x000fe40000000000 */
[----:B------:R-:W-:-:S03]  /*4230*/  DFMA R50, -R52, 3, R38 ;  /* 0x400800003432782b */ /* 0x000fc60000000126 */
[----:B------:R-:W-:Y:S01]  /*4240*/  DFMA R36, R30, R36, UR6 ;  /* 0x000000061e247e2b */ /* 0x000fe20008000024 */
[----:B------:R-:W-:Y:S01]  /*4250*/  UMOV UR6, 0x923be72d ;  /* 0x923be72d00067882 */ /* 0x000fe20000000000 */
[----:B------:R-:W-:-:S03]  /*4260*/  UMOV UR7, 0x3f624924 ;  /* 0x3f62492400077882 */ /* 0x000fc60000000000 */
[----:B------:R-:W-:-:S03]  /*4270*/  DADD R50, -R34, R50 ;  /* 0x0000000022327229 */ /* 0x000fc60000000132 */
[----:B------:R-:W-:Y:S01]  /*4280*/  DFMA R36, R30, R36, UR6 ;  /* 0x000000061e247e2b */ /* 0x000fe20008000024 */
[----:B------:R-:W-:Y:S01]  /*4290*/  UMOV UR6, 0x9999a3c4 ;  /* 0x9999a3c400067882 */ /* 0x000fe20000000000 */
[----:B------:R-:W-:-:S06]  /*42a0*/  UMOV UR7, 0x3f899999 ;  /* 0x3f89999900077882 */ /* 0x000fcc0000000000 */
[----:B------:R-:W-:Y:S01]  /*42b0*/  DFMA R36, R30, R36, UR6 ;  /* 0x000000061e247e2b */ /* 0x000fe20008000024 */
[----:B------:R-:W-:Y:S01]  /*42c0*/  UMOV UR6, 0x55555554 ;  /* 0x5555555400067882 */ /* 0x000fe20000000000 */
[----:B------:R-:W-:-:S06]  /*42d0*/  UMOV UR7, 0x3fb55555 ;  /* 0x3fb5555500077882 */ /* 0x000fcc0000000000 */
[----:B------:R-:W-:Y:S02]  /*42e0*/  DFMA R48, R30, R36, UR6 ;  /* 0x000000061e307e2b */ /* 0x000fe40008000024 */
[----:B0-----:R-:W-:-:S06]  /*42f0*/  DMUL R36, R46, R46 ;  /* 0x0000002e2e247228 */ /* 0x001fcc0000000000 */
[----:B------:R-:W-:Y:S02]  /*4300*/  DMUL R48, R30, R48 ;  /* 0x000000301e307228 */ /* 0x000fe40000000000 */
[----:B------:R-:W-:Y:S01]  /*4310*/  DFMA R36, R14, -R36, 1 ;  /* 0x3ff000000e24742b */ /* 0x000fe20000000824 */
[----:B------:R-:W-:Y:S01]  /*4320*/  IMAD.MOV.U32 R30, RZ, RZ, 0x0 ;  /* 0x00000000ff1e7424 */ /* 0x000fe200078e00ff */
[----:B------:R-:W-:-:S04]  /*4330*/  MOV R31, 0x3fd80000 ;  /* 0x3fd80000001f7802 */ /* 0x000fc80000000f00 */
[----:B------:R-:W-:Y:S02]  /*4340*/  DFMA R32, R34, R48, R32 ;  /* 0x000000302220722b */ /* 0x000fe40000000020 */
[----:B------:R-:W-:Y:S02]  /*4350*/  DFMA R48, R36, R30, 0.5 ;  /* 0x3fe000002430742b */ /* 0x000fe4000000001e */
[----:B------:R-:W-:Y:S01]  /*4360*/  DMUL R36, R46, R36 ;  /* 0x000000242e247228 */ /* 0x000fe20000000000 */
[----:B------:R-:W-:Y:S01]  /*4370*/  IMAD.MOV.U32 R30, RZ, RZ, 0x3b39803f ;  /* 0x3b39803fff1e7424 */ /* 0x000fe200078e00ff */
[----:B------:R-:W-:Y:S02]  /*4380*/  MOV R31, 0x3c7abc9e ;  /* 0x3c7abc9e001f7802 */ /* 0x000fe40000000f00 */
[----:B------:R-:W-:-:S04]  /*4390*/  DADD R32, R32, -R50 ;  /* 0x0000000020207229 */ /* 0x000fc80000000832 */
[----:B------:R-:W-:-:S04]  /*43a0*/  DFMA R48, R48, R36, R46 ;  /* 0x000000243030722b */ /* 0x000fc8000000002e */
[----:B------:R-:W-:Y:S02]  /*43b0*/  DFMA R32, R30, UR10, R32 ;  /* 0x0000000a1e207c2b */ /* 0x000fe40008000020 */
[----:B------:R-:W-:Y:S02]  /*43c0*/  DADD R30, R20, R42 ;  /* 0x00000000141e7229 */ /* 0x000fe4000000002a */
[----:B------:R-:W-:Y:S02]  /*43d0*/  DMUL R36, R14, R48 ;  /* 0x000000300e247228 */ /* 0x000fe40000000000 */
[----:B------:R-:W-:Y:S01]  /*43e0*/  VIADD R35, R49, 0xfff00000 ;  /* 0xfff0000031237836 */ /* 0x000fe20000000000 */
[----:B------:R-:W-:Y:S01]  /*43f0*/  MOV R34, R48 ;  /* 0x0000003000227202 */ /* 0x000fe20000000f00 */
[----:B------:R-:W-:-:S04]  /*4400*/  DADD R38, R38, R32 ;  /* 0x0000000026267229 */ /* 0x000fc80000000020 */
[----:B------:R-:W-:-:S04]  /*4410*/  DFMA R32, R36, -R36, R14 ;  /* 0x800000242420722b */ /* 0x000fc8000000000e */
[----:B------:R-:W-:Y:S02]  /*4420*/  DADD R30, R30, R38 ;  /* 0x000000001e1e7229 */ /* 0x000fe40000000026 */
[----:B------:R-:W-:Y:S02]  /*4430*/  DADD R38, R22, R40 ;  /* 0x0000000016267229 */ /* 0x000fe40000000028 */
[----:B------:R-:W-:Y:S01]  /*4440*/  DFMA R50, R32, R34, R36 ;  /* 0x000000222032722b */ /* 0x000fe20000000024 */
[----:B------:R-:W-:Y:S10]  /*4450*/  @!P0 BRA `(.L_x_221) ;  /* 0x0000000000148947 */ /* 0x000ff40003800000 */
[----:B------:R-:W-:Y:S01]  /*4460*/  IMAD.MOV.U32 R34, RZ, RZ, R48 ;  /* 0x000000ffff227224 */ /* 0x000fe200078e0030 */
[----:B------:R-:W-:-:S07]  /*4470*/  MOV R4, 0x4490 ;  /* 0x0000449000047802 */ /* 0x000fce0000000f00 */
[----:B------:R-:W-:Y:S05]  /*4480*/  CALL.REL.NOINC `($__internal_11_$__cuda_sm20_dsqrt_rn_f64_mediumpath_v1) ;  /* 0x0000001400d47944 */ /* 0x000fea0003c00000 */
[----:B------:R-:W-:Y:S01]  /*4490*/  MOV R50, R32 ;  /* 0x0000002000327202 */ /* 0x000fe20000000f00 */
[----:B------:R-:W-:-:S07]  /*44a0*/  IMAD.MOV.U32 R51, RZ, RZ, R33 ;  /* 0x000000ffff337224 */ /* 0x000fce00078e0021 */
.L_x_221:
[----:B------:R-:W-:Y:S05]  /*44b0*/  BSYNC.RECONVERGENT B0 ;  /* 0x0000000000007941 */ /* 0x000fea0003800200 */
.L_x_220:
[----:B------:R-:W-:Y:S01]  /*44c0*/  ISETP.GT.AND P0, PT, R51, 0xfffff, PT ;  /* 0x000fffff3300780c */ /* 0x000fe20003f04270 */
[----:B------:R-:W-:Y:S01]  /*44d0*/  IMAD.MOV.U32 R15, RZ, RZ, R51 ;  /* 0x000000ffff0f7224 */ /* 0x000fe200078e0033 */
[----:B------:R-:W-:Y:S01]  /*44e0*/  MOV R14, R50 ;  /* 0x00000032000e7202 */ /* 0x000fe20000000f00 */
[----:B------:R-:W-:Y:S01]  /*44f0*/  BSSY.RECONVERGENT B0, `(.L_x_222) ;  /* 0x0000051000007945 */ /* 0x000fe20003800200 */
[----:B------:R-:W-:-:S09]  /*4500*/  MOV R33, R51 ;  /* 0x0000003300217202 */ /* 0x000fd20000000f00 */
[----:B------:R-:W-:-:S10]  /*4510*/  @!P0 DMUL R14, R14, 1.80143985094819840000e+16 ;  /* 0x435000000e0e8828 */ /* 0x000fd40000000000 */
[----:B------:R-:W-:Y:S02]  /*4520*/  @!P0 IMAD.MOV.U32 R33, RZ, RZ, R15 ;  /* 0x000000ffff218224 */ /* 0x000fe400078e000f */
[----:B------:R-:W-:-:S03]  /*4530*/  @!P0 IMAD.MOV.U32 R50, RZ, RZ, R14 ;  /* 0x000000ffff328224 */ /* 0x000fc600078e000e */
[----:B------:R-:W-:-:S04]  /*4540*/  IADD3 R4, PT, PT, R33, -0x1, RZ ;  /* 0xffffffff21047810 */ /* 0x000fc80007ffe0ff */
[----:B------:R-:W-:Y:S01]  /*4550*/  ISETP.GT.U32.AND P1, PT, R4, 0x7feffffe, PT ;  /* 0x7feffffe0400780c */ /* 0x000fe20003f24070 */
[----:B------:R-:W-:Y:S01]  /*4560*/  IMAD.MOV.U32 R4, RZ, RZ, -0x3ff ;  /* 0xfffffc01ff047424 */ /* 0x000fe200078e00ff */
[----:B------:R-:W-:-:S11]  /*4570*/  @!P0 MOV R4, 0xfffffbcb ;  /* 0xfffffbcb00048802 */ /* 0x000fd60000000f00 */
[----:B------:R-:W-:Y:S05]  /*4580*/  @P1 BRA `(.L_x_223) ;  /* 0x0000000400041947 */ /* 0x000fea0003800000 */
[----:B------:R-:W-:Y:S01]  /*4590*/  LOP3.LUT R6, R33, 0xfffff, RZ, 0xc0, !PT ;  /* 0x000fffff21067812 */ /* 0x000fe200078ec0ff */
[----:B------:R-:W-:Y:S01]  /*45a0*/  IMAD.MOV.U32 R34, RZ, RZ, RZ ;  /* 0x000000ffff227224 */ /* 0x000fe200078e00ff */
[----:B------:R-:W-:Y:S01]  /*45b0*/  MOV R14, R50 ;  /* 0x00000032000e7202 */ /* 0x000fe20000000f00 */
[----:B------:R-:W-:Y:S01]  /*45c0*/  IMAD.MOV.U32 R51, RZ, RZ, 0x3ed0ee25 ;  /* 0x3ed0ee25ff337424 */ /* 0x000fe200078e00ff */
[----:B------:R-:W-:Y:S01]  /*45d0*/  LOP3.LUT R15, R6, 0x3ff00000, RZ, 0xfc, !PT ;  /* 0x3ff00000060f7812 */ /* 0x000fe200078efcff */
[----:B------:R-:W-:Y:S01]  /*45e0*/  UMOV UR4, 0x3ae80f1e ;  /* 0x3ae80f1e00047882 */ /* 0x000fe20000000000 */
[----:B------:R-:W-:Y:S01]  /*45f0*/  MOV R50, 0x8b7a8b04 ;  /* 0x8b7a8b0400327802 */ /* 0x000fe20000000f00 */
[----:B------:R-:W-:Y:S01]  /*4600*/  UMOV UR5, 0x3eb1380b ;  /* 0x3eb1380b00057882 */ /* 0x000fe20000000000 */
[----:B------:R-:W-:Y:S01]  /*4610*/  ISETP.GE.U32.AND P0, PT, R15, 0x3ff6a09f, PT ;  /* 0x3ff6a09f0f00780c */ /* 0x000fe20003f06070 */
[----:B------:R-:W-:Y:S01]  /*4620*/  IMAD.MOV.U32 R53, RZ, RZ, 0x43300000 ;  /* 0x43300000ff357424 */ /* 0x000fe200078e00ff */
[----:B------:R-:W-:Y:S01]  /*4630*/  LEA.HI R4, R33, R4, RZ, 0xc ;  /* 0x0000000421047211 */ /* 0x000fe200078f60ff */
[----:B------:R-:W-:Y:S01]  /*4640*/  UMOV UR6, 0x9999a3c4 ;  /* 0x9999a3c400067882 */ /* 0x000fe20000000000 */
[----:B------:R-:W-:-:S09]  /*4650*/  UMOV UR7, 0x3f899999 ;  /* 0x3f89999900077882 */ /* 0x000fd20000000000 */
[----:B------:R-:W-:Y:S01]  /*4660*/  @P0 VIADD R35, R15, 0xfff00000 ;  /* 0xfff000000f230836 */ /* 0x000fe20000000000 */
[----:B------:R-:W-:-:S04]  /*4670*/  @P0 IADD3 R4, PT, PT, R4, 0x1, RZ ;  /* 0x0000000104040810 */ /* 0x000fc80007ffe0ff */
        /* <DEDUP_REMOVED lines=29> */
[----:B------:R-:W-:Y:S02]  /*4850*/  UMOV UR5, 0x43300000 ;  /* 0x4330000000057882 */ /* 0x000fe40000000000 */
[----:B------:R-:W-:Y:S01]  /*4860*/  DADD R32, R52, -UR4 ;  /* 0x8000000434207e29 */ /* 0x000fe20008000000 */
[----:B------:R-:W-:Y:S01]  /*4870*/  UMOV UR4, 0x55555554 ;  /* 0x5555555400047882 */ /* 0x000fe20000000000 */
[----:B------:R-:W-:Y:S02]  /*4880*/  UMOV UR5, 0x3fb55555 ;  /* 0x3fb5555500057882 */ /* 0x000fe40000000000 */
[----:B------:R-:W-:Y:S01]  /*4890*/  DFMA R48, R46, R48, UR6 ;  /* 0x000000062e307e2b */ /* 0x000fe20008000030 */
[----:B------:R-:W-:Y:S01]  /*48a0*/  UMOV UR6, 0xfefa39ef ;  /* 0xfefa39ef00067882 */ /* 0x000fe20000000000 */
[----:B------:R-:W-:-:S02]  /*48b0*/  UMOV UR7, 0x3fe62e42 ;  /* 0x3fe62e4200077882 */ /* 0x000fc40000000000 */
[----:B------:R-:W-:-:S04]  /*48c0*/  DFMA R14, R32, UR6, R36 ;  /* 0x00000006200e7c2b */ /* 0x000fc80008000024 */
        /* <DEDUP_REMOVED lines=13> */
.L_x_223:
[----:B------:R-:W-:Y:S01]  /*49a0*/  MOV R32, 0x0 ;  /* 0x0000000000207802 */ /* 0x000fe20000000f00 */
[----:B------:R-:W-:Y:S01]  /*49b0*/  IMAD.MOV.U32 R33, RZ, RZ, 0x7ff00000 ;  /* 0x7ff00000ff217424 */ /* 0x000fe200078e00ff */
[----:B------:R-:W-:-:S05]  /*49c0*/  LOP3.LUT P0, RZ, R15, 0x7fffffff, RZ, 0xc0, !PT ;  /* 0x7fffffff0fff7812 */ /* 0x000fca000780c0ff */
[----:B------:R-:W-:-:S10]  /*49d0*/  DFMA R32, R14, R32, +INF ;  /* 0x7ff000000e20742b */ /* 0x000fd40000000020 */
[----:B------:R-:W-:Y:S02]  /*49e0*/  FSEL R46, R32, RZ, P0 ;  /* 0x000000ff202e7208 */ /* 0x000fe40000000000 */
[----:B------:R-:W-:-:S07]  /*49f0*/  FSEL R47, R33, -QNAN , P0 ;  /* 0xfff00000212f7808 */ /* 0x000fce0000000000 */
.L_x_224:
[----:B------:R-:W-:Y:S05]  /*4a00*/  BSYNC.RECONVERGENT B0 ;  /* 0x0000000000007941 */ /* 0x000fea0003800200 */
.L_x_222:
        /* <DEDUP_REMOVED lines=25> */
[----:B------:R-:W-:Y:S02]  /*4ba0*/  MOV R37, R15 ;  /* 0x0000000f00257202 */ /* 0x000fe40000000f00 */
[----:B------:R-:W-:-:S07]  /*4bb0*/  MOV R8, 0x4bd0 ;  /* 0x00004bd000087802 */ /* 0x000fce0000000f00 */
[----:B------:R-:W-:Y:S05]  /*4bc0*/  CALL.REL.NOINC `($__internal_10_$__cuda_sm20_div_rn_f64_full) ;  /* 0x0000000800747944 */ /* 0x000fea0003c00000 */
.L_x_226:
[----:B------:R-:W-:Y:S05]  /*4bd0*/  BSYNC.RECONVERGENT B0 ;  /* 0x0000000000007941 */ /* 0x000fea0003800200 */
.L_x_225:
[----:B------:R-:W-:Y:S01]  /*4be0*/  DMUL R34, R32, R32 ;  /* 0x0000002020227228 */ /* 0x000fe20000000000 */
[----:B------:R-:W-:Y:S01]  /*4bf0*/  IMAD.MOV.U32 R36, RZ, RZ, -0x2449a4b7 ;  /* 0xdbb65b49ff247424 */ /* 0x000fe200078e00ff */
[----:B------:R-:W-:Y:S01]  /*4c00*/  MOV R37, 0x3f2d3b63 ;  /* 0x3f2d3b6300257802 */ /* 0x000fe20000000f00 */
[----:B------:R-:W-:Y:S01]  /*4c10*/  UMOV UR4, 0x2a25ff7e ;  /* 0x2a25ff7e00047882 */ /* 0x000fe20000000000 */
[----:B------:R-:W-:Y:S01]  /*4c20*/  UMOV UR5, 0x3ef53e1d ;  /* 0x3ef53e1d00057882 */ /* 0x000fe20000000000 */
[----:B------:R-:W-:Y:S01]  /*4c30*/  ISETP.GE.AND P2, PT, R43, RZ, PT ;  /* 0x000000ff2b00720c */ /* 0x000fe20003f46270 */
[----:B------:R-:W-:Y:S01]  /*4c40*/  DSETP.NEU.AND P3, PT, R14, RZ, PT ;  /* 0x000000ff0e00722a */ /* 0x000fe20003f6d000 */
[----:B------:R-:W-:Y:S01]  /*4c50*/  IMAD.MOV.U32 R8, RZ, RZ, R28 ;  /* 0x000000ffff087224 */ /* 0x000fe200078e001c */
[----:B------:R-:W-:Y:S01]  /*4c60*/  DFMA R36, R34, -UR4, R36 ;  /* 0x8000000422247c2b */ /* 0x000fe20008000024 */
[----:B------:R-:W-:Y:S01]  /*4c70*/  UMOV UR4, 0x8dde082e ;  /* 0x8dde082e00047882 */ /* 0x000fe20000000000 */
[----:B------:R-:W-:Y:S01]  /*4c80*/  UMOV UR5, 0x3f531278 ;  /* 0x3f53127800057882 */ /* 0x000fe20000000000 */
[----:B------:R-:W-:Y:S01]  /*4c90*/  @P1 PLOP3.LUT P0, PT, P2, PT, PT, 0x80, 0x8 ;  /* 0x000000000008181c */ /* 0x000fe2000170f070 */
[----:B------:R-:W-:-:S02]  /*4ca0*/  DADD R52, |R42|, |R40| ;  /* 0x000000002a347229 */ /* 0x000fc40000000628 */
[----:B------:R-:W-:Y:S02]  /*4cb0*/  DADD R30, R30, -R46 ;  /* 0x000000001e1e7229 */ /* 0x000fe4000000082e */
[----:B------:R-:W-:Y:S01]  /*4cc0*/  DFMA R36, R34, R36, -UR4 ;  /* 0x8000000422247e2b */ /* 0x000fe20008000024 */
[----:B------:R-:W-:Y:S01]  /*4cd0*/  UMOV UR4, 0xc8249315 ;  /* 0xc824931500047882 */ /* 0x000fe20000000000 */
[----:B------:R-:W-:Y:S02]  /*4ce0*/  UMOV UR5, 0x3f6f9690 ;  /* 0x3f6f969000057882 */ /* 0x000fe40000000000 */
        /* <DEDUP_REMOVED lines=47> */
[----:B------:R-:W-:-:S07]  /*4fe0*/  UMOV UR4, 0x21c0 ;  /* 0x000021c000047882 */ /* 0x000fce0000000000 */
[----:B------:R-:W-:Y:S01]  /*4ff0*/  DMUL R34, R34, R36 ;  /* 0x0000002422227228 */ /* 0x000fe20000000000 */
[----:B------:R-:W-:Y:S01]  /*5000*/  @!P1 IMAD.MOV.U32 R36, RZ, RZ, 0x54442d18 ;  /* 0x54442d18ff249424 */ /* 0x000fe200078e00ff */
[----:B------:R-:W-:-:S06]  /*5010*/  @!P1 MOV R37, 0x400921fb ;  /* 0x400921fb00259802 */ /* 0x000fcc0000000f00 */
[----:B------:R-:W-:Y:S01]  /*5020*/  DFMA R34, R34, R32, R32 ;  /* 0x000000202222722b */ /* 0x000fe20000000020 */
[----:B------:R-:W-:-:S07]  /*5030*/  LEA R32, R0, UR4, 0x3 ;  /* 0x0000000400207c11 */ /* 0x000fce000f8e18ff */
[----:B------:R-:W-:Y:S01]  /*5040*/  @P1 DADD R48, -RZ, -R34 ;  /* 0x00000000ff301229 */ /* 0x000fe20000000922 */
[----:B------:R-:W0:Y:S01]  /*5050*/  LDC.64 R32, c[0x3][R32] ;  /* 0x00c0000020207b82 */ /* 0x000e220000000a00 */
[----:B------:R-:W-:-:S08]  /*5060*/  @!P1 DADD R36, -R34, R36 ;  /* 0x0000000022249229 */ /* 0x000fd00000000124 */
[----:B------:R-:W-:Y:S01]  /*5070*/  @P1 FSEL R14, R34, R48, !P0 ;  /* 0x00000030220e1208 */ /* 0x000fe20004000000 */
[----:B------:R-:W-:Y:S01]  /*5080*/  @P1 IMAD.MOV.U32 R48, RZ, RZ, 0x54442d18 ;  /* 0x54442d18ff301424 */ /* 0x000fe200078e00ff */
[----:B------:R-:W-:Y:S02]  /*5090*/  @P1 FSEL R15, R35, R49, !P0 ;  /* 0x00000031230f1208 */ /* 0x000fe40004000000 */
[----:B------:R-:W-:Y:S02]  /*50a0*/  @P1 MOV R49, 0x3ff921fb ;  /* 0x3ff921fb00311802 */ /* 0x000fe40000000f00 */
[----:B------:R-:W-:-:S04]  /*50b0*/  @!P1 PLOP3.LUT P0, PT, P2, PT, PT, 0x80, 0x8 ;  /* 0x000000000008981c */ /* 0x000fc8000170f070 */
[----:B------:R-:W-:Y:S01]  /*50c0*/  @P1 DADD R14, R14, R48 ;  /* 0x000000000e0e1229 */ /* 0x000fe20000000030 */
[----:B------:R-:W-:Y:S01]  /*50d0*/  @P3 FSEL R55, R55, 1.8213495016098022461, !P0 ;  /* 0x3fe921fb37373808 */ /* 0x000fe20004000000 */
[----:B------:R-:W1:Y:S01]  /*50e0*/  LDC.64 R48, c[0x0][0x398] ;  /* 0x0000e600ff307b82 */ /* 0x000e620000000a00 */
[----:B------:R-:W-:Y:S02]  /*50f0*/  @!P3 FSEL R51, RZ, 2.1426990032196044922, P0 ;  /* 0x400921fbff33b808 */ /* 0x000fe40000000000 */
[----:B------:R-:W-:Y:S02]  /*5100*/  @!P3 FSEL R50, RZ, 3.37028055040000000000e+12, P0 ;  /* 0x54442d18ff32b808 */ /* 0x000fe40000000000 */
[----:B------:R-:W-:Y:S01]  /*5110*/  @!P1 FSEL R15, R37, R35, !P0 ;  /* 0x00000023250f9208 */ /* 0x000fe20004000000 */
[----:B------:R-:W-:Y:S01]  /*5120*/  @P3 IMAD.MOV.U32 R35, RZ, RZ, 0x7f3321d2 ;  /* 0x7f3321d2ff233424 */ /* 0x000fe200078e00ff */
[----:B------:R-:W-:Y:S01]  /*5130*/  @!P1 FSEL R14, R36, R34, !P0 ;  /* 0x00000022240e9208 */ /* 0x000fe20004000000 */
[----:B------:R-:W-:Y:S01]  /*5140*/  @P3 DSETP.NEU.AND P1, PT, |R42|, |R40|, PT ;  /* 0x400000282a00322a */ /* 0x000fe20003f2d200 */
[----:B------:R-:W2:Y:S02]  /*5150*/  LDC.64 R36, c[0x0][0x3b0] ;  /* 0x0000ec00ff247b82 */ /* 0x000ea40000000a00 */
[----:B------:R-:W-:Y:S01]  /*5160*/  @P3 FSEL R35, R35, 3.37028055040000000000e+12, !P0 ;  /* 0x54442d1823233808 */ /* 0x000fe20004000000 */
[----:B------:R-:W-:-:S02]  /*5170*/  DSETP.NAN.AND P0, PT, R52, R52, PT ;  /* 0x000000343400722a */ /* 0x000fc40003f08000 */
[----:B------:R-:W-:Y:S02]  /*5180*/  @P3 FSEL R55, R55, R15, !P1 ;  /* 0x0000000f37373208 */ /* 0x000fe40004800000 */
[----:B------:R-:W-:Y:S01]  /*5190*/  @P3 FSEL R0, R35, R14, !P1 ;  /* 0x0000000e23003208 */ /* 0x000fe20004800000 */
[----:B------:R-:W3:Y:S01]  /*51a0*/  LDC.64 R42, c[0x0][0x3a8] ;  /* 0x0000ea00ff2a7b82 */ /* 0x000ee20000000a00 */
[----:B------:R-:W-:-:S03]  /*51b0*/  @P3 MOV R51, R55 ;  /* 0x0000003700333202 */ /* 0x000fc60000000f00 */
[----:B------:R-:W-:Y:S01]  /*51c0*/  @P3 IMAD.MOV.U32 R50, RZ, RZ, R0 ;  /* 0x000000ffff323224 */ /* 0x000fe200078e0000 */
[----:B------:R-:W-:-:S03]  /*51d0*/  LOP3.LUT R41, R51, 0x80000000, R41, 0xb8, !PT ;  /* 0x8000000033297812 */ /* 0x000fc600078eb829 */
[----:B------:R-:W4:Y:S01]  /*51e0*/  LDC.64 R14, c[0x0][0x3a0] ;  /* 0x0000e800ff0e7b82 */ /* 0x000f220000000a00 */
[----:B------:R-:W-:Y:S01]  /*51f0*/  FSEL R50, R52, R50, P0 ;  /* 0x0000003234327208 */ /* 0x000fe20000000000 */
[----:B0-----:R-:W-:Y:S01]  /*5200*/  DADD R32, R30, R32 ;  /* 0x000000001e207229 */ /* 0x001fe20000000020 */
[----:B------:R-:W-:Y:S01]  /*5210*/  FSEL R51, R53, R41, P0 ;  /* 0x0000002935337208 */ /* 0x000fe20000000000 */
[----:B-1----:R-:W-:-:S04]  /*5220*/  IMAD.WIDE.U32 R30, R2, 0x10, R48 ;  /* 0x00000010021e7825 */ /* 0x002fc800078e0030 */
[----:B------:R-:W0:Y:S01]  /*5230*/  LDC.64 R34, c[0x0][0x3b8] ;  /* 0x0000ee00ff227b82 */ /* 0x000e220000000a00 */
[----:B------:R-:W-:Y:S01]  /*5240*/  DADD R38, R38, -R50 ;  /* 0x0000000026267229 */ /* 0x000fe20000000832 */
[----:B--2---:R-:W-:Y:S01]  /*5250*/  IMAD.WIDE.U32 R36, R7, 0x10, R36 ;  /* 0x0000001007247825 */ /* 0x004fe200078e0024 */
[----:B------:R-:W-:-:S03]  /*5260*/  DADD R12, -R12, R32 ;  /* 0x000000000c0c7229 */ /* 0x000fc60000000120 */
[----:B---3--:R-:W-:-:S04]  /*5270*/  IMAD.WIDE.U32 R42, R5, 0x10, R42 ;  /* 0x00000010052a7825 */ /* 0x008fc800078e002a */
[----:B----4-:R-:W-:Y:S01]  /*5280*/  IMAD.WIDE.U32 R2, R3, 0x10, R14 ;  /* 0x0000001003027825 */ /* 0x010fe200078e000e */
[----:B------:R-:W-:-:S03]  /*5290*/  DADD R14, -R44, R38 ;  /* 0x000000002c0e7229 */ /* 0x000fc60000000126 */
[----:B0-----:R-:W-:Y:S01]  /*52a0*/  IMAD.WIDE.U32 R34, R9, 0x10, R34 ;  /* 0x0000001009227825 */ /* 0x001fe200078e0022 */
[----:B------:R-:W-:-:S03]  /*52b0*/  MOV R9, R29 ;  /* 0x0000001d00097202 */ /* 0x000fc60000000f00 */
[----:B------:R-:W-:Y:S04]  /*52c0*/  STG.E.128 desc[UR8][R30.64], R12 ;  /* 0x0000000c1e007986 */ /* 0x000fe8000c101d08 */
[----:B------:R-:W-:Y:S04]  /*52d0*/  STG.E.128 desc[UR8][R2.64], R24 ;  /* 0x0000001802007986 */ /* 0x000fe8000c101d08 */
[----:B------:R-:W-:Y:S04]  /*52e0*/  STG.E.128 desc[UR8][R42.64], R8 ;  /* 0x000000082a007986 */ /* 0x000fe8000c101d08 */
[----:B------:R-:W-:Y:S04]  /*52f0*/  STG.E.128 desc[UR8][R36.64], R16 ;  /* 0x0000001024007986 */ /* 0x000fe8000c101d08 */
[----:B------:R-:W-:Y:S01]  /*5300*/  STG.E.128 desc[UR8][R34.64], R20 ;  /* 0x0000001422007986 */ /* 0x000fe2000c101d08 */
[----:B------:R-:W-:Y:S05]  /*5310*/  EXIT ;  /* 0x000000000000794d */ /* 0x000fea0003800000 */
        .weak           $__internal_9_$__cuda_sm20_dblrcp_rn_slowpath_v3
        .type           $__internal_9_$__cuda_sm20_dblrcp_rn_slowpath_v3,@function
        .size           $__internal_9_$__cuda_sm20_dblrcp_rn_slowpath_v3,($__internal_10_$__cuda_sm20_div_rn_f64_full - $__internal_9_$__cuda_sm20_dblrcp_rn_slowpath_v3)
$__internal_9_$__cuda_sm20_dblrcp_rn_slowpath_v3:
        /* <DEDUP_REMOVED lines=24> */
.L_x_230:
        /* <DEDUP_REMOVED lines=10> */
.L_x_228:
[----:B------:R-:W-:Y:S02]  /*5540*/  LOP3.LUT R33, R15, 0x80000, RZ, 0xfc, !PT ;  /* 0x000800000f217812 */ /* 0x000fe400078efcff */
[----:B------:R-:W-:-:S07]  /*5550*/  MOV R32, R14 ;  /* 0x0000000e00207202 */ /* 0x000fce0000000f00 */
.L_x_229:
[----:B------:R-:W-:Y:S05]  /*5560*/  BSYNC.RECONVERGENT B1 ;  /* 0x0000000000017941 */ /* 0x000fea0003800200 */
.L_x_227:
[----:B------:R-:W-:Y:S01]  /*5570*/  IMAD.MOV.U32 R14, RZ, RZ, R4 ;  /* 0x000000ffff0e7224 */ /* 0x000fe200078e0004 */
[----:B------:R-:W-:-:S04]  /*5580*/  MOV R15, 0x0 ;  /* 0x00000000000f7802 */ /* 0x000fc80000000f00 */
[----:B------:R-:W-:Y:S05]  /*5590*/  RET.REL.NODEC R14 `(_Z9movmfConvP7double2S0_S0_S0_S0_S0_S0_S0_PKdPKS_S4_S4_S4_S2_S2_S2_S2_S2_S2_) ;  /* 0xffffffa80e987950 */ /* 0x000fea0003c3ffff */
        .weak           $__internal_10_$__cuda_sm20_div_rn_f64_full
        .type           $__internal_10_$__cuda_sm20_div_rn_f64_full,@function
        .size           $__internal_10_$__cuda_sm20_div_rn_f64_full,($__internal_11_$__cuda_sm20_dsqrt_rn_f64_mediumpath_v1 - $__internal_10_$__cuda_sm20_div_rn_f64_full)
$__internal_10_$__cuda_sm20_div_rn_f64_full:
[C---:B------:R-:W-:Y:S01]  /*55a0*/  FSETP.GEU.AND P0, PT, |R37|.reuse, 1.469367938527859385e-39, PT ;  /* 0x001000002500780b */ /* 0x040fe20003f0e200 */
[----:B------:R-:W-:Y:S01]  /*55b0*/  IMAD.MOV.U32 R55, RZ, RZ, R33 ;  /* 0x000000ffff377224 */ /* 0x000fe200078e0021 */
[----:B------:R-:W-:Y:S01]  /*55c0*/  LOP3.LUT R34, R37, 0x800fffff, RZ, 0xc0, !PT ;  /* 0x800fffff25227812 */ /* 0x000fe200078ec0ff */
[----:B------:R-:W-:Y:S01]  /*55d0*/  HFMA2 R52, -RZ, RZ, 0, 5.9604644775390625e-08 ;  /* 0x00000001ff347431 */ /* 0x000fe200000001ff */
[----:B------:R-:W-:Y:S01]  /*55e0*/  MOV R54, R32 ;  /* 0x0000002000367202 */ /* 0x000fe20000000f00 */
[----:B------:R-:W-:Y:S01]  /*55f0*/  IMAD.MOV.U32 R6, RZ, RZ, 0x1ca00000 ;  /* 0x1ca00000ff067424 */ /* 0x000fe200078e00ff */
[----:B------:R-:W-:Y:S01]  /*5600*/  LOP3.LUT R35, R34, 0x3ff00000, RZ, 0xfc, !PT ;  /* 0x3ff0000022237812 */ /* 0x000fe200078efcff */
[----:B------:R-:W-:Y:S01]  /*5610*/  IMAD.MOV.U32 R34, RZ, RZ, R36 ;  /* 0x000000ffff227224 */ /* 0x000fe200078e0024 */
[C---:B------:R-:W-:Y:S01]  /*5620*/  FSETP.GEU.AND P3, PT, |R55|.reuse, 1.469367938527859385e-39, PT ;  /* 0x001000003700780b */ /* 0x040fe20003f6e200 */
[----:B------:R-:W-:Y:S01]  /*5630*/  BSSY.RECONVERGENT B1, `(.L_x_231) ;  /* 0x0000055000017945 */ /* 0x000fe20003800200 */
[----:B------:R-:W-:-:S02]  /*5640*/  LOP3.LUT R32, R55, 0x7ff00000, RZ, 0xc0, !PT ;  /* 0x7ff0000037207812 */ /* 0x000fc400078ec0ff */
[----:B------:R-:W-:Y:S01]  /*5650*/  LOP3.LUT R33, R37, 0x7ff00000, RZ, 0xc0, !PT ;  /* 0x7ff0000025217812 */ /* 0x000fe200078ec0ff */
[----:B------:R-:W-:-:S03]  /*5660*/  @!P0 DMUL R34, R36, 8.98846567431157953865e+307 ;  /* 0x7fe0000024228828 */ /* 0x000fc60000000000 */
[----:B------:R-:W-:-:S03]  /*5670*/  ISETP.GE.U32.AND P2, PT, R32, R33, PT ;  /* 0x000000212000720c */ /* 0x000fc60003f46070 */
[----:B------:R-:W0:Y:S01]  /*5680*/  MUFU.RCP64H R53, R35 ;  /* 0x0000002300357308 */ /* 0x000e220000001800 */
[----:B------:R-:W-:Y:S02]  /*5690*/  SEL R50, R6, 0x63400000, !P2 ;  /* 0x6340000006327807 */ /* 0x000fe40005000000 */
[----:B------:R-:W-:Y:S02]  /*56a0*/  @!P3 LOP3.LUT R51, R37, 0x7ff00000, RZ, 0xc0, !PT ;  /* 0x7ff000002533b812 */ /* 0x000fe400078ec0ff */
[----:B------:R-:W-:Y:S02]  /*56b0*/  @!P0 LOP3.LUT R33, R35, 0x7ff00000, RZ, 0xc0, !PT ;  /* 0x7ff0000023218812 */ /* 0x000fe400078ec0ff */
[----:B------:R-:W-:-:S04]  /*56c0*/  @!P3 ISETP.GE.U32.AND P4, PT, R32, R51, PT ;  /* 0x000000332000b20c */ /* 0x000fc80003f86070 */
[----:B------:R-:W-:-:S04]  /*56d0*/  @!P3 SEL R4, R6, 0x63400000, !P4 ;  /* 0x634000000604b807 */ /* 0x000fc80006000000 */
[----:B------:R-:W-:Y:S01]  /*56e0*/  @!P3 LOP3.LUT R4, R4, 0x80000000, R55, 0xf8, !PT ;  /* 0x800000000404b812 */ /* 0x000fe200078ef837 */
[----:B0-----:R-:W-:-:S03]  /*56f0*/  DFMA R56, R52, -R34, 1 ;  /* 0x3ff000003438742b */ /* 0x001fc60000000822 */
[----:B------:R-:W-:Y:S02]  /*5700*/  @!P3 LOP3.LUT R51, R4, 0x100000, RZ, 0xfc, !PT ;  /* 0x001000000433b812 */ /* 0x000fe400078efcff */
[----:B------:R-:W-:-:S03]  /*5710*/  MOV R4, R32 ;  /* 0x0000002000047202 */ /* 0x000fc60000000f00 */
[----:B------:R-:W-:-:S08]  /*5720*/  DFMA R56, R56, R56, R56 ;  /* 0x000000383838722b */ /* 0x000fd00000000038 */
[----:B------:R-:W-:Y:S01]  /*5730*/  DFMA R52, R52, R56, R52 ;  /* 0x000000383434722b */ /* 0x000fe20000000034 */
[----:B------:R-:W-:Y:S01]  /*5740*/  LOP3.LUT R57, R50, 0x800fffff, R55, 0xf8, !PT ;  /* 0x800fffff32397812 */ /* 0x000fe200078ef837 */
[----:B------:R-:W-:Y:S01]  /*5750*/  @!P3 IMAD.MOV.U32 R50, RZ, RZ, RZ ;  /* 0x000000ffff32b224 */ /* 0x000fe200078e00ff */
[----:B------:R-:W-:-:S05]  /*5760*/  MOV R56, R54 ;  /* 0x0000003600387202 */ /* 0x000fca0000000f00 */
[----:B------:R-:W-:Y:S02]  /*5770*/  DFMA R58, R52, -R34, 1 ;  /* 0x3ff00000343a742b */ /* 0x000fe40000000822 */
[----:B------:R-:W-:-:S06]  /*5780*/  @!P3 DFMA R56, R56, 2, -R50 ;  /* 0x400000003838b82b */ /* 0x000fcc0000000832 */
[----:B------:R-:W-:-:S04]  /*5790*/  DFMA R58, R52, R58, R52 ;  /* 0x0000003a343a722b */ /* 0x000fc80000000034 */
[----:B------:R-:W-:-:S04]  /*57a0*/  @!P3 LOP3.LUT R4, R57, 0x7ff00000, RZ, 0xc0, !PT ;  /* 0x7ff000003904b812 */ /* 0x000fc800078ec0ff */
[----:B------:R-:W-:-:S08]  /*57b0*/  DMUL R50, R58, R56 ;  /* 0x000000383a327228 */ /* 0x000fd00000000000 */
[----:B------:R-:W-:-:S08]  /*57c0*/  DFMA R52, R50, -R34, R56 ;  /* 0x800000223234722b */ /* 0x000fd00000000038 */
[----:B------:R-:W-:Y:S01]  /*57d0*/  DFMA R52, R58, R52, R50 ;  /* 0x000000343a34722b */ /* 0x000fe20000000032 */
[----:B------:R-:W-:Y:S01]  /*57e0*/  VIADD R50, R4, 0xffffffff ;  /* 0xffffffff04327836 */ /* 0x000fe20000000000 */
[----:B------:R-:W-:-:S04]  /*57f0*/  IADD3 R51, PT, PT, R33, -0x1, RZ ;  /* 0xffffffff21337810 */ /* 0x000fc80007ffe0ff */
[----:B------:R-:W-:-:S04]  /*5800*/  ISETP.GT.U32.AND P0, PT, R50, 0x7feffffe, PT ;  /* 0x7feffffe3200780c */ /* 0x000fc80003f04070 */
[----:B------:R-:W-:-:S13]  /*5810*/  ISETP.GT.U32.OR P0, PT, R51, 0x7feffffe, P0 ;  /* 0x7feffffe3300780c */ /* 0x000fda0000704470 */
[----:B------:R-:W-:Y:S05]  /*5820*/  @P0 BRA `(.L_x_232) ;  /* 0x0000000000740947 */ /* 0x000fea0003800000 */
[----:B------:R-:W-:-:S04]  /*5830*/  LOP3.LUT R33, R37, 0x7ff00000, RZ, 0xc0, !PT ;  /* 0x7ff0000025217812 */ /* 0x000fc800078ec0ff */
[CC--:B------:R-:W-:Y:S02]  /*5840*/  VIADDMNMX R4, R32.reuse, -R33.reuse, 0xb9600000, !PT ;  /* 0xb960000020047446 */ /* 0x0c0fe40007800921 */
[----:B------:R-:W-:Y:S01]  /*5850*/  ISETP.GE.U32.AND P0, PT, R32, R33, PT ;  /* 0x000000212000720c */ /* 0x000fe20003f06070 */
[----:B------:R-:W-:Y:S01]  /*5860*/  IMAD.MOV.U32 R32, RZ, RZ, RZ ;  /* 0x000000ffff207224 */ /* 0x000fe200078e00ff */
[----:B------:R-:W-:Y:S02]  /*5870*/  VIMNMX R4, PT, PT, R4, 0x46a00000, PT ;  /* 0x46a0000004047848 */ /* 0x000fe40003fe0100 */
[----:B------:R-:W-:-:S05]  /*5880*/  SEL R33, R6, 0x63400000, !P0 ;  /* 0x6340000006217807 */ /* 0x000fca0004000000 */
[----:B------:R-:W-:-:S05]  /*5890*/  IMAD.IADD R4, R4, 0x1, -R33 ;  /* 0x0000000104047824 */ /* 0x000fca00078e0a21 */
[----:B------:R-:W-:-:S06]  /*58a0*/  IADD3 R33, PT, PT, R4, 0x7fe00000, RZ ;  /* 0x7fe0000004217810 */ /* 0x000fcc0007ffe0ff */
        /* <DEDUP_REMOVED lines=18> */
[----:B------:R-:W-:Y:S01]  /*59d0*/  IMAD.MOV.U32 R50, RZ, RZ, R4 ;  /* 0x000000ffff327224 */ /* 0x000fe200078e0004 */
[----:B------:R-:W-:Y:S01]  /*59e0*/  MOV R51, R33 ;  /* 0x0000002100337202 */ /* 0x000fe20000000f00 */
[----:B------:R-:W-:Y:S06]  /*59f0*/  BRA `(.L_x_233) ;  /* 0x0000000000607947 */ /* 0x000fec0003800000 */
.L_x_232:
        /* <DEDUP_REMOVED lines=14> */
[----:B------:R-:W-:Y:S01]  /*5ae0*/  @P0 IMAD.MOV.U32 R50, RZ, RZ, RZ ;  /* 0x000000ffff320224 */ /* 0x000fe200078e00ff */
[----:B------:R-:W-:Y:S01]  /*5af0*/  @P0 MOV R51, R4 ;  /* 0x0000000400330202 */ /* 0x000fe20000000f00 */
[----:B------:R-:W-:Y:S06]  /*5b00*/  BRA `(.L_x_233) ;  /* 0x00000000001c7947 */ /* 0x000fec0003800000 */
.L_x_235:
[----:B------:R-:W-:Y:S01]  /*5b10*/  LOP3.LUT R33, R37, 0x80000, RZ, 0xfc, !PT ;  /* 0x0008000025217812 */ /* 0x000fe200078efcff */
[----:B------:R-:W-:-:S03]  /*5b20*/  IMAD.MOV.U32 R50, RZ, RZ, R36 ;  /* 0x000000ffff327224 */ /* 0x000fc600078e0024 */
[----:B------:R-:W-:Y:S01]  /*5b30*/  MOV R51, R33 ;  /* 0x0000002100337202 */ /* 0x000fe20000000f00 */
[----:B------:R-:W-:Y:S06]  /*5b40*/  BRA `(.L_x_233) ;  /* 0x00000000000c7947 */ /* 0x000fec0003800000 */
.L_x_234:
[----:B------:R-:W-:Y:S01]  /*5b50*/  LOP3.LUT R33, R55, 0x80000, RZ, 0xfc, !PT ;  /* 0x0008000037217812 */ /* 0x000fe200078efcff */
[----:B------:R-:W-:-:S03]  /*5b60*/  IMAD.MOV.U32 R50, RZ, RZ, R54 ;  /* 0x000000ffff327224 */ /* 0x000fc600078e0036 */
[----:B------:R-:W-:-:S07]  /*5b70*/  MOV R51, R33 ;  /* 0x0000002100337202 */ /* 0x000fce0000000f00 */
.L_x_233:
[----:B------:R-:W-:Y:S05]  /*5b80*/  BSYNC.RECONVERGENT B1 ;  /* 0x0000000000017941 */ /* 0x000fea0003800200 */
.L_x_231:
[----:B------:R-:W-:Y:S02]  /*5b90*/  HFMA2 R35, -RZ, RZ, 0, 0 ;  /* 0x00000000ff237431 */ /* 0x000fe400000001ff */
[----:B------:R-:W-:Y:S01]  /*5ba0*/  IMAD.MOV.U32 R34, RZ, RZ, R8 ;  /* 0x000000ffff227224 */ /* 0x000fe200078e0008 */
[----:B------:R-:W-:Y:S01]  /*5bb0*/  MOV R33, R51 ;  /* 0x0000003300217202 */ /* 0x000fe20000000f00 */
[----:B------:R-:W-:Y:S02]  /*5bc0*/  IMAD.MOV.U32 R32, RZ, RZ, R50 ;  /* 0x000000ffff207224 */ /* 0x000fe400078e0032 */
[----:B------:R-:W-:Y:S05]  /*5bd0*/  RET.REL.NODEC R34 `(_Z9movmfConvP7double2S0_S0_S0_S0_S0_S0_S0_PKdPKS_S4_S4_S4_S2_S2_S2_S2_S2_S2_) ;  /* 0xffffffa422087950 */ /* 0x000fea0003c3ffff */
        .weak           $__internal_11_$__cuda_sm20_dsqrt_rn_f64_mediumpath_v1
        .type           $__internal_11_$__cuda_sm20_dsqrt_rn_f64_mediumpath_v1,@function
        .size           $__internal_11_$__cuda_sm20_dsqrt_rn_f64_mediumpath_v1,(.L_x_255 - $__internal_11_$__cuda_sm20_dsqrt_rn_f64_mediumpath_v1)
$__internal_11_$__cuda_sm20_dsqrt_rn_f64_mediumpath_v1:
[----:B------:R-:W-:Y:S01]  /*5be0*/  ISETP.GE.U32.AND P0, PT, R46, -0x3400000, PT ;  /* 0xfcc000002e00780c */ /* 0x000fe20003f06070 */
[----:B------:R-:W-:-:S12]  /*5bf0*/  BSSY.RECONVERGENT B1, `(.L_x_236) ;  /* 0x0000023000017945 */ /* 0x000fd80003800200 */
        /* <DEDUP_REMOVED lines=9> */
.L_x_237:
        /* <DEDUP_REMOVED lines=9> */
[----:B------:R-:W-:Y:S01]  /*5d20*/  MOV R34, RZ ;  /* 0x000000ff00227202 */ /* 0x000fe20000000f00 */
[----:B------:R-:W-:Y:S01]  /*5d30*/  IMAD.MOV.U32 R36, RZ, RZ, 0x0 ;  /* 0x00000000ff247424 */ /* 0x000fe200078e00ff */
[----:B------:R-:W-:-:S03]  /*5d40*/  MOV R37, 0x3fd80000 ;  /* 0x3fd8000000257802 */ /* 0x000fc60000000f00 */
        /* <DEDUP_REMOVED lines=12> */
.L_x_239:
[----:B------:R-:W-:-:S11]  /*5e10*/  DADD R32, R14, R14 ;  /* 0x000000000e207229 */ /* 0x000fd6000000000e */
.L_x_238:
[----:B------:R-:W-:Y:S05]  /*5e20*/  BSYNC.RECONVERGENT B1 ;  /* 0x0000000000017941 */ /* 0x000fea0003800200 */
.L_x_236:
[----:B------:R-:W-:Y:S01]  /*5e30*/  IMAD.MOV.U32 R14, RZ, RZ, R4 ;  /* 0x000000ffff0e7224 */ /* 0x000fe200078e0004 */
[----:B------:R-:W-:-:S04]  /*5e40*/  MOV R15, 0x0 ;  /* 0x00000000000f7802 */ /* 0x000fc80000000f00 */
[----:B------:R-:W-:Y:S05]  /*5e50*/  RET.REL.NODEC R14 `(_Z9movmfConvP7double2S0_S0_S0_S0_S0_S0_S0_PKdPKS_S4_S4_S4_S2_S2_S2_S2_S2_S2_) ;  /* 0xffffffa00e687950 */ /* 0x000fea0003c3ffff */
.L_x_240:
        /* <DEDUP_REMOVED lines=10> */
.L_x_255:


//--------------------- .nv.global.init           --------------------------
	.section	.nv.global.init,"aw",@progbits
	.align	8
.nv.global.init:
	.type		__cudart_i2opi_d,@object
	.size		__cudart_i2opi_d,(.L_17 - __cudart_i2opi_d)
__cudart_i2opi_d:
        /*0000*/ 	.byte	0x08, 0x5d, 0x8d, 0x1f, 0xb1, 0x5f, 0xfb, 0x6b, 0xea, 0x92, 0x52, 0x8a, 0xf7, 0x39, 0x07, 0x3d
        /* <DEDUP_REMOVED lines=8> */
.L_17:


//--------------------- .nv.shared.reserved.0     --------------------------
	.section	.nv.shared.reserved.0,"aw",@nobits
	.weak		__nv_reservedSMEM_offset_0_alias
	.size		__nv_reservedSMEM_offset_0_alias, 0, 64
	.other		__nv_reservedSMEM_offset_0_alias,@"STO_CUDA_RESERVED_SHARED STV_DEFAULT"
__nv_reservedSMEM_offset_0_alias:
	.zero		0
	.zero		64


//--------------------- .nv.constant0._Z18multipleScatteringP7double2PKS_PKdS4_S2_PKbS2_S2_S2_S2_S4_S4_S4_ --------------------------
	.section	.nv.constant0._Z18multipleScatteringP7double2PKS_PKdS4_S2_PKbS2_S2_S2_S2_S4_S4_S4_,"a",@progbits
	.sectionflags	@""
	.align	4
.nv.constant0._Z18multipleScatteringP7double2PKS_PKdS4_S2_PKbS2_S2_S2_S2_S4_S4_S4_:
	.zero		1000


//--------------------- .nv.constant0._Z16singleScatteringP7double2PKdPKS_S4_S4_S4_S4_S4_S4_S4_S4_S2_S2_S2_ --------------------------
	.section	.nv.constant0._Z16singleScatteringP7double2PKdPKS_S4_S4_S4_S4_S4_S4_S4_S4_S2_S2_S2_,"a",@progbits
	.sectionflags	@""
	.align	4
.nv.constant0._Z16singleScatteringP7double2PKdPKS_S4_S4_S4_S4_S4_S4_S4_S4_S2_S2_S2_:
	.zero		1008


//--------------------- .nv.constant0._Z11integrateElP7double2PKdS2_PKS_S4_S4_S4_ --------------------------
	.section	.nv.constant0._Z11integrateElP7double2PKdS2_PKS_S4_S4_S4_,"a",@progbits
	.sectionflags	@""
	.align	4
.nv.constant0._Z11integrateElP7double2PKdS2_PKS_S4_S4_S4_:
	.zero		952


//--------------------- .nv.constant0._Z9movmfConvP7double2S0_S0_S0_S0_S0_S0_S0_PKdPKS_S4_S4_S4_S2_S2_S2_S2_S2_S2_ --------------------------
	.section	.nv.constant0._Z9movmfConvP7double2S0_S0_S0_S0_S0_S0_S0_PKdPKS_S4_S4_S4_S2_S2_S2_S2_S2_S2_,"a",@progbits
	.sectionflags	@""
	.align	4
.nv.constant0._Z9movmfConvP7double2S0_S0_S0_S0_S0_S0_S0_PKdPKS_S4_S4_S4_S2_S2_S2_S2_S2_S2_:
	.zero		1048


//--------------------- SYMBOLS --------------------------

	.type		.nv.reservedSmem.offset0,@object
	.size		.nv.reservedSmem.offset0,0x4
